def matmul_kernel(
    a_ptr,
    b_ptr,
    c_ptr,
    M,
    N,
    K,
    stride_am,
    stride_ak,
    stride_bk,
    stride_bn,
    stride_cm,
    stride_cn,
    BLOCK_M: tl.constexpr,
    BLOCK_N: tl.constexpr,
    BLOCK_K: tl.constexpr,
    GROUP_M: tl.constexpr,
):
    pid = tl.program_id(axis=0)
    num_pid_m = tl.cdiv(M, BLOCK_M)
    num_pid_n = tl.cdiv(N, BLOCK_N)
    num_pid_in_group = GROUP_M * num_pid_n
    group_id = pid // num_pid_in_group
    first_pid_m = group_id * GROUP_M
    group_size_m = min(num_pid_m - first_pid_m, GROUP_M)
    pid_m = first_pid_m + ((pid % num_pid_in_group) % group_size_m)
    pid_n = (pid % num_pid_in_group) // group_size_m

    offs_am = (pid_m * BLOCK_M + tl.arange(0, BLOCK_M)) % M
    offs_bn = (pid_n * BLOCK_N + tl.arange(0, BLOCK_N)) % N
    offs_k = tl.arange(0, BLOCK_K)
    a_ptrs = a_ptr + offs_am[:, None] * stride_am + offs_k[None, :] * stride_ak
    b_ptrs = b_ptr + offs_k[:, None] * stride_bk + offs_bn[None, :] * stride_bn

    acc = tl.zeros((BLOCK_M, BLOCK_N), dtype=tl.float32)
    for kk in range(0, tl.cdiv(K, BLOCK_K)):
        a = tl.load(a_ptrs, mask=offs_k[None, :] < K - kk * BLOCK_K, other=0.0)
        b = tl.load(b_ptrs, mask=offs_k[:, None] < K - kk * BLOCK_K, other=0.0)
        acc = tl.dot(a, b, acc)
        a_ptrs += BLOCK_K * stride_ak
        b_ptrs += BLOCK_K * stride_bk

    c = acc.to(c_ptr.dtype.element_ty)
    offs_cm = pid_m * BLOCK_M + tl.arange(0, BLOCK_M)
    offs_cn = pid_n * BLOCK_N + tl.arange(0, BLOCK_N)
    c_ptrs = c_ptr + offs_cm[:, None] * stride_cm + offs_cn[None, :] * stride_cn
    mask = (offs_cm[:, None] < M) & (offs_cn[None, :] < N)
    tl.store(c_ptrs, c, mask=mask)

# config = {"BLOCK_K": 128, "BLOCK_M": 128, "BLOCK_N": 256, "GROUP_M": 8, "arch": "sm_100", "dtype": "fp8e4m3", "num_ctas": 4, "num_stages": 3, "num_warps": 4}
# arch = sm_100


// ===== COMPILED SASS (sm_100a) =====

	.target	sm_100a

	.elftype	@"ET_EXEC"


//--------------------- .note.nv.tkinfo           --------------------------
	.section	.note.nv.tkinfo,"",@"SHT_NOTE"
	.sectionflags	@"SHF_NOTE_NV_TKINFO"
	.tkinfo
        /*0018*/ 	.word	0x00000081
        /*0030*/ 	.string	""
        /*0030*/ 	.string	"ptxas-blackwell"
        /*0030*/ 	.string	"Cuda compilation tools, release 12.9, V12.9.86"
        /*0030*/ 	.string	"Build cuda_12.9.r12.9/compiler.36037853_0"
        /*0030*/ 	.string	"-v  -suppress-debug-info  -lineinfo  -arch sm_100a "



//--------------------- .note.nv.cuver            --------------------------
	.section	.note.nv.cuver,"",@"SHT_NOTE"
	.sectionflags	@"SHF_NOTE_NV_CUVER"
        /*0018*/ 	.short	0x0001
        /*001a*/ 	.short	0x0064
        /*001c*/ 	.short	0x0001
        /*001e*/ 	.short	0x0000
        /*0020*/ 	.short	0x0001
        /*0022*/ 	.short	0x0000


//--------------------- .nv.info                  --------------------------
	.section	.nv.info,"",@"SHT_CUDA_INFO"
	.align	4


	//----- nvinfo : EIATTR_REGCOUNT
	.align		4
        /*0000*/ 	.byte	0x04, 0x2f
        /*0002*/ 	.short	(.L_4 - .L_3)
	.align		4
.L_3:
        /*0004*/ 	.word	index@(matmul_kernel)
        /*0008*/ 	.word	0x00000060


	//----- nvinfo : EIATTR_FRAME_SIZE
	.align		4
.L_4:
        /*000c*/ 	.byte	0x04, 0x11
        /*000e*/ 	.short	(.L_6 - .L_5)
	.align		4
.L_5:
        /*0010*/ 	.word	index@($__internal_2_$__cuda_sm10x_tcgen05_guardrail_trap_unallocated_columns_being_dealloced)
        /*0014*/ 	.word	0x000009e0


	//----- nvinfo : EIATTR_FRAME_SIZE
	.align		4
.L_6:
        /*0018*/ 	.byte	0x04, 0x11
        /*001a*/ 	.short	(.L_8 - .L_7)
	.align		4
.L_7:
        /*001c*/ 	.word	index@($__internal_1_$__cuda_sm10x_tcgen05_guardrail_trap_phase_invalid_during_alloc)
        /*0020*/ 	.word	0x000009e0


	//----- nvinfo : EIATTR_FRAME_SIZE
	.align		4
.L_8:
        /*0024*/ 	.byte	0x04, 0x11
        /*0026*/ 	.short	(.L_10 - .L_9)
	.align		4
.L_9:
        /*0028*/ 	.word	index@($__internal_0_$__cuda_sm10x_tcgen05_guardrail_trap_col_being_dealloced_not_returned_by_alloc)
        /*002c*/ 	.word	0x000009e0


	//----- nvinfo : EIATTR_FRAME_SIZE
	.align		4
.L_10:
        /*0030*/ 	.byte	0x04, 0x11
        /*0032*/ 	.short	(.L_12 - .L_11)
	.align		4
.L_11:
        /*0034*/ 	.word	index@(matmul_kernel)
        /*0038*/ 	.word	0x000009e0


	//----- nvinfo : EIATTR_MIN_STACK_SIZE
	.align		4
.L_12:
        /*003c*/ 	.byte	0x04, 0x12
        /*003e*/ 	.short	(.L_14 - .L_13)
	.align		4
.L_13:
        /*0040*/ 	.word	index@(matmul_kernel)
        /*0044*/ 	.word	0x000009e0
.L_14:


//--------------------- .nv.info.matmul_kernel    --------------------------
	.section	.nv.info.matmul_kernel,"",@"SHT_CUDA_INFO"
	.sectionflags	@""
	.align	4


	//----- nvinfo : EIATTR_CUDA_API_VERSION
	.align		4
        /*0000*/ 	.byte	0x04, 0x37
        /*0002*/ 	.short	(.L_16 - .L_15)
.L_15:
        /*0004*/ 	.word	0x00000081


	//----- nvinfo : EIATTR_KPARAM_INFO
	.align		4
.L_16:
        /*0008*/ 	.byte	0x04, 0x17
        /*000a*/ 	.short	(.L_18 - .L_17)
.L_17:
        /*000c*/ 	.word	0x00000000
        /*0010*/ 	.short	0x000d
        /*0012*/ 	.short	0x0048
        /*0014*/ 	.byte	0x00, 0xf4, 0x21, 0x00


	//----- nvinfo : EIATTR_KPARAM_INFO
	.align		4
.L_18:
        /*0018*/ 	.byte	0x04, 0x17
        /*001a*/ 	.short	(.L_20 - .L_19)
.L_19:
        /*001c*/ 	.word	0x00000000
        /*0020*/ 	.short	0x000c
        /*0022*/ 	.short	0x0040
        /*0024*/ 	.byte	0x00, 0xf4, 0x21, 0x00


	//----- nvinfo : EIATTR_KPARAM_INFO
	.align		4
.L_20:
        /*0028*/ 	.byte	0x04, 0x17
        /*002a*/ 	.short	(.L_22 - .L_21)
.L_21:
        /*002c*/ 	.word	0x00000000
        /*0030*/ 	.short	0x000b
        /*0032*/ 	.short	0x0038
        /*0034*/ 	.byte	0x00, 0xf0, 0x11, 0x00


	//----- nvinfo : EIATTR_KPARAM_INFO
	.align		4
.L_22:
        /*0038*/ 	.byte	0x04, 0x17
        /*003a*/ 	.short	(.L_24 - .L_23)
.L_23:
        /*003c*/ 	.word	0x00000000
        /*0040*/ 	.short	0x000a
        /*0042*/ 	.short	0x0034
        /*0044*/ 	.byte	0x00, 0xf0, 0x11, 0x00


	//----- nvinfo : EIATTR_KPARAM_INFO
	.align		4
.L_24:
        /*0048*/ 	.byte	0x04, 0x17
        /*004a*/ 	.short	(.L_26 - .L_25)
.L_25:
        /*004c*/ 	.word	0x00000000
        /*0050*/ 	.short	0x0009
        /*0052*/ 	.short	0x0030
        /*0054*/ 	.byte	0x00, 0xf0, 0x11, 0x00


	//----- nvinfo : EIATTR_KPARAM_INFO
	.align		4
.L_26:
        /*0058*/ 	.byte	0x04, 0x17
        /*005a*/ 	.short	(.L_28 - .L_27)
.L_27:
        /*005c*/ 	.word	0x00000000
        /*0060*/ 	.short	0x0008
        /*0062*/ 	.short	0x002c
        /*0064*/ 	.byte	0x00, 0xf0, 0x11, 0x00


	//----- nvinfo : EIATTR_KPARAM_INFO
	.align		4
.L_28:
        /*0068*/ 	.byte	0x04, 0x17
        /*006a*/ 	.short	(.L_30 - .L_29)
.L_29:
        /*006c*/ 	.word	0x00000000
        /*0070*/ 	.short	0x0007
        /*0072*/ 	.short	0x0028
        /*0074*/ 	.byte	0x00, 0xf0, 0x11, 0x00


	//----- nvinfo : EIATTR_KPARAM_INFO
	.align		4
.L_30:
        /*0078*/ 	.byte	0x04, 0x17
        /*007a*/ 	.short	(.L_32 - .L_31)
.L_31:
        /*007c*/ 	.word	0x00000000
        /*0080*/ 	.short	0x0006
        /*0082*/ 	.short	0x0024
        /*0084*/ 	.byte	0x00, 0xf0, 0x11, 0x00


	//----- nvinfo : EIATTR_KPARAM_INFO
	.align		4
.L_32:
        /*0088*/ 	.byte	0x04, 0x17
        /*008a*/ 	.short	(.L_34 - .L_33)
.L_33:
        /*008c*/ 	.word	0x00000000
        /*0090*/ 	.short	0x0005
        /*0092*/ 	.short	0x0020
        /*0094*/ 	.byte	0x00, 0xf0, 0x11, 0x00


	//----- nvinfo : EIATTR_KPARAM_INFO
	.align		4
.L_34:
        /*0098*/ 	.byte	0x04, 0x17
        /*009a*/ 	.short	(.L_36 - .L_35)
.L_35:
        /*009c*/ 	.word	0x00000000
        /*00a0*/ 	.short	0x0004
        /*00a2*/ 	.short	0x001c
        /*00a4*/ 	.byte	0x00, 0xf0, 0x11, 0x00


	//----- nvinfo : EIATTR_KPARAM_INFO
	.align		4
.L_36:
        /*00a8*/ 	.byte	0x04, 0x17
        /*00aa*/ 	.short	(.L_38 - .L_37)
.L_37:
        /*00ac*/ 	.word	0x00000000
        /*00b0*/ 	.short	0x0003
        /*00b2*/ 	.short	0x0018
        /*00b4*/ 	.byte	0x00, 0xf0, 0x11, 0x00


	//----- nvinfo : EIATTR_KPARAM_INFO
	.align		4
.L_38:
        /*00b8*/ 	.byte	0x04, 0x17
        /*00ba*/ 	.short	(.L_40 - .L_39)
.L_39:
        /*00bc*/ 	.word	0x00000000
        /*00c0*/ 	.short	0x0002
        /*00c2*/ 	.short	0x0010
        /*00c4*/ 	.byte	0x00, 0xf4, 0x21, 0x00


	//----- nvinfo : EIATTR_KPARAM_INFO
	.align		4
.L_40:
        /*00c8*/ 	.byte	0x04, 0x17
        /*00ca*/ 	.short	(.L_42 - .L_41)
.L_41:
        /*00cc*/ 	.word	0x00000000
        /*00d0*/ 	.short	0x0001
        /*00d2*/ 	.short	0x0008
        /*00d4*/ 	.byte	0x00, 0xf4, 0x21, 0x00


	//----- nvinfo : EIATTR_KPARAM_INFO
	.align		4
.L_42:
        /*00d8*/ 	.byte	0x04, 0x17
        /*00da*/ 	.short	(.L_44 - .L_43)
.L_43:
        /*00dc*/ 	.word	0x00000000
        /*00e0*/ 	.short	0x0000
        /*00e2*/ 	.short	0x0000
        /*00e4*/ 	.byte	0x00, 0xf4, 0x21, 0x00


	//----- nvinfo : EIATTR_EXPLICIT_CLUSTER
	.align		4
.L_44:
        /*00e8*/ 	.byte	0x01, 0x3e
	.zero		2


	//----- nvinfo : EIATTR_CTA_PER_CLUSTER
	.align		4
        /*00ec*/ 	.byte	0x04, 0x3d
        /*00ee*/ 	.short	(.L_46 - .L_45)
.L_45:
        /*00f0*/ 	.word	0x00000004
        /*00f4*/ 	.word	0x00000001
        /*00f8*/ 	.word	0x00000001


	//----- nvinfo : EIATTR_AT_ENTRY_FRAGMENTS
	.align		4
.L_46:
        /*00fc*/ 	.byte	0x04, 0x4f
        /*00fe*/ 	.short	(.L_48 - .L_47)


	//   ....[0]....
.L_47:
        /*0100*/ 	.word	0x00000004


	//----- nvinfo : EIATTR_RESERVED_SMEM_USED
	.align		4
.L_48:
        /*0104*/ 	.byte	0x01, 0x41
	.zero		2


	//----- nvinfo : EIATTR_SPARSE_MMA_MASK
	.align		4
        /*0108*/ 	.byte	0x03, 0x50
        /*010a*/ 	.short	0x0000


	//----- nvinfo : EIATTR_TCGEN05_1CTA_USED
	.align		4
        /*010c*/ 	.byte	0x01, 0x51
	.zero		2


	//----- nvinfo : EIATTR_MAXREG_COUNT
	.align		4
        /*0110*/ 	.byte	0x03, 0x1b
        /*0112*/ 	.short	0x00ff


	//----- nvinfo : EIATTR_NUM_BARRIERS
	.align		4
        /*0114*/ 	.byte	0x02, 0x4c
        /*0116*/ 	.byte	0x01
	.zero		1


	//----- nvinfo : EIATTR_ANNOTATIONS
	.align		4
        /*0118*/ 	.byte	0x04, 0x55
        /*011a*/ 	.short	(.L_50 - .L_49)


	//   ....[0]....
.L_49:
        /*011c*/ 	.word	0x00000001
        /*0120*/ 	.byte	0x90, 0x09, 0x00, 0x00, 0x01, 0x00, 0x00, 0x00, 0x50, 0x0a, 0x00, 0x00, 0x01, 0x00, 0x00, 0x00
        /* <DEDUP_REMOVED lines=1028> */
        /*4170*/ 	.byte	0x30, 0xb7, 0x01, 0x00, 0x01, 0x00, 0x00, 0x00, 0x50, 0xb7, 0x01, 0x00


	//----- nvinfo : EIATTR_INT_WARP_WIDE_INSTR_OFFSETS
	.align		4
.L_50:
        /*417c*/ 	.byte	0x04, 0x31
        /*417e*/ 	.short	(.L_52 - .L_51)


	//   ....[0]....
.L_51:
        /*4180*/ 	.word	0x00001de0


	//   ....[1]....
        /*4184*/ 	.word	0x00001e10


	//   ....[2]....
        /*4188*/ 	.word	0x0000a890


	//   ....[3]....
        /*418c*/ 	.word	0x0001bca0


	//   ....[4]....
        /*4190*/ 	.word	0x0001bcf0


	//----- nvinfo : EIATTR_COOP_GROUP_MASK_REGIDS
	.align		4
.L_52:
        /*4194*/ 	.byte	0x04, 0x29
        /*4196*/ 	.short	(.L_54 - .L_53)


	//   ....[0]....
.L_53:
        /*4198*/ 	.word	0xffffffff


	//   ....[1]....
        /*419c*/ 	.word	0xffffffff


	//   ....[2]....
        /*41a0*/ 	.word	0xffffffff


	//   ....[3]....
        /*41a4*/ 	.word	0xffffffff


	//----- nvinfo : EIATTR_COOP_GROUP_INSTR_OFFSETS
	.align		4
.L_54:
        /*41a8*/ 	.byte	0x04, 0x28
        /*41aa*/ 	.short	(.L_56 - .L_55)


	//   ....[0]....
.L_55:
        /*41ac*/ 	.word	0x00000070


	//   ....[1]....
        /*41b0*/ 	.word	0x00000330


	//   ....[2]....
        /*41b4*/ 	.word	0x0001bb30


	//   ....[3]....
        /*41b8*/ 	.word	0x0001bda0


	//----- nvinfo : EIATTR_VRC_CTA_INIT_COUNT
	.align		4
.L_56:
        /*41bc*/ 	.byte	0x02, 0x4a
        /*41be*/ 	.byte	0x80
	.zero		1


	//----- nvinfo : EIATTR_MBARRIER_INSTR_OFFSETS
	.align		4
        /*41c0*/ 	.byte	0x04, 0x39
        /*41c2*/ 	.short	(.L_58 - .L_57)


	//   ....[0]....
.L_57:
        /*41c4*/ 	.word	0x00001fd0
        /*41c8*/ 	.word	0x000000ff
        /*41cc*/ 	.word	0x00000000
        /*41d0*/ 	.short	0x0100
        /*41d2*/ 	.byte	0x06
	.zero		1


	//   ....[1]....
        /*41d4*/ 	.word	0x0000a910
        /*41d8*/ 	.word	0x000000ff
        /*41dc*/ 	.word	0x0000c008
        /*41e0*/ 	.short	0x0100
        /*41e2*/ 	.byte	0x09
	.zero		1


	//   ....[2]....
        /*41e4*/ 	.word	0x0000fa30
        /*41e8*/ 	.word	0x000000ff
        /*41ec*/ 	.word	0x00000000
        /*41f0*/ 	.short	0x010a
        /*41f2*/ 	.byte	0x06
	.zero		1


	//   ....[3]....
        /*41f4*/ 	.word	0x00019be0
        /*41f8*/ 	.word	0x000000ff
        /*41fc*/ 	.word	0x00000000
        /*4200*/ 	.short	0x010a
        /*4202*/ 	.byte	0x06
	.zero		1


	//   ....[4]....
        /*4204*/ 	.word	0x00019c60
        /*4208*/ 	.word	0x000000ff
        /*420c*/ 	.word	0x0000c000
        /*4210*/ 	.short	0x0108
        /*4212*/ 	.byte	0x09
	.zero		1


	//   ....[5]....
        /*4214*/ 	.word	0x00019cb0
        /*4218*/ 	.word	0x000000ff
        /*421c*/ 	.word	0x0000c008
        /*4220*/ 	.short	0x0108
        /*4222*/ 	.byte	0x09
	.zero		1


	//   ....[6]....
        /*4224*/ 	.word	0x0001bdc0
        /*4228*/ 	.word	0x000000ff
        /*422c*/ 	.word	0x00000000
        /*4230*/ 	.short	0x010a
        /*4232*/ 	.byte	0x06
	.zero		1


	//   ....[7]....
        /*4234*/ 	.word	0x0001bdf0
        /*4238*/ 	.word	0x000000ff
        /*423c*/ 	.word	0x00000000
        /*4240*/ 	.short	0x010a
        /*4242*/ 	.byte	0x06
	.zero		1


	//----- nvinfo : EIATTR_NUM_MBARRIERS
	.align		4
.L_58:
        /*4244*/ 	.byte	0x03, 0x38
        /*4246*/ 	.short	0x0002


	//----- nvinfo : EIATTR_EXIT_INSTR_OFFSETS
	.align		4
        /*4248*/ 	.byte	0x04, 0x1c
        /*424a*/ 	.short	(.L_60 - .L_59)


	//   ....[0]....
.L_59:
        /*424c*/ 	.word	0x0001bdb0


	//----- nvinfo : EIATTR_REQNTID
	.align		4
.L_60:
        /*4250*/ 	.byte	0x04, 0x10
        /*4252*/ 	.short	(.L_62 - .L_61)
.L_61:
        /*4254*/ 	.word	0x00000080
        /*4258*/ 	.word	0x00000001
        /*425c*/ 	.word	0x00000001


	//----- nvinfo : EIATTR_CRS_STACK_SIZE
	.align		4
.L_62:
        /*4260*/ 	.byte	0x04, 0x1e
        /*4262*/ 	.short	(.L_64 - .L_63)
.L_63:
        /*4264*/ 	.word	0x00000000


	//----- nvinfo : EIATTR_CBANK_PARAM_SIZE
	.align		4
.L_64:
        /*4268*/ 	.byte	0x03, 0x19
        /*426a*/ 	.short	0x0050


	//----- nvinfo : EIATTR_PARAM_CBANK
	.align		4
        /*426c*/ 	.byte	0x04, 0x0a
        /*426e*/ 	.short	(.L_66 - .L_65)
	.align		4
.L_65:
        /*4270*/ 	.word	index@(.nv.constant0.matmul_kernel)
        /*4274*/ 	.short	0x0380
        /*4276*/ 	.short	0x0050


	//----- nvinfo : EIATTR_SW_WAR
	.align		4
.L_66:
        /*4278*/ 	.byte	0x04, 0x36
        /*427a*/ 	.short	(.L_68 - .L_67)
.L_67:
        /*427c*/ 	.word	0x00000008
.L_68:


//--------------------- .nv.compat                --------------------------
	.section	.nv.compat,"",@"SHT_CUDA_COMPAT_INFO"
	.align	4
        /*0000*/ 	.byte	0x02, 0x02, 0x02, 0x00, 0x02, 0x05, 0x05, 0x00, 0x02, 0x03, 0x00, 0x00, 0x02, 0x06, 0x01, 0x00


//--------------------- .nv.callgraph             --------------------------
	.section	.nv.callgraph,"",@"SHT_CUDA_CALLGRAPH"
	.align	4
	.sectionentsize	8
	.align		4
        /*0000*/ 	.word	0x00000000
	.align		4
        /*0004*/ 	.word	0xffffffff
	.align		4
        /*0008*/ 	.word	0x00000000
	.align		4
        /*000c*/ 	.word	0xfffffffe
	.align		4
        /*0010*/ 	.word	0x00000000
	.align		4
        /*0014*/ 	.word	0xfffffffd
	.align		4
        /*0018*/ 	.word	0x00000000
	.align		4
        /*001c*/ 	.word	0xfffffffc


//--------------------- .text.matmul_kernel       --------------------------
	.section	.text.matmul_kernel,"ax",@progbits
	.align	128
        .global         matmul_kernel
        .type           matmul_kernel,@function
        .size           matmul_kernel,(.L_x_20 - matmul_kernel)
        .other          matmul_kernel,@"STO_CUDA_ENTRY STV_DEFAULT"
matmul_kernel:
.text.matmul_kernel:
[----:B------:R-:W0:Y:S01]  /*0000*/  LDC R1, c[0x0][0x37c] ;  /* 0x0000df00ff017b82 */ /* 0x000e220000000800 */
[----:B------:R-:W1:Y:S01]  /*0010*/  S2R R5, SR_TID.X ;  /* 0x0000000000057919 */ /* 0x000e620000002100 */
[----:B0-----:R-:W-:Y:S01]  /*0020*/  VIADD R1, R1, 0xfffff620 ;  /* 0xfffff62001017836 */ /* 0x001fe20000000000 */
[----:B-1----:R-:W-:-:S13]  /*0030*/  ISETP.GE.U32.AND P0, PT, R5, 0x20, PT ;  /* 0x000000200500780c */ /* 0x002fda0003f06070 */
[----:B------:R-:W-:Y:S02]  /*0040*/  VOTEU.ANY UP0, P0 ;  /* 0x0000000000ff7886 */ /* 0x000fe40000000100 */
[----:B------:R-:W-:Y:S05]  /*0050*/  BRA.U UP0, `(.L_x_0) ;  /* 0x0000000100b87547 */ /* 0x000fea000b800000 */
[----:B------:R-:W0:Y:S01]  /*0060*/  S2UR UR6, SR_CgaCtaId ;  /* 0x00000000000679c3 */ /* 0x000e220000008800 */
[----:B------:R-:W-:Y:S01]  /*0070*/  NOP ;  /* 0x0000000000007918 */ /* 0x000fe20000000000 */
[----:B------:R-:W-:Y:S02]  /*0080*/  UMOV UR4, 0x40 ;  /* 0x0000004000047882 */ /* 0x000fe40000000000 */
[----:B0-----:R-:W-:-:S09]  /*0090*/  ULEA UR4, UR6, UR4, 0x18 ;  /* 0x0000000406047291 */ /* 0x001fd2000f8ec0ff */
[----:B------:R-:W0:Y:S01]  /*00a0*/  LDS.U8 R0, [UR4] ;  /* 0x00000004ff007984 */ /* 0x000e220008000000 */
[----:B------:R-:W-:Y:S02]  /*00b0*/  UMOV UR4, 0x400 ;  /* 0x0000040000047882 */ /* 0x000fe40000000000 */
[----:B------:R-:W-:Y:S01]  /*00c0*/  ULEA UR4, UR6, UR4, 0x18 ;  /* 0x0000000406047291 */ /* 0x000fe2000f8ec0ff */
[----:B0-----:R-:W-:-:S13]  /*00d0*/  ISETP.NE.AND P0, PT, R0, RZ, PT ;  /* 0x000000ff0000720c */ /* 0x001fda0003f05270 */
[----:B------:R-:W-:Y:S05]  /*00e0*/  @P0 BRA `(.L_x_1) ;  /* 0x00000000007c0947 */ /* 0x000fea0003800000 */
[----:B------:R-:W-:-:S13]  /*00f0*/  ELECT P0, URZ, PT ;  /* 0x0000000000ff782f */ /* 0x000fda0003800000 */
[----:B------:R-:W-:Y:S05]  /*0100*/  @!P0 BRA `(.L_x_2) ;  /* 0x0000000000848947 */ /* 0x000fea0003800000 */
[----:B------:R-:W-:Y:S01]  /*0110*/  UMOV UR5, 0x2 ;  /* 0x0000000200057882 */ /* 0x000fe20000000000 */
[----:B------:R-:W-:Y:S02]  /*0120*/  IMAD.MOV.U32 R4, RZ, RZ, 0x1 ;  /* 0x00000001ff047424 */ /* 0x000fe400078e00ff */
[----:B------:R-:W-:Y:S02]  /*0130*/  IMAD.MOV.U32 R7, RZ, RZ, 0x3 ;  /* 0x00000003ff077424 */ /* 0x000fe400078e00ff */
[----:B------:R-:W-:Y:S04]  /*0140*/  DEPBAR.LE SB0, 0x36 ;  /* 0x00008d800000791a */ /* 0x000fe80000000000 */
[----:B------:R-:W0:Y:S02]  /*0150*/  UTCATOMSWS.FIND_AND_SET.ALIGN UP1, UR5, UR5 ;  /* 0x00000005000575e3 */ /* 0x000e240008020800 */
[----:B0-----:R-:W-:-:S04]  /*0160*/  PLOP3.LUT P0, PT, PT, PT, UP1, 0x80, 0x8 ;  /* 0x000000000008781c */ /* 0x001fc80003f0f018 */
[----:B------:R-:W-:-:S04]  /*0170*/  SEL R0, RZ, 0xffffffff, !P0 ;  /* 0xffffffffff007807 */ /* 0x000fc80004000000 */
[----:B------:R-:W-:Y:S01]  /*0180*/  ISETP.NE.AND P0, PT, R0, RZ, PT ;  /* 0x000000ff0000720c */ /* 0x000fe20003f05270 */
[----:B------:R-:W-:-:S12]  /*0190*/  IMAD.U32 R0, RZ, RZ, UR5 ;  /* 0x00000005ff007e24 */ /* 0x000fd8000f8e00ff */
[----:B------:R-:W-:Y:S05]  /*01a0*/  @P0 BRA `(.L_x_3) ;  /* 0x0000000000240947 */ /* 0x000fea0003800000 */
.L_x_4:
[----:B------:R-:W-:Y:S05]  /*01b0*/  NANOSLEEP 0x64 ;  /* 0x000000640000795d */ /* 0x000fea0003800000 */
[----:B------:R-:W-:-:S05]  /*01c0*/  UMOV UR5, 0x2 ;  /* 0x0000000200057882 */ /* 0x000fca0000000000 */
[----:B------:R-:W-:Y:S04]  /*01d0*/  DEPBAR.LE SB0, 0x36 ;  /* 0x00008d800000791a */ /* 0x000fe80000000000 */
[----:B------:R-:W0:Y:S02]  /*01e0*/  UTCATOMSWS.FIND_AND_SET.ALIGN UP1, UR5, UR5 ;  /* 0x00000005000575e3 */ /* 0x000e240008020800 */
[----:B0-----:R-:W-:-:S04]  /*01f0*/  PLOP3.LUT P0, PT, PT, PT, UP1, 0x80, 0x8 ;  /* 0x000000000008781c */ /* 0x001fc80003f0f018 */
[----:B------:R-:W-:-:S04]  /*0200*/  SEL R0, RZ, 0xffffffff, !P0 ;  /* 0xffffffffff007807 */ /* 0x000fc80004000000 */
[----:B------:R-:W-:Y:S01]  /*0210*/  ISETP.NE.AND P0, PT, R0, RZ, PT ;  /* 0x000000ff0000720c */ /* 0x000fe20003f05270 */
[----:B------:R-:W-:-:S12]  /*0220*/  IMAD.U32 R0, RZ, RZ, UR5 ;  /* 0x00000005ff007e24 */ /* 0x000fd8000f8e00ff */
[----:B------:R-:W-:Y:S05]  /*0230*/  @!P0 BRA `(.L_x_4) ;  /* 0xfffffffc00dc8947 */ /* 0x000fea000383ffff */
.L_x_3:
[C---:B------:R-:W-:Y:S01]  /*0240*/  VIADD R3, R0.reuse, 0x10 ;  /* 0x0000001000037836 */ /* 0x040fe20000000000 */
[----:B------:R-:W-:Y:S01]  /*0250*/  UMOV UR5, 0x50 ;  /* 0x0000005000057882 */ /* 0x000fe20000000000 */
[----:B------:R-:W-:Y:S01]  /*0260*/  SHF.L.U32 R2, R7, R0, RZ ;  /* 0x0000000007027219 */ /* 0x000fe200000006ff */
[----:B------:R-:W-:Y:S01]  /*0270*/  ULEA UR5, UR6, UR5, 0x18 ;  /* 0x0000000506057291 */ /* 0x000fe2000f8ec0ff */
[----:B------:R-:W-:Y:S01]  /*0280*/  IMAD.SHL.U32 R0, R0, 0x20, RZ ;  /* 0x0000002000007824 */ /* 0x000fe200078e00ff */
[----:B------:R-:W-:-:S04]  /*0290*/  SHF.L.U32 R3, R4, R3, RZ ;  /* 0x0000000304037219 */ /* 0x000fc800000006ff */
[----:B------:R-:W-:-:S05]  /*02a0*/  LOP3.LUT R2, R3, R2, RZ, 0xfc, !PT ;  /* 0x0000000203027212 */ /* 0x000fca00078efcff */
[----:B------:R0:W-:Y:S04]  /*02b0*/  ATOMS.OR RZ, [UR5], R2 ;  /* 0x00000002ffff798c */ /* 0x0001e8000b000005 */
[----:B------:R0:W-:Y:S01]  /*02c0*/  STS [UR4], R0 ;  /* 0x00000000ff007988 */ /* 0x0001e20008000804 */
[----:B------:R-:W-:Y:S05]  /*02d0*/  BRA `(.L_x_2) ;  /* 0x0000000000107947 */ /* 0x000fea0003800000 */
.L_x_1:
[----:B------:R-:W-:Y:S01]  /*02e0*/  IMAD.MOV.U32 R0, RZ, RZ, -0x1 ;  /* 0xffffffffff007424 */ /* 0x000fe200078e00ff */
[----:B------:R-:W-:-:S04]  /*02f0*/  MOV R2, 0x320 ;  /* 0x0000032000027802 */ /* 0x000fc80000000f00 */
[----:B------:R0:W-:Y:S03]  /*0300*/  STS [UR4], R0 ;  /* 0x00000000ff007988 */ /* 0x0001e60008000804 */
[----:B0-----:R-:W-:Y:S05]  /*0310*/  CALL.REL.NOINC `($__internal_1_$__cuda_sm10x_tcgen05_guardrail_trap_phase_invalid_during_alloc) ;  /* 0x000001b800cc7944 */ /* 0x001fea0003c00000 */
.L_x_2:
[----:B------:R-:W-:Y:S05]  /*0320*/  WARPSYNC.ALL ;  /* 0x0000000000007948 */ /* 0x000fea0003800000 */
[----:B------:R-:W-:Y:S01]  /*0330*/  NOP ;  /* 0x0000000000007918 */ /* 0x000fe20000000000 */
.L_x_0:
[----:B0-----:R-:W0:Y:S08]  /*0340*/  LDC.64 R2, c[0x0][0x398] ;  /* 0x0000e600ff027b82 */ /* 0x001e300000000a00 */
[----:B------:R-:W1:Y:S02]  /*0350*/  S2UR UR5, SR_CgaSize ;  /* 0x00000000000579c3 */ /* 0x000e640000008a00 */
[----:B-1----:R-:W-:-:S12]  /*0360*/  UIMAD UR5, UR5, -0xa0, URZ ;  /* 0xffffff60050578a4 */ /* 0x002fd8000f8e02ff */
[----:B------:R-:W1:Y:S01]  /*0370*/  LDCU UR5, c[0x0][UR5+0x2b0] ;  /* 0x00005600050577ac */ /* 0x000e620008000800 */
[----:B------:R-:W-:Y:S01]  /*0380*/  UMOV UR9, 0x400 ;  /* 0x0000040000097882 */ /* 0x000fe20000000000 */
[----:B------:R-:W2:Y:S01]  /*0390*/  LDCU UR16, c[0x0][0x3a4] ;  /* 0x00007480ff1077ac */ /* 0x000ea20008000800 */
[----:B------:R-:W3:Y:S01]  /*03a0*/  S2UR UR4, SR_CTAID.X ;  /* 0x00000000000479c3 */ /* 0x000ee20000002500 */
[----:B------:R-:W4:Y:S01]  /*03b0*/  LDCU.64 UR18, c[0x0][0x358] ;  /* 0x00006b00ff1277ac */ /* 0x000f220008000a00 */
[----:B------:R-:W1:Y:S01]  /*03c0*/  LDCU.128 UR12, c[0x0][0x380] ;  /* 0x00007000ff0c77ac */ /* 0x000e620008000c00 */
[----:B------:R-:W-:Y:S01]  /*03d0*/  UMOV UR7, 0x1 ;  /* 0x0000000100077882 */ /* 0x000fe20000000000 */
[----:B0-----:R-:W-:Y:S01]  /*03e0*/  VIADD R0, R3, 0xff ;  /* 0x000000ff03007836 */ /* 0x001fe20000000000 */
[----:B------:R-:W-:-:S04]  /*03f0*/  IABS R14, R3 ;  /* 0x00000003000e7213 */ /* 0x000fc80000000000 */
[----:B------:R-:W-:Y:S02]  /*0400*/  SHF.R.S32.HI R7, RZ, 0x1f, R0 ;  /* 0x0000001fff077819 */ /* 0x000fe40000011400 */
[----:B---3--:R-:W-:Y:S02]  /*0410*/  I2FP.F32.U32 R8, UR4 ;  /* 0x0000000400087c45 */ /* 0x008fe40008201000 */
[----:B------:R-:W-:-:S03]  /*0420*/  LEA.HI R7, R7, R0, RZ, 0x8 ;  /* 0x0000000007077211 */ /* 0x000fc600078f40ff */
[----:B-1----:R-:W-:Y:S01]  /*0430*/  FMUL R8, R8, UR5 ;  /* 0x0000000508087c20 */ /* 0x002fe20008400000 */
[----:B------:R-:W-:Y:S01]  /*0440*/  SHF.R.S32.HI R7, RZ, 0x8, R7 ;  /* 0x00000008ff077819 */ /* 0x000fe20000011407 */
[----:B------:R-:W0:Y:S02]  /*0450*/  S2UR UR5, SR_CgaCtaId ;  /* 0x00000000000579c3 */ /* 0x000e240000008800 */
[----:B------:R-:W-:Y:S02]  /*0460*/  F2I.U32.TRUNC.NTZ R9, R8 ;  /* 0x0000000800097305 */ /* 0x000fe4000020f000 */
[----:B------:R-:W-:-:S05]  /*0470*/  IMAD.SHL.U32 R4, R7, 0x8, RZ ;  /* 0x0000000807047824 */ /* 0x000fca00078e00ff */
[----:B------:R-:W-:-:S04]  /*0480*/  IABS R11, R4 ;  /* 0x00000004000b7213 */ /* 0x000fc80000000000 */
[----:B------:R-:W1:Y:S01]  /*0490*/  I2F.RP R0, R11 ;  /* 0x0000000b00007306 */ /* 0x000e620000209400 */
[----:B0-----:R-:W-:Y:S02]  /*04a0*/  ULEA UR9, UR5, UR9, 0x18 ;  /* 0x0000000905097291 */ /* 0x001fe4000f8ec0ff */
[----:B------:R-:W-:-:S05]  /*04b0*/  USHF.L.U32 UR4, UR5, 0x6, URZ ;  /* 0x0000000605047899 */ /* 0x000fca00080006ff */
[----:B-1----:R-:W0:Y:S01]  /*04c0*/  MUFU.RCP R0, R0 ;  /* 0x0000000000007308 */ /* 0x002e220000001000 */
[----:B------:R-:W-:Y:S01]  /*04d0*/  ULOP3.LUT UR4, UR4, 0xc0, URZ, 0xc0, !UPT ;  /* 0x000000c004047892 */ /* 0x000fe2000f8ec0ff */
[----:B0-----:R-:W-:Y:S01]  /*04e0*/  VIADD R6, R0, 0xffffffe ;  /* 0x0ffffffe00067836 */ /* 0x001fe20000000000 */
[----:B------:R-:W-:-:S05]  /*04f0*/  IABS R0, R9 ;  /* 0x0000000900007213 */ /* 0x000fca0000000000 */
[----:B------:R0:W1:Y:S02]  /*0500*/  F2I.FTZ.U32.TRUNC.NTZ R7, R6 ;  /* 0x0000000600077305 */ /* 0x000064000021f000 */
[----:B0-----:R-:W-:Y:S02]  /*0510*/  IMAD.MOV.U32 R6, RZ, RZ, RZ ;  /* 0x000000ffff067224 */ /* 0x001fe400078e00ff */
[----:B-1----:R-:W-:-:S04]  /*0520*/  IMAD.MOV R10, RZ, RZ, -R7 ;  /* 0x000000ffff0a7224 */ /* 0x002fc800078e0a07 */
[----:B------:R-:W-:Y:S01]  /*0530*/  IMAD R13, R10, R11, RZ ;  /* 0x0000000b0a0d7224 */ /* 0x000fe200078e02ff */
[----:B------:R-:W-:-:S03]  /*0540*/  IABS R10, R4 ;  /* 0x00000004000a7213 */ /* 0x000fc60000000000 */
[----:B------:R-:W-:-:S04]  /*0550*/  IMAD.HI.U32 R7, R7, R13, R6 ;  /* 0x0000000d07077227 */ /* 0x000fc800078e0006 */
[----:B------:R-:W-:Y:S02]  /*0560*/  IMAD.MOV R6, RZ, RZ, -R10 ;  /* 0x000000ffff067224 */ /* 0x000fe400078e0a0a */
[----:B------:R-:W-:-:S04]  /*0570*/  IMAD.HI.U32 R7, R7, R0, RZ ;  /* 0x0000000007077227 */ /* 0x000fc800078e00ff */
[----:B------:R-:W-:Y:S01]  /*0580*/  IMAD R0, R7, R6, R0 ;  /* 0x0000000607007224 */ /* 0x000fe200078e0200 */
[----:B------:R-:W-:Y:S04]  /*0590*/  BAR.SYNC.DEFER_BLOCKING 0x0 ;  /* 0x0000000000007b1d */ /* 0x000fe80000010000 */
[----:B------:R-:W-:-:S13]  /*05a0*/  ISETP.GT.U32.AND P1, PT, R11, R0, PT ;  /* 0x000000000b00720c */ /* 0x000fda0003f24070 */
[----:B------:R-:W-:Y:S02]  /*05b0*/  @!P1 IMAD.IADD R0, R0, 0x1, -R11 ;  /* 0x0000000100009824 */ /* 0x000fe400078e0a0b */
[----:B------:R-:W-:Y:S01]  /*05c0*/  @!P1 VIADD R7, R7, 0x1 ;  /* 0x0000000107079836 */ /* 0x000fe20000000000 */
[----:B------:R-:W-:Y:S02]  /*05d0*/  ISETP.NE.AND P1, PT, R4, RZ, PT ;  /* 0x000000ff0400720c */ /* 0x000fe40003f25270 */
[----:B------:R-:W-:Y:S02]  /*05e0*/  ISETP.GE.U32.AND P0, PT, R0, R11, PT ;  /* 0x0000000b0000720c */ /* 0x000fe40003f06070 */
[----:B------:R-:W-:-:S04]  /*05f0*/  LOP3.LUT R0, R9, R4, RZ, 0x3c, !PT ;  /* 0x0000000409007212 */ /* 0x000fc800078e3cff */
[----:B------:R-:W-:Y:S01]  /*0600*/  ISETP.GE.AND P2, PT, R0, RZ, PT ;  /* 0x000000ff0000720c */ /* 0x000fe20003f46270 */
[----:B------:R-:W-:-:S06]  /*0610*/  VIADD R0, R2, 0x7f ;  /* 0x0000007f02007836 */ /* 0x000fcc0000000000 */
[----:B------:R-:W-:-:S04]  /*0620*/  @P0 VIADD R7, R7, 0x1 ;  /* 0x0000000107070836 */ /* 0x000fc80000000000 */
[----:B------:R-:W-:Y:S01]  /*0630*/  IMAD.MOV.U32 R6, RZ, RZ, R7 ;  /* 0x000000ffff067224 */ /* 0x000fe200078e0007 */
[----:B------:R-:W-:-:S03]  /*0640*/  SHF.R.S32.HI R7, RZ, 0x1f, R0 ;  /* 0x0000001fff077819 */ /* 0x000fc60000011400 */
[----:B------:R-:W-:Y:S01]  /*0650*/  @!P2 IMAD.MOV R6, RZ, RZ, -R6 ;  /* 0x000000ffff06a224 */ /* 0x000fe200078e0a06 */
[----:B------:R-:W-:Y:S02]  /*0660*/  @!P1 LOP3.LUT R6, RZ, R4, RZ, 0x33, !PT ;  /* 0x00000004ff069212 */ /* 0x000fe400078e33ff */
[----:B------:R-:W-:-:S03]  /*0670*/  LEA.HI R7, R7, R0, RZ, 0x7 ;  /* 0x0000000007077211 */ /* 0x000fc600078f38ff */
[----:B------:R-:W-:Y:S02]  /*0680*/  IMAD.SHL.U32 R13, R6, 0x8, RZ ;  /* 0x00000008060d7824 */ /* 0x000fe400078e00ff */
[----:B------:R-:W-:-:S03]  /*0690*/  IMAD.MOV R6, RZ, RZ, -R6 ;  /* 0x000000ffff067224 */ /* 0x000fc600078e0a06 */
[----:B------:R-:W-:Y:S01]  /*06a0*/  LEA.HI.SX32 R7, R7, -R13, 0x19 ;  /* 0x8000000d07077211 */ /* 0x000fe200078fcaff */
[----:B------:R-:W-:Y:S02]  /*06b0*/  IMAD R12, R4, R6, R9 ;  /* 0x00000006040c7224 */ /* 0x000fe400078e0209 */
[----:B------:R-:W-:Y:S01]  /*06c0*/  IMAD.MOV.U32 R6, RZ, RZ, RZ ;  /* 0x000000ffff067224 */ /* 0x000fe200078e00ff */
[----:B------:R-:W-:Y:S02]  /*06d0*/  VIMNMX R15, PT, PT, R7, 0x8, PT ;  /* 0x00000008070f7848 */ /* 0x000fe40003fe0100 */
[----:B------:R-:W-:Y:S02]  /*06e0*/  IABS R4, R12 ;  /* 0x0000000c00047213 */ /* 0x000fe40000000000 */
[-C--:B------:R-:W-:Y:S02]  /*06f0*/  IABS R10, R15.reuse ;  /* 0x0000000f000a7213 */ /* 0x080fe40000000000 */
[----:B------:R-:W-:-:S02]  /*0700*/  IABS R8, R15 ;  /* 0x0000000f00087213 */ /* 0x000fc40000000000 */
[----:B------:R-:W0:Y:S08]  /*0710*/  I2F.RP R0, R10 ;  /* 0x0000000a00007306 */ /* 0x000e300000209400 */
[----:B0-----:R-:W0:Y:S02]  /*0720*/  MUFU.RCP R0, R0 ;  /* 0x0000000000007308 */ /* 0x001e240000001000 */
[----:B0-----:R-:W-:-:S06]  /*0730*/  VIADD R7, R0, 0xffffffe ;  /* 0x0ffffffe00077836 */ /* 0x001fcc0000000000 */
[----:B------:R-:W0:Y:S02]  /*0740*/  F2I.FTZ.U32.TRUNC.NTZ R7, R7 ;  /* 0x0000000700077305 */ /* 0x000e24000021f000 */
[----:B0-----:R-:W-:-:S04]  /*0750*/  IMAD.MOV R11, RZ, RZ, -R7 ;  /* 0x000000ffff0b7224 */ /* 0x001fc800078e0a07 */
[----:B------:R-:W-:-:S04]  /*0760*/  IMAD R9, R11, R10, RZ ;  /* 0x0000000a0b097224 */ /* 0x000fc800078e02ff */
[----:B------:R-:W-:-:S04]  /*0770*/  IMAD.HI.U32 R0, R7, R9, R6 ;  /* 0x0000000907007227 */ /* 0x000fc800078e0006 */
[----:B------:R-:W-:Y:S02]  /*0780*/  IMAD.MOV.U32 R6, RZ, RZ, R14 ;  /* 0x000000ffff067224 */ /* 0x000fe400078e000e */
[----:B------:R-:W-:Y:S01]  /*0790*/  IMAD.MOV.U32 R7, RZ, RZ, R4 ;  /* 0x000000ffff077224 */ /* 0x000fe200078e0004 */
[----:B------:R-:W0:Y:S01]  /*07a0*/  LDS R14, [UR9] ;  /* 0x00000009ff0e7984 */ /* 0x000e220008000800 */
[----:B------:R-:W1:Y:S01]  /*07b0*/  I2F.RP R9, R6 ;  /* 0x0000000600097306 */ /* 0x000e620000209400 */
[----:B------:R-:W-:Y:S01]  /*07c0*/  IMAD.MOV R4, RZ, RZ, -R8 ;  /* 0x000000ffff047224 */ /* 0x000fe200078e0a08 */
[----:B------:R-:W-:Y:S01]  /*07d0*/  IABS R8, R2 ;  /* 0x0000000200087213 */ /* 0x000fe20000000000 */
[----:B------:R-:W-:-:S04]  /*07e0*/  IMAD.HI.U32 R0, R0, R7, RZ ;  /* 0x0000000700007227 */ /* 0x000fc800078e00ff */
[----:B------:R-:W-:Y:S02]  /*07f0*/  IMAD R7, R0, R4, R7 ;  /* 0x0000000400077224 */ /* 0x000fe400078e0207 */
[----:B------:R-:W-:Y:S01]  /*0800*/  IMAD.MOV.U32 R4, RZ, RZ, R8 ;  /* 0x000000ffff047224 */ /* 0x000fe200078e0008 */
[----:B------:R-:W-:Y:S02]  /*0810*/  BAR.SYNC.DEFER_BLOCKING 0x0 ;  /* 0x0000000000007b1d */ /* 0x000fe40000010000 */
[----:B------:R-:W-:-:S04]  /*0820*/  ISETP.GT.U32.AND P1, PT, R10, R7, PT ;  /* 0x000000070a00720c */ /* 0x000fc80003f24070 */
[----:B-1----:R-:W1:Y:S08]  /*0830*/  MUFU.RCP R9, R9 ;  /* 0x0000000900097308 */ /* 0x002e700000001000 */
[----:B------:R-:W3:Y:S01]  /*0840*/  I2F.RP R8, R4 ;  /* 0x0000000400087306 */ /* 0x000ee20000209400 */
[----:B------:R-:W-:Y:S02]  /*0850*/  @!P1 IMAD.IADD R7, R7, 0x1, -R10 ;  /* 0x0000000107079824 */ /* 0x000fe400078e0a0a */
[----:B------:R-:W-:Y:S01]  /*0860*/  @!P1 VIADD R0, R0, 0x1 ;  /* 0x0000000100009836 */ /* 0x000fe20000000000 */
[----:B------:R-:W-:-:S02]  /*0870*/  ISETP.NE.AND P1, PT, R15, RZ, PT ;  /* 0x000000ff0f00720c */ /* 0x000fc40003f25270 */
[----:B------:R-:W-:Y:S02]  /*0880*/  ISETP.GE.U32.AND P0, PT, R7, R10, PT ;  /* 0x0000000a0700720c */ /* 0x000fe40003f06070 */
[----:B------:R-:W-:Y:S01]  /*0890*/  LOP3.LUT R7, R12, R15, RZ, 0x3c, !PT ;  /* 0x0000000f0c077212 */ /* 0x000fe200078e3cff */
[----:B-1----:R-:W-:-:S03]  /*08a0*/  VIADD R10, R9, 0xffffffe ;  /* 0x0ffffffe090a7836 */ /* 0x002fc60000000000 */
[----:B------:R-:W-:Y:S01]  /*08b0*/  ISETP.GE.AND P2, PT, R7, RZ, PT ;  /* 0x000000ff0700720c */ /* 0x000fe20003f46270 */
[----:B------:R1:W5:Y:S01]  /*08c0*/  F2I.FTZ.U32.TRUNC.NTZ R11, R10 ;  /* 0x0000000a000b7305 */ /* 0x000362000021f000 */
[----:B0-----:R-:W-:-:S05]  /*08d0*/  R2UR UR8, R14 ;  /* 0x000000000e0872ca */ /* 0x001fca00000e0000 */
[----:B------:R-:W-:Y:S02]  /*08e0*/  @P0 VIADD R0, R0, 0x1 ;  /* 0x0000000100000836 */ /* 0x000fe40000000000 */
[----:B---3--:R-:W0:Y:S01]  /*08f0*/  MUFU.RCP R8, R8 ;  /* 0x0000000800087308 */ /* 0x008e220000001000 */
[----:B-1----:R-:W-:-:S03]  /*0900*/  IMAD.MOV.U32 R10, RZ, RZ, RZ ;  /* 0x000000ffff0a7224 */ /* 0x002fc600078e00ff */
[----:B------:R-:W-:Y:S01]  /*0910*/  @!P2 IMAD.MOV R0, RZ, RZ, -R0 ;  /* 0x000000ffff00a224 */ /* 0x000fe200078e0a00 */
[----:B------:R-:W-:Y:S01]  /*0920*/  @!P1 LOP3.LUT R0, RZ, R15, RZ, 0x33, !PT ;  /* 0x0000000fff009212 */ /* 0x000fe200078e33ff */
[----:B-----5:R-:W-:-:S03]  /*0930*/  IMAD.MOV R7, RZ, RZ, -R11 ;  /* 0x000000ffff077224 */ /* 0x020fc600078e0a0b */
[----:B------:R-:W-:Y:S01]  /*0940*/  LEA R68, R0, UR4, 0x8 ;  /* 0x0000000400447c11 */ /* 0x000fe2000f8e40ff */
[----:B------:R-:W-:-:S03]  /*0950*/  IMAD R7, R7, R6, RZ ;  /* 0x0000000607077224 */ /* 0x000fc600078e02ff */
[----:B------:R-:W-:Y:S01]  /*0960*/  IABS R71, R68 ;  /* 0x0000004400477213 */ /* 0x000fe20000000000 */
[----:B------:R-:W-:Y:S02]  /*0970*/  VIADD R20, R68, 0x1 ;  /* 0x0000000144147836 */ /* 0x000fe40000000000 */
[----:B------:R-:W-:-:S03]  /*0980*/  IMAD.HI.U32 R7, R11, R7, R10 ;  /* 0x000000070b077227 */ /* 0x000fc600078e000a */
[----:B------:R-:W-:Y:S01]  /*0990*/  STL [R1+0x744], R20 ;  /* 0x0007441401007387 */ /* 0x000fe20000100800 */
[----:B0-----:R-:W-:Y:S01]  /*09a0*/  VIADD R8, R8, 0xffffffe ;  /* 0x0ffffffe08087836 */ /* 0x001fe20000000000 */
[----:B------:R-:W-:Y:S01]  /*09b0*/  IABS R70, R20 ;  /* 0x0000001400467213 */ /* 0x000fe20000000000 */
[----:B------:R-:W-:Y:S02]  /*09c0*/  IMAD.MOV R10, RZ, RZ, -R0 ;  /* 0x000000ffff0a7224 */ /* 0x000fe400078e0a00 */
[----:B------:R0:W1:Y:S01]  /*09d0*/  F2I.FTZ.U32.TRUNC.NTZ R9, R8 ;  /* 0x0000000800097305 */ /* 0x000062000021f000 */
[----:B------:R-:W-:Y:S02]  /*09e0*/  VIADD R17, R68, 0x4 ;  /* 0x0000000444117836 */ /* 0x000fe40000000000 */
[----:B------:R-:W-:-:S03]  /*09f0*/  IMAD.HI.U32 R0, R7, R71, RZ ;  /* 0x0000004707007227 */ /* 0x000fc600078e00ff */
[----:B------:R-:W-:Y:S01]  /*0a00*/  IABS R66, R17 ;  /* 0x0000001100427213 */ /* 0x000fe20000000000 */
[C---:B------:R-:W-:Y:S02]  /*0a10*/  VIADD R19, R68.reuse, 0x2 ;  /* 0x0000000244137836 */ /* 0x040fe40000000000 */
[C---:B------:R-:W-:Y:S01]  /*0a20*/  VIADD R18, R68.reuse, 0x3 ;  /* 0x0000000344127836 */ /* 0x040fe20000000000 */
[----:B0-----:R-:W-:Y:S01]  /*0a30*/  SHF.R.U32.HI R8, RZ, 0x5, R5 ;  /* 0x00000005ff087819 */ /* 0x001fe20000011605 */
[----:B------:R-:W-:Y:S01]  /*0a40*/  IMAD R10, R15, R10, R12 ;  /* 0x0000000a0f0a7224 */ /* 0x000fe200078e020c */
[----:B------:R-:W-:Y:S01]  /*0a50*/  STL [R1+0x740], R19 ;  /* 0x0007401301007387 */ /* 0x000fe20000100800 */
[----:B------:R-:W-:Y:S01]  /*0a60*/  VIADD R16, R68, 0x5 ;  /* 0x0000000544107836 */ /* 0x000fe20000000000 */
[----:B------:R-:W-:Y:S01]  /*0a70*/  R2UR UR11, R8 ;  /* 0x00000000080b72ca */ /* 0x000fe200000e0000 */
[----:B-1----:R-:W-:Y:S01]  /*0a80*/  IMAD.MOV R11, RZ, RZ, -R9 ;  /* 0x000000ffff0b7224 */ /* 0x002fe200078e0a09 */
[----:B------:R-:W-:Y:S01]  /*0a90*/  STL [R1+0x748], R18 ;  /* 0x0007481201007387 */ /* 0x000fe20000100800 */
[----:B------:R-:W-:Y:S01]  /*0aa0*/  IMAD.MOV R12, RZ, RZ, -R0 ;  /* 0x000000ffff0c7224 */ /* 0x000fe200078e0a00 */
[----:B------:R-:W-:Y:S01]  /*0ab0*/  IABS R69, R19 ;  /* 0x0000001300457213 */ /* 0x000fe20000000000 */
[----:B------:R-:W-:Y:S01]  /*0ac0*/  IMAD R11, R11, R4, RZ ;  /* 0x000000040b0b7224 */ /* 0x000fe200078e02ff */
[----:B------:R-:W-:Y:S01]  /*0ad0*/  STL [R1+0x750], R17 ;  /* 0x0007501101007387 */ /* 0x000fe20000100800 */
[----:B------:R-:W-:Y:S01]  /*0ae0*/  IMAD.MOV.U32 R8, RZ, RZ, RZ ;  /* 0x000000ffff087224 */ /* 0x000fe200078e00ff */
[----:B------:R-:W-:Y:S01]  /*0af0*/  IABS R65, R16 ;  /* 0x0000001000417213 */ /* 0x000fe20000000000 */
[----:B------:R-:W-:Y:S01]  /*0b00*/  IMAD R71, R6, R12, R71 ;  /* 0x0000000c06477224 */ /* 0x000fe200078e0247 */
[----:B------:R0:W-:Y:S01]  /*0b10*/  STL [R1+0x74c], R16 ;  /* 0x00074c1001007387 */ /* 0x0001e20000100800 */
[----:B------:R-:W-:Y:S01]  /*0b20*/  IMAD.HI.U32 R12, R7, R66, RZ ;  /* 0x00000042070c7227 */ /* 0x000fe200078e00ff */
[----:B------:R-:W-:Y:S01]  /*0b30*/  IABS R67, R18 ;  /* 0x0000001200437213 */ /* 0x000fe20000000000 */
[----:B------:R-:W-:-:S02]  /*0b40*/  USHF.L.U32 UR4, UR11, 0x15, URZ ;  /* 0x000000150b047899 */ /* 0x000fc400080006ff */
[----:B------:R-:W-:Y:S02]  /*0b50*/  IMAD.HI.U32 R0, R9, R11, R8 ;  /* 0x0000000b09007227 */ /* 0x000fe400078e0008 */
[----:B------:R-:W-:Y:S02]  /*0b60*/  ULOP3.LUT UR4, UR4, 0x600000, URZ, 0xc0, !UPT ;  /* 0x0060000004047892 */ /* 0x000fe4000f8ec0ff */
[----:B------:R-:W-:Y:S02]  /*0b70*/  IMAD.IADD R8, R13, 0x1, R10 ;  /* 0x000000010d087824 */ /* 0x000fe400078e020a */
[C---:B0-----:R-:W-:Y:S02]  /*0b80*/  VIADD R16, R68.reuse, 0x9 ;  /* 0x0000000944107836 */ /* 0x041fe40000000000 */
[----:B------:R-:W-:Y:S02]  /*0b90*/  VIADD R18, R68, 0x7 ;  /* 0x0000000744127836 */ /* 0x000fe40000000000 */
[----:B------:R-:W-:Y:S01]  /*0ba0*/  IMAD.HI.U32 R10, R7, R69, RZ ;  /* 0x00000045070a7227 */ /* 0x000fe200078e00ff */
[----:B------:R-:W-:-:S02]  /*0bb0*/  IABS R61, R16 ;  /* 0x00000010003d7213 */ /* 0x000fc40000000000 */
[----:B------:R-:W-:Y:S01]  /*0bc0*/  IABS R63, R18 ;  /* 0x00000012003f7213 */ /* 0x000fe20000000000 */
[----:B------:R-:W-:Y:S02]  /*0bd0*/  IMAD.MOV R15, RZ, RZ, -R12 ;  /* 0x000000ffff0f7224 */ /* 0x000fe400078e0a0c */
[C---:B------:R-:W-:Y:S02]  /*0be0*/  VIADD R19, R68.reuse, 0x6 ;  /* 0x0000000644137836 */ /* 0x040fe40000000000 */
[----:B------:R-:W-:Y:S02]  /*0bf0*/  VIADD R17, R68, 0x8 ;  /* 0x0000000844117836 */ /* 0x000fe40000000000 */
[----:B------:R-:W-:Y:S01]  /*0c00*/  IMAD.MOV R10, RZ, RZ, -R10 ;  /* 0x000000ffff0a7224 */ /* 0x000fe200078e0a0a */
[----:B------:R-:W-:Y:S01]  /*0c10*/  STL [R1+0x754], R19 ;  /* 0x0007541301007387 */ /* 0x000fe20000100800 */
[----:B------:R-:W-:Y:S01]  /*0c20*/  IMAD R66, R6, R15, R66 ;  /* 0x0000000f06427224 */ /* 0x000fe200078e0242 */
[----:B------:R-:W-:Y:S01]  /*0c30*/  IABS R62, R17 ;  /* 0x00000011003e7213 */ /* 0x000fe20000000000 */
[----:B------:R-:W-:Y:S01]  /*0c40*/  VIADD R15, R68, 0xe ;  /* 0x0000000e440f7836 */ /* 0x000fe20000000000 */
[----:B------:R-:W-:Y:S01]  /*0c50*/  STL [R1+0x758], R18 ;  /* 0x0007581201007387 */ /* 0x000fe20000100800 */
[----:B------:R-:W-:Y:S01]  /*0c60*/  IMAD.HI.U32 R12, R7, R61, RZ ;  /* 0x0000003d070c7227 */ /* 0x000fe200078e00ff */
[----:B------:R-:W-:-:S02]  /*0c70*/  IABS R64, R19 ;  /* 0x0000001300407213 */ /* 0x000fc40000000000 */
[----:B------:R0:W-:Y:S01]  /*0c80*/  STL [R1+0x75c], R17 ;  /* 0x00075c1101007387 */ /* 0x0001e20000100800 */
[----:B------:R-:W-:Y:S01]  /*0c90*/  IMAD R69, R6, R10, R69 ;  /* 0x0000000a06457224 */ /* 0x000fe200078e0245 */
[----:B------:R-:W-:Y:S01]  /*0ca0*/  IABS R56, R15 ;  /* 0x0000000f00387213 */ /* 0x000fe20000000000 */
[----:B------:R-:W-:Y:S01]  /*0cb0*/  VIADD R14, R68, 0xa ;  /* 0x0000000a440e7836 */ /* 0x000fe20000000000 */
[----:B------:R1:W-:Y:S01]  /*0cc0*/  STL [R1+0x760], R16 ;  /* 0x0007601001007387 */ /* 0x0003e20000100800 */
[----:B------:R-:W-:-:S03]  /*0cd0*/  IMAD.HI.U32 R10, R7, R63, RZ ;  /* 0x0000003f070a7227 */ /* 0x000fc600078e00ff */
[----:B------:R3:W-:Y:S01]  /*0ce0*/  STL [R1+0x764], R14 ;  /* 0x0007640e01007387 */ /* 0x0007e20000100800 */
[----:B------:R-:W-:Y:S01]  /*0cf0*/  IMAD.MOV R12, RZ, RZ, -R12 ;  /* 0x000000ffff0c7224 */ /* 0x000fe200078e0a0c */
[----:B------:R-:W-:Y:S01]  /*0d00*/  IABS R60, R14 ;  /* 0x0000000e003c7213 */ /* 0x000fe20000000000 */
[C---:B0-----:R-:W-:Y:S02]  /*0d10*/  VIADD R17, R68.reuse, 0xc ;  /* 0x0000000c44117836 */ /* 0x041fe40000000000 */
[C---:B------:R-:W-:Y:S02]  /*0d20*/  VIADD R18, R68.reuse, 0xb ;  /* 0x0000000b44127836 */ /* 0x040fe40000000000 */
[----:B-1----:R-:W-:Y:S01]  /*0d30*/  VIADD R16, R68, 0xd ;  /* 0x0000000d44107836 */ /* 0x002fe20000000000 */
[----:B------:R-:W-:Y:S01]  /*0d40*/  IABS R58, R17 ;  /* 0x00000011003a7213 */ /* 0x000fe20000000000 */
[----:B------:R-:W-:Y:S01]  /*0d50*/  IMAD.MOV R10, RZ, RZ, -R10 ;  /* 0x000000ffff0a7224 */ /* 0x000fe200078e0a0a */
[----:B------:R-:W-:Y:S01]  /*0d60*/  STL [R1+0x76c], R18 ;  /* 0x00076c1201007387 */ /* 0x000fe20000100800 */
[----:B------:R-:W-:Y:S01]  /*0d70*/  IMAD R61, R6, R12, R61 ;  /* 0x0000000c063d7224 */ /* 0x000fe200078e023d */
[----:B------:R-:W-:Y:S01]  /*0d80*/  IABS R57, R16 ;  /* 0x0000001000397213 */ /* 0x000fe20000000000 */
[----:B------:R-:W-:Y:S01]  /*0d90*/  IMAD.HI.U32 R12, R7, R56, RZ ;  /* 0x00000038070c7227 */ /* 0x000fe200078e00ff */
[----:B------:R-:W-:Y:S01]  /*0da0*/  STL [R1+0x77c], R17 ;  /* 0x00077c1101007387 */ /* 0x000fe20000100800 */
[----:B------:R-:W-:-:S02]  /*0db0*/  IABS R59, R18 ;  /* 0x00000012003b7213 */ /* 0x000fc40000000000 */
[----:B------:R-:W-:Y:S01]  /*0dc0*/  VIADD R19, R68, 0x11 ;  /* 0x0000001144137836 */ /* 0x000fe20000000000 */
[----:B------:R0:W-:Y:S01]  /*0dd0*/  STL [R1+0x778], R16 ;  /* 0x0007781001007387 */ /* 0x0001e20000100800 */
[----:B------:R-:W-:Y:S02]  /*0de0*/  IMAD R63, R6, R10, R63 ;  /* 0x0000000a063f7224 */ /* 0x000fe400078e023f */
[C---:B---3--:R-:W-:Y:S01]  /*0df0*/  VIADD R14, R68.reuse, 0xf ;  /* 0x0000000f440e7836 */ /* 0x048fe20000000000 */
[----:B------:R-:W-:Y:S01]  /*0e00*/  IABS R53, R19 ;  /* 0x0000001300357213 */ /* 0x000fe20000000000 */
[----:B------:R-:W-:Y:S01]  /*0e10*/  IMAD.HI.U32 R10, R7, R58, RZ ;  /* 0x0000003a070a7227 */ /* 0x000fe200078e00ff */
[----:B------:R1:W-:Y:S02]  /*0e20*/  STL [R1+0x774], R15 ;  /* 0x0007740f01007387 */ /* 0x0003e40000100800 */
[----:B------:R-:W-:Y:S01]  /*0e30*/  IABS R55, R14 ;  /* 0x0000000e00377213 */ /* 0x000fe20000000000 */
[C---:B------:R-:W-:Y:S01]  /*0e40*/  VIADD R20, R68.reuse, 0x10 ;  /* 0x0000001044147836 */ /* 0x040fe20000000000 */
[----:B------:R3:W-:Y:S01]  /*0e50*/  STL [R1+0x770], R14 ;  /* 0x0007700e01007387 */ /* 0x0007e20000100800 */
[----:B0-----:R-:W-:-:S02]  /*0e60*/  VIADD R16, R68, 0x13 ;  /* 0x0000001344107836 */ /* 0x001fc40000000000 */
[----:B------:R-:W-:Y:S01]  /*0e70*/  IMAD.MOV R17, RZ, RZ, -R12 ;  /* 0x000000ffff117224 */ /* 0x000fe200078e0a0c */
[----:B------:R-:W-:Y:S01]  /*0e80*/  STL [R1+0x768], R20 ;  /* 0x0007681401007387 */ /* 0x000fe20000100800 */
[----:B------:R-:W-:Y:S01]  /*0e90*/  VIADD R18, R68, 0x12 ;  /* 0x0000001244127836 */ /* 0x000fe20000000000 */
[----:B------:R-:W-:Y:S01]  /*0ea0*/  IABS R51, R16 ;  /* 0x0000001000337213 */ /* 0x000fe20000000000 */
[----:B-1----:R-:W-:Y:S01]  /*0eb0*/  IMAD.MOV R15, RZ, RZ, -R10 ;  /* 0x000000ffff0f7224 */ /* 0x002fe200078e0a0a */
[----:B------:R-:W-:Y:S01]  /*0ec0*/  STL [R1+0x780], R19 ;  /* 0x0007801301007387 */ /* 0x000fe20000100800 */
[----:B------:R-:W-:Y:S01]  /*0ed0*/  IMAD R56, R6, R17, R56 ;  /* 0x0000001106387224 */ /* 0x000fe200078e0238 */
[----:B------:R-:W-:Y:S01]  /*0ee0*/  IABS R52, R18 ;  /* 0x0000001200347213 */ /* 0x000fe20000000000 */
[C---:B------:R-:W-:Y:S01]  /*0ef0*/  VIADD R17, R68.reuse, 0x16 ;  /* 0x0000001644117836 */ /* 0x040fe20000000000 */
[----:B------:R0:W-:Y:S01]  /*0f00*/  STL [R1+0x790], R18 ;  /* 0x0007901201007387 */ /* 0x0001e20000100800 */
[----:B---3--:R-:W-:Y:S01]  /*0f10*/  VIADD R14, R68, 0x14 ;  /* 0x00000014440e7836 */ /* 0x008fe20000000000 */
[----:B------:R-:W-:Y:S01]  /*0f20*/  IABS R54, R20 ;  /* 0x0000001400367213 */ /* 0x000fe20000000000 */
[----:B------:R-:W-:Y:S01]  /*0f30*/  IMAD.HI.U32 R10, R7, R53, RZ ;  /* 0x00000035070a7227 */ /* 0x000fe200078e00ff */
[----:B------:R1:W-:Y:S01]  /*0f40*/  STL [R1+0x78c], R16 ;  /* 0x00078c1001007387 */ /* 0x0003e20000100800 */
[----:B------:R-:W-:-:S02]  /*0f50*/  IABS R48, R17 ;  /* 0x0000001100307213 */ /* 0x000fc40000000000 */
[----:B------:R-:W-:Y:S01]  /*0f60*/  IMAD R58, R6, R15, R58 ;  /* 0x0000000f063a7224 */ /* 0x000fe200078e023a */
[----:B------:R-:W-:Y:S01]  /*0f70*/  STL [R1+0x794], R14 ;  /* 0x0007940e01007387 */ /* 0x000fe20000100800 */
[C---:B------:R-:W-:Y:S01]  /*0f80*/  VIADD R15, R68.reuse, 0x18 ;  /* 0x00000018440f7836 */ /* 0x040fe20000000000 */
[----:B------:R-:W-:Y:S01]  /*0f90*/  IABS R50, R14 ;  /* 0x0000000e00327213 */ /* 0x000fe20000000000 */
[C---:B0-----:R-:W-:Y:S02]  /*0fa0*/  VIADD R18, R68.reuse, 0x15 ;  /* 0x0000001544127836 */ /* 0x041fe40000000000 */
[C---:B------:R-:W-:Y:S01]  /*0fb0*/  IMAD.HI.U32 R12, R7.reuse, R51, RZ ;  /* 0x00000033070c7227 */ /* 0x040fe200078e00ff */
[----:B------:R-:W-:Y:S02]  /*0fc0*/  IABS R46, R15 ;  /* 0x0000000f002e7213 */ /* 0x000fe40000000000 */
[----:B------:R-:W-:Y:S01]  /*0fd0*/  STL [R1+0x798], R18 ;  /* 0x0007981201007387 */ /* 0x000fe20000100800 */
[----:B-1----:R-:W-:Y:S01]  /*0fe0*/  VIADD R16, R68, 0x17 ;  /* 0x0000001744107836 */ /* 0x002fe20000000000 */
[----:B------:R-:W-:Y:S01]  /*0ff0*/  IABS R49, R18 ;  /* 0x0000001200317213 */ /* 0x000fe20000000000 */
[----:B------:R-:W-:Y:S01]  /*1000*/  IMAD.MOV R10, RZ, RZ, -R10 ;  /* 0x000000ffff0a7224 */ /* 0x000fe200078e0a0a */
[----:B------:R-:W-:Y:S01]  /*1010*/  STL [R1+0x7a8], R17 ;  /* 0x0007a81101007387 */ /* 0x000fe20000100800 */
[----:B------:R-:W-:Y:S01]  /*1020*/  IMAD.MOV R12, RZ, RZ, -R12 ;  /* 0x000000ffff0c7224 */ /* 0x000fe200078e0a0c */
[----:B------:R-:W-:Y:S01]  /*1030*/  IABS R47, R16 ;  /* 0x00000010002f7213 */ /* 0x000fe20000000000 */
[----:B------:R-:W-:Y:S01]  /*1040*/  IMAD R53, R6, R10, R53 ;  /* 0x0000000a06357224 */ /* 0x000fe200078e0235 */
[----:B------:R0:W-:Y:S01]  /*1050*/  STL [R1+0x7a4], R16 ;  /* 0x0007a41001007387 */ /* 0x0001e20000100800 */
[----:B------:R-:W-:-:S03]  /*1060*/  IMAD.HI.U32 R10, R7, R48, RZ ;  /* 0x00000030070a7227 */ /* 0x000fc600078e00ff */
[----:B------:R1:W-:Y:S01]  /*1070*/  STL [R1+0x7ac], R15 ;  /* 0x0007ac0f01007387 */ /* 0x0003e20000100800 */
[----:B------:R-:W-:-:S04]  /*1080*/  IMAD.HI.U32 R13, R7, R65, RZ ;  /* 0x00000041070d7227 */ /* 0x000fc800078e00ff */
[----:B------:R-:W-:Y:S02]  /*1090*/  IMAD R51, R6, R12, R51 ;  /* 0x0000000c06337224 */ /* 0x000fe400078e0233 */
[C---:B0-----:R-:W-:Y:S02]  /*10a0*/  VIADD R16, R68.reuse, 0x1d ;  /* 0x0000001d44107836 */ /* 0x041fe40000000000 */
[C---:B------:R-:W-:Y:S02]  /*10b0*/  VIADD R14, R68.reuse, 0x19 ;  /* 0x00000019440e7836 */ /* 0x040fe40000000000 */
[----:B------:R-:W-:Y:S01]  /*10c0*/  IMAD.HI.U32 R12, R7, R46, RZ ;  /* 0x0000002e070c7227 */ /* 0x000fe200078e00ff */
[----:B------:R-:W-:Y:S02]  /*10d0*/  IABS R41, R16 ;  /* 0x0000001000297213 */ /* 0x000fe40000000000 */
[----:B------:R0:W-:Y:S01]  /*10e0*/  STL [R1+0x7b0], R14 ;  /* 0x0007b00e01007387 */ /* 0x0001e20000100800 */
[----:B------:R-:W-:Y:S01]  /*10f0*/  VIADD R20, R68, 0x1a ;  /* 0x0000001a44147836 */ /* 0x000fe20000000000 */
[----:B------:R-:W-:Y:S01]  /*1100*/  IABS R45, R14 ;  /* 0x0000000e002d7213 */ /* 0x000fe20000000000 */
[----:B-1----:R-:W-:-:S02]  /*1110*/  IMAD.MOV R15, RZ, RZ, -R10 ;  /* 0x000000ffff0f7224 */ /* 0x002fc400078e0a0a */
[C---:B------:R-:W-:Y:S01]  /*1120*/  VIADD R19, R68.reuse, 0x1b ;  /* 0x0000001b44137836 */ /* 0x040fe20000000000 */
[----:B------:R-:W-:Y:S01]  /*1130*/  STL [R1+0x7c0], R20 ;  /* 0x0007c01401007387 */ /* 0x000fe20000100800 */
[----:B------:R-:W-:Y:S01]  /*1140*/  VIADD R18, R68, 0x1c ;  /* 0x0000001c44127836 */ /* 0x000fe20000000000 */
[----:B------:R-:W-:Y:S01]  /*1150*/  IABS R44, R20 ;  /* 0x00000014002c7213 */ /* 0x000fe20000000000 */
[----:B------:R-:W-:Y:S01]  /*1160*/  IMAD.MOV R13, RZ, RZ, -R13 ;  /* 0x000000ffff0d7224 */ /* 0x000fe200078e0a0d */
[----:B------:R-:W-:Y:S01]  /*1170*/  STL [R1+0x7bc], R19 ;  /* 0x0007bc1301007387 */ /* 0x000fe20000100800 */
[----:B------:R-:W-:Y:S01]  /*1180*/  IMAD.MOV R17, RZ, RZ, -R12 ;  /* 0x000000ffff117224 */ /* 0x000fe200078e0a0c */
[----:B------:R-:W-:Y:S01]  /*1190*/  IABS R42, R18 ;  /* 0x00000012002a7213 */ /* 0x000fe20000000000 */
[----:B------:R-:W-:Y:S01]  /*11a0*/  IMAD R48, R6, R15, R48 ;  /* 0x0000000f06307224 */ /* 0x000fe200078e0230 */
[----:B------:R1:W-:Y:S01]  /*11b0*/  STL [R1+0x7c4], R18 ;  /* 0x0007c41201007387 */ /* 0x0003e20000100800 */
[----:B------:R-:W-:Y:S01]  /*11c0*/  VIADD R15, R68, 0x22 ;  /* 0x00000022440f7836 */ /* 0x000fe20000000000 */
[----:B------:R-:W-:Y:S01]  /*11d0*/  IABS R43, R19 ;  /* 0x00000013002b7213 */ /* 0x000fe20000000000 */
[----:B------:R-:W-:Y:S01]  /*11e0*/  IMAD.HI.U32 R9, R7, R70, RZ ;  /* 0x0000004607097227 */ /* 0x000fe200078e00ff */
[----:B------:R3:W-:Y:S02]  /*11f0*/  STL [R1+0x7c8], R16 ;  /* 0x0007c81001007387 */ /* 0x0007e40000100800 */
[----:B------:R-:W-:Y:S01]  /*1200*/  IABS R36, R15 ;  /* 0x0000000f00247213 */ /* 0x000fe20000000000 */
[----:B------:R-:W-:-:S02]  /*1210*/  IMAD R65, R6, R13, R65 ;  /* 0x0000000d06417224 */ /* 0x000fc400078e0241 */
[----:B0-----:R-:W-:Y:S02]  /*1220*/  VIADD R14, R68, 0x1e ;  /* 0x0000001e440e7836 */ /* 0x001fe40000000000 */
[----:B------:R-:W-:-:S03]  /*1230*/  IMAD.HI.U32 R12, R7, R41, RZ ;  /* 0x00000029070c7227 */ /* 0x000fc600078e00ff */
[----:B------:R-:W-:Y:S01]  /*1240*/  STL [R1+0x7d8], R14 ;  /* 0x0007d80e01007387 */ /* 0x000fe20000100800 */
[----:B------:R-:W-:Y:S01]  /*1250*/  IMAD.HI.U32 R13, R7, R60, RZ ;  /* 0x0000003c070d7227 */ /* 0x000fe200078e00ff */
[----:B------:R-:W-:-:S03]  /*1260*/  IABS R40, R14 ;  /* 0x0000000e00287213 */ /* 0x000fc60000000000 */
[----:B------:R-:W-:Y:S02]  /*1270*/  IMAD R46, R6, R17, R46 ;  /* 0x00000011062e7224 */ /* 0x000fe400078e022e */
[C---:B-1----:R-:W-:Y:S02]  /*1280*/  VIADD R18, R68.reuse, 0x1f ;  /* 0x0000001f44127836 */ /* 0x042fe40000000000 */
[C---:B------:R-:W-:Y:S02]  /*1290*/  VIADD R17, R68.reuse, 0x20 ;  /* 0x0000002044117836 */ /* 0x040fe40000000000 */
[----:B---3--:R-:W-:Y:S01]  /*12a0*/  VIADD R16, R68, 0x21 ;  /* 0x0000002144107836 */ /* 0x008fe20000000000 */
[----:B------:R-:W-:Y:S01]  /*12b0*/  STL [R1+0x7d4], R18 ;  /* 0x0007d41201007387 */ /* 0x000fe20000100800 */
[----:B------:R-:W-:Y:S01]  /*12c0*/  IMAD.MOV R9, RZ, RZ, -R9 ;  /* 0x000000ffff097224 */ /* 0x000fe200078e0a09 */
[----:B------:R-:W-:Y:S01]  /*12d0*/  IABS R38, R17 ;  /* 0x0000001100267213 */ /* 0x000fe20000000000 */
[----:B------:R-:W-:Y:S01]  /*12e0*/  IMAD.MOV R12, RZ, RZ, -R12 ;  /* 0x000000ffff0c7224 */ /* 0x000fe200078e0a0c */
[----:B------:R-:W-:Y:S01]  /*12f0*/  STL [R1+0x7dc], R17 ;  /* 0x0007dc1101007387 */ /* 0x000fe20000100800 */
[----:B------:R-:W-:Y:S01]  /*1300*/  IMAD.MOV R13, RZ, RZ, -R13 ;  /* 0x000000ffff0d7224 */ /* 0x000fe200078e0a0d */
[----:B------:R-:W-:Y:S01]  /*1310*/  IABS R37, R16 ;  /* 0x0000001000257213 */ /* 0x000fe20000000000 */
[C---:B------:R-:W-:Y:S01]  /*1320*/  IMAD R70, R6.reuse, R9, R70 ;  /* 0x0000000906467224 */ /* 0x040fe200078e0246 */
[----:B------:R0:W-:Y:S01]  /*1330*/  STL [R1+0x7e0], R16 ;  /* 0x0007e01001007387 */ /* 0x0001e20000100800 */
[C---:B------:R-:W-:Y:S01]  /*1340*/  IMAD R41, R6.reuse, R12, R41 ;  /* 0x0000000c06297224 */ /* 0x040fe200078e0229 */
[----:B------:R-:W-:Y:S01]  /*1350*/  IABS R39, R18 ;  /* 0x0000001200277213 */ /* 0x000fe20000000000 */
[----:B------:R-:W-:Y:S01]  /*1360*/  IMAD.HI.U32 R9, R7, R64, RZ ;  /* 0x0000004007097227 */ /* 0x000fe200078e00ff */
[----:B------:R-:W-:Y:S03]  /*1370*/  STL [R1+0x7f0], R15 ;  /* 0x0007f00f01007387 */ /* 0x000fe60000100800 */
[----:B------:R-:W-:-:S02]  /*1380*/  IMAD R60, R6, R13, R60 ;  /* 0x0000000d063c7224 */ /* 0x000fc400078e023c */
[----:B------:R-:W-:Y:S01]  /*1390*/  IMAD.HI.U32 R12, R7, R36, RZ ;  /* 0x00000024070c7227 */ /* 0x000fe200078e00ff */
[----:B0-----:R-:W-:-:S03]  /*13a0*/  LOP3.LUT R16, R5, 0x7f, RZ, 0xc0, !PT ;  /* 0x0000007f05107812 */ /* 0x001fc600078ec0ff */
[----:B------:R-:W-:Y:S01]  /*13b0*/  IMAD.HI.U32 R13, R7, R55, RZ ;  /* 0x00000037070d7227 */ /* 0x000fe200078e00ff */
[----:B------:R-:W-:-:S03]  /*13c0*/  ISETP.NE.U32.AND P3, PT, R16, RZ, PT ;  /* 0x000000ff1000720c */ /* 0x000fc60003f65070 */
[----:B------:R-:W-:Y:S02]  /*13d0*/  IMAD.MOV R9, RZ, RZ, -R9 ;  /* 0x000000ffff097224 */ /* 0x000fe400078e0a09 */
[----:B------:R-:W-:Y:S02]  /*13e0*/  IMAD.MOV R17, RZ, RZ, -R12 ;  /* 0x000000ffff117224 */ /* 0x000fe400078e0a0c */
[----:B------:R-:W-:Y:S02]  /*13f0*/  IMAD.MOV R13, RZ, RZ, -R13 ;  /* 0x000000ffff0d7224 */ /* 0x000fe400078e0a0d */
[----:B------:R-:W-:Y:S02]  /*1400*/  IMAD R12, R8, 0x80, R16 ;  /* 0x00000080080c7824 */ /* 0x000fe400078e0210 */
[----:B------:R-:W-:-:S03]  /*1410*/  IMAD.HI.U32 R11, R7, R67, RZ ;  /* 0x00000043070b7227 */ /* 0x000fc600078e00ff */
[----:B------:R-:W-:Y:S01]  /*1420*/  IABS R5, R12 ;  /* 0x0000000c00057213 */ /* 0x000fe20000000000 */
[----:B------:R-:W-:Y:S01]  /*1430*/  IMAD R64, R6, R9, R64 ;  /* 0x0000000906407224 */ /* 0x000fe200078e0240 */
[----:B------:R-:W-:Y:S01]  /*1440*/  ISETP.GE.AND P2, PT, R12, RZ, PT ;  /* 0x000000ff0c00720c */ /* 0x000fe20003f46270 */
[----:B------:R-:W-:-:S04]  /*1450*/  IMAD.HI.U32 R9, R7, R59, RZ ;  /* 0x0000003b07097227 */ /* 0x000fc800078e00ff */
[----:B------:R-:W-:Y:S02]  /*1460*/  IMAD R55, R6, R13, R55 ;  /* 0x0000000d06377224 */ /* 0x000fe400078e0237 */
[----:B------:R-:W-:Y:S02]  /*1470*/  IMAD.MOV R11, RZ, RZ, -R11 ;  /* 0x000000ffff0b7224 */ /* 0x000fe400078e0a0b */
[----:B------:R-:W-:-:S04]  /*1480*/  IMAD.HI.U32 R13, R7, R50, RZ ;  /* 0x00000032070d7227 */ /* 0x000fc800078e00ff */
[----:B------:R-:W-:Y:S02]  /*1490*/  IMAD.MOV R9, RZ, RZ, -R9 ;  /* 0x000000ffff097224 */ /* 0x000fe400078e0a09 */
[----:B------:R-:W-:Y:S02]  /*14a0*/  IMAD R67, R6, R11, R67 ;  /* 0x0000000b06437224 */ /* 0x000fe400078e0243 */
[----:B------:R-:W-:Y:S02]  /*14b0*/  IMAD.MOV R13, RZ, RZ, -R13 ;  /* 0x000000ffff0d7224 */ /* 0x000fe400078e0a0d */
[----:B------:R-:W-:-:S04]  /*14c0*/  IMAD.HI.U32 R11, R7, R62, RZ ;  /* 0x0000003e070b7227 */ /* 0x000fc800078e00ff */
[----:B------:R-:W-:-:S04]  /*14d0*/  IMAD.HI.U32 R0, R0, R5, RZ ;  /* 0x0000000500007227 */ /* 0x000fc800078e00ff */
[----:B------:R-:W-:Y:S02]  /*14e0*/  IMAD R59, R6, R9, R59 ;  /* 0x00000009063b7224 */ /* 0x000fe400078e023b */
[----:B------:R-:W-:-:S04]  /*14f0*/  IMAD.HI.U32 R9, R7, R54, RZ ;  /* 0x0000003607097227 */ /* 0x000fc800078e00ff */
[----:B------:R-:W-:Y:S02]  /*1500*/  IMAD R50, R6, R13, R50 ;  /* 0x0000000d06327224 */ /* 0x000fe400078e0232 */
[----:B------:R-:W-:Y:S02]  /*1510*/  IMAD.MOV R11, RZ, RZ, -R11 ;  /* 0x000000ffff0b7224 */ /* 0x000fe400078e0a0b */
[----:B------:R-:W-:-:S04]  /*1520*/  IMAD.HI.U32 R13, R7, R45, RZ ;  /* 0x0000002d070d7227 */ /* 0x000fc800078e00ff */
[----:B------:R-:W-:Y:S02]  /*1530*/  IMAD.MOV R0, RZ, RZ, -R0 ;  /* 0x000000ffff007224 */ /* 0x000fe400078e0a00 */
[----:B------:R-:W-:Y:S02]  /*1540*/  IMAD.MOV R9, RZ, RZ, -R9 ;  /* 0x000000ffff097224 */ /* 0x000fe400078e0a09 */
[----:B------:R-:W-:Y:S02]  /*1550*/  IMAD R62, R6, R11, R62 ;  /* 0x0000000b063e7224 */ /* 0x000fe400078e023e */
[----:B------:R-:W-:Y:S02]  /*1560*/  IMAD.MOV R13, RZ, RZ, -R13 ;  /* 0x000000ffff0d7224 */ /* 0x000fe400078e0a0d */
[----:B------:R-:W-:Y:S02]  /*1570*/  IMAD R0, R4, R0, R5 ;  /* 0x0000000004007224 */ /* 0x000fe400078e0205 */
[----:B------:R-:W-:-:S03]  /*1580*/  IMAD.HI.U32 R11, R7, R57, RZ ;  /* 0x00000039070b7227 */ /* 0x000fc600078e00ff */
[----:B------:R-:W-:Y:S01]  /*1590*/  ISETP.GT.U32.AND P0, PT, R4, R0, PT ;  /* 0x000000000400720c */ /* 0x000fe20003f04070 */
[----:B------:R-:W-:Y:S02]  /*15a0*/  VIADD R14, R68, 0x23 ;  /* 0x00000023440e7836 */ /* 0x000fe40000000000 */
[C---:B------:R-:W-:Y:S02]  /*15b0*/  IMAD R54, R6.reuse, R9, R54 ;  /* 0x0000000906367224 */ /* 0x040fe400078e0236 */
[----:B------:R-:W-:Y:S01]  /*15c0*/  IMAD.HI.U32 R9, R7, R49, RZ ;  /* 0x0000003107097227 */ /* 0x000fe200078e00ff */
[----:B------:R0:W-:Y:S01]  /*15d0*/  STL [R1+0x7ec], R14 ;  /* 0x0007ec0e01007387 */ /* 0x0001e20000100800 */
[----:B------:R-:W-:Y:S02]  /*15e0*/  IABS R35, R14 ;  /* 0x0000000e00237213 */ /* 0x000fe40000000000 */
[----:B------:R-:W-:Y:S02]  /*15f0*/  IMAD R45, R6, R13, R45 ;  /* 0x0000000d062d7224 */ /* 0x000fe400078e022d */
[----:B------:R-:W-:-:S02]  /*1600*/  VIADD R20, R68, 0x24 ;  /* 0x0000002444147836 */ /* 0x000fc40000000000 */
[----:B------:R-:W-:Y:S02]  /*1610*/  IMAD.MOV R11, RZ, RZ, -R11 ;  /* 0x000000ffff0b7224 */ /* 0x000fe400078e0a0b */
[C---:B------:R-:W-:Y:S01]  /*1620*/  IMAD.HI.U32 R13, R7.reuse, R40, RZ ;  /* 0x00000028070d7227 */ /* 0x040fe200078e00ff */
[----:B------:R-:W-:Y:S01]  /*1630*/  STL [R1+0x7f4], R20 ;  /* 0x0007f41401007387 */ /* 0x000fe20000100800 */
[----:B------:R-:W-:Y:S02]  /*1640*/  IABS R34, R20 ;  /* 0x0000001400227213 */ /* 0x000fe40000000000 */
[C---:B------:R-:W-:Y:S02]  /*1650*/  VIADD R19, R68.reuse, 0x25 ;  /* 0x0000002544137836 */ /* 0x040fe40000000000 */
[C---:B------:R-:W-:Y:S02]  /*1660*/  VIADD R18, R68.reuse, 0x26 ;  /* 0x0000002644127836 */ /* 0x040fe40000000000 */
[----:B0-----:R-:W-:Y:S01]  /*1670*/  VIADD R14, R68, 0x27 ;  /* 0x00000027440e7836 */ /* 0x001fe20000000000 */
[----:B------:R-:W-:Y:S01]  /*1680*/  STL [R1+0x7e8], R19 ;  /* 0x0007e81301007387 */ /* 0x000fe20000100800 */
[----:B------:R-:W-:Y:S01]  /*1690*/  IMAD.MOV R9, RZ, RZ, -R9 ;  /* 0x000000ffff097224 */ /* 0x000fe200078e0a09 */
[----:B------:R-:W-:Y:S01]  /*16a0*/  IABS R32, R18 ;  /* 0x0000001200207213 */ /* 0x000fe20000000000 */
[----:B------:R-:W-:Y:S01]  /*16b0*/  IMAD R57, R6, R11, R57 ;  /* 0x0000000b06397224 */ /* 0x000fe200078e0239 */
[----:B------:R-:W-:Y:S01]  /*16c0*/  STL [R1+0x7e4], R18 ;  /* 0x0007e41201007387 */ /* 0x000fe20000100800 */
[----:B------:R-:W-:Y:S01]  /*16d0*/  IMAD.MOV R13, RZ, RZ, -R13 ;  /* 0x000000ffff0d7224 */ /* 0x000fe200078e0a0d */
[----:B------:R-:W-:Y:S01]  /*16e0*/  IABS R31, R14 ;  /* 0x0000000e001f7213 */ /* 0x000fe20000000000 */
[----:B------:R-:W-:Y:S01]  /*16f0*/  IMAD.HI.U32 R11, R7, R52, RZ ;  /* 0x00000034070b7227 */ /* 0x000fe200078e00ff */
[----:B------:R0:W-:Y:S01]  /*1700*/  STL [R1+0x7d0], R14 ;  /* 0x0007d00e01007387 */ /* 0x0001e20000100800 */
[----:B------:R-:W-:-:S02]  /*1710*/  IABS R33, R19 ;  /* 0x0000001300217213 */ /* 0x000fc40000000000 */
[----:B------:R-:W-:Y:S01]  /*1720*/  IMAD R49, R6, R9, R49 ;  /* 0x0000000906317224 */ /* 0x000fe200078e0231 */
[----:B------:R-:W-:Y:S01]  /*1730*/  STL [R1+0x6f8], R12 ;  /* 0x0006f80c01007387 */ /* 0x000fe20000100800 */
[----:B------:R-:W-:-:S04]  /*1740*/  IMAD.HI.U32 R9, R7, R44, RZ ;  /* 0x0000002c07097227 */ /* 0x000fc800078e00ff */
[C---:B------:R-:W-:Y:S01]  /*1750*/  IMAD.HI.U32 R10, R7.reuse, R43, RZ ;  /* 0x0000002b070a7227 */ /* 0x040fe200078e00ff */
[----:B0-----:R-:W0:Y:S03]  /*1760*/  LDC R14, c[0x0][0x3a0] ;  /* 0x0000e800ff0e7b82 */ /* 0x001e260000000800 */
[----:B------:R-:W-:Y:S02]  /*1770*/  IMAD R40, R6, R13, R40 ;  /* 0x0000000d06287224 */ /* 0x000fe400078e0228 */
[----:B------:R-:W-:Y:S02]  /*1780*/  IMAD.MOV R11, RZ, RZ, -R11 ;  /* 0x000000ffff0b7224 */ /* 0x000fe400078e0a0b */
[----:B------:R-:W-:-:S04]  /*1790*/  IMAD.HI.U32 R13, R7, R35, RZ ;  /* 0x00000023070d7227 */ /* 0x000fc800078e00ff */
[----:B------:R-:W-:Y:S02]  /*17a0*/  IMAD.MOV R9, RZ, RZ, -R9 ;  /* 0x000000ffff097224 */ /* 0x000fe400078e0a09 */
[----:B------:R-:W-:Y:S02]  /*17b0*/  IMAD.MOV R10, RZ, RZ, -R10 ;  /* 0x000000ffff0a7224 */ /* 0x000fe400078e0a0a */
[----:B------:R-:W-:Y:S02]  /*17c0*/  IMAD R52, R6, R11, R52 ;  /* 0x0000000b06347224 */ /* 0x000fe400078e0234 */
[----:B------:R-:W-:Y:S02]  /*17d0*/  IMAD.MOV R13, RZ, RZ, -R13 ;  /* 0x000000ffff0d7224 */ /* 0x000fe400078e0a0d */
[----:B------:R-:W-:Y:S02]  /*17e0*/  @!P0 IMAD.IADD R0, R0, 0x1, -R4 ;  /* 0x0000000100008824 */ /* 0x000fe400078e0a04 */
[----:B------:R-:W-:-:S03]  /*17f0*/  IMAD.HI.U32 R11, R7, R47, RZ ;  /* 0x0000002f070b7227 */ /* 0x000fc600078e00ff */
[----:B------:R-:W-:Y:S01]  /*1800*/  ISETP.GT.U32.AND P0, PT, R4, R0, PT ;  /* 0x000000000400720c */ /* 0x000fe20003f04070 */
[C---:B------:R-:W-:Y:S02]  /*1810*/  IMAD R44, R6.reuse, R9, R44 ;  /* 0x00000009062c7224 */ /* 0x040fe400078e022c */
[----:B------:R-:W-:Y:S02]  /*1820*/  IMAD R43, R6, R10, R43 ;  /* 0x0000000a062b7224 */ /* 0x000fe400078e022b */
[----:B------:R-:W-:-:S04]  /*1830*/  IMAD.HI.U32 R9, R7, R39, RZ ;  /* 0x0000002707097227 */ /* 0x000fc800078e00ff */
[----:B------:R-:W-:-:S04]  /*1840*/  IMAD.HI.U32 R10, R7, R38, RZ ;  /* 0x00000026070a7227 */ /* 0x000fc800078e00ff */
[----:B------:R-:W-:Y:S02]  /*1850*/  IMAD R35, R6, R13, R35 ;  /* 0x0000000d06237224 */ /* 0x000fe400078e0223 */
[----:B------:R-:W-:Y:S02]  /*1860*/  IMAD.MOV R11, RZ, RZ, -R11 ;  /* 0x000000ffff0b7224 */ /* 0x000fe400078e0a0b */
[----:B------:R-:W-:Y:S02]  /*1870*/  VIADD R13, R68, 0x2c ;  /* 0x0000002c440d7836 */ /* 0x000fe40000000000 */
[----:B------:R-:W-:Y:S02]  /*1880*/  IMAD.MOV R9, RZ, RZ, -R9 ;  /* 0x000000ffff097224 */ /* 0x000fe400078e0a09 */
[----:B------:R-:W-:Y:S01]  /*1890*/  IMAD.MOV R15, RZ, RZ, -R10 ;  /* 0x000000ffff0f7224 */ /* 0x000fe200078e0a0a */
[----:B------:R-:W-:Y:S01]  /*18a0*/  IABS R26, R13 ;  /* 0x0000000d001a7213 */ /* 0x000fe20000000000 */
[----:B------:R-:W-:-:S02]  /*18b0*/  IMAD R47, R6, R11, R47 ;  /* 0x0000000b062f7224 */ /* 0x000fc400078e022f */
[----:B------:R-:W-:-:S04]  /*18c0*/  IMAD.HI.U32 R11, R7, R42, RZ ;  /* 0x0000002a070b7227 */ /* 0x000fc800078e00ff */
[----:B------:R-:W-:Y:S02]  /*18d0*/  VIADD R19, R68, 0x28 ;  /* 0x0000002844137836 */ /* 0x000fe40000000000 */
[----:B------:R-:W-:Y:S02]  /*18e0*/  IMAD R36, R6, R17, R36 ;  /* 0x0000001106247224 */ /* 0x000fe400078e0224 */
[----:B------:R-:W-:Y:S01]  /*18f0*/  VIADD R18, R68, 0x29 ;  /* 0x0000002944127836 */ /* 0x000fe20000000000 */
[----:B------:R-:W-:Y:S01]  /*1900*/  STL [R1+0x7cc], R19 ;  /* 0x0007cc1301007387 */ /* 0x000fe20000100800 */
[C---:B------:R-:W-:Y:S01]  /*1910*/  IMAD R39, R6.reuse, R9, R39 ;  /* 0x0000000906277224 */ /* 0x040fe200078e0227 */
[----:B------:R-:W-:Y:S01]  /*1920*/  IABS R30, R19 ;  /* 0x00000013001e7213 */ /* 0x000fe20000000000 */
[----:B------:R-:W-:Y:S01]  /*1930*/  IMAD R38, R6, R15, R38 ;  /* 0x0000000f06267224 */ /* 0x000fe200078e0226 */
[----:B------:R-:W-:Y:S01]  /*1940*/  STL [R1+0x7b8], R18 ;  /* 0x0007b81201007387 */ /* 0x000fe20000100800 */
[----:B------:R-:W-:Y:S01]  /*1950*/  VIADD R17, R68, 0x2a ;  /* 0x0000002a44117836 */ /* 0x000fe20000000000 */
[----:B------:R-:W-:Y:S01]  /*1960*/  IABS R29, R18 ;  /* 0x00000012001d7213 */ /* 0x000fe20000000000 */
[----:B------:R-:W-:-:S03]  /*1970*/  IMAD.HI.U32 R9, R7, R32, RZ ;  /* 0x0000002007097227 */ /* 0x000fc600078e00ff */
[----:B------:R-:W-:Y:S01]  /*1980*/  STL [R1+0x7b4], R17 ;  /* 0x0007b41101007387 */ /* 0x000fe20000100800 */
[----:B------:R-:W-:Y:S01]  /*1990*/  VIADD R15, R68, 0x2b ;  /* 0x0000002b440f7836 */ /* 0x000fe20000000000 */
[----:B------:R-:W-:Y:S01]  /*19a0*/  IABS R28, R17 ;  /* 0x00000011001c7213 */ /* 0x000fe20000000000 */
[----:B------:R-:W-:Y:S02]  /*19b0*/  IMAD.MOV R11, RZ, RZ, -R11 ;  /* 0x000000ffff0b7224 */ /* 0x000fe400078e0a0b */
[----:B------:R-:W-:Y:S01]  /*19c0*/  IMAD.HI.U32 R5, R7, R26, RZ ;  /* 0x0000001a07057227 */ /* 0x000fe200078e00ff */
[----:B------:R1:W-:Y:S01]  /*19d0*/  STL [R1+0x7a0], R15 ;  /* 0x0007a00f01007387 */ /* 0x0003e20000100800 */
[----:B------:R-:W-:Y:S02]  /*19e0*/  IABS R27, R15 ;  /* 0x0000000f001b7213 */ /* 0x000fe40000000000 */
[----:B------:R-:W-:Y:S01]  /*19f0*/  IMAD.MOV R9, RZ, RZ, -R9 ;  /* 0x000000ffff097224 */ /* 0x000fe200078e0a09 */
[----:B------:R3:W-:Y:S01]  /*1a00*/  STL [R1+0x79c], R13 ;  /* 0x00079c0d01007387 */ /* 0x0007e20000100800 */
[----:B------:R-:W-:-:S02]  /*1a10*/  IMAD R42, R6, R11, R42 ;  /* 0x0000000b062a7224 */ /* 0x000fc400078e022a */
[----:B------:R-:W-:-:S04]  /*1a20*/  IMAD.HI.U32 R8, R7, R31, RZ ;  /* 0x0000001f07087227 */ /* 0x000fc800078e00ff */
[----:B------:R-:W-:Y:S01]  /*1a30*/  @!P0 IMAD.IADD R0, R0, 0x1, -R4 ;  /* 0x0000000100008824 */ /* 0x000fe200078e0a04 */
[----:B------:R-:W-:Y:S01]  /*1a40*/  ISETP.NE.AND P0, PT, R2, RZ, PT ;  /* 0x000000ff0200720c */ /* 0x000fe20003f05270 */
[----:B------:R-:W-:-:S04]  /*1a50*/  IMAD.HI.U32 R11, R7, R37, RZ ;  /* 0x00000025070b7227 */ /* 0x000fc800078e00ff */
[----:B------:R-:W-:Y:S02]  /*1a60*/  IMAD.MOV R5, RZ, RZ, -R5 ;  /* 0x000000ffff057224 */ /* 0x000fe400078e0a05 */
[----:B0-----:R-:W-:Y:S02]  /*1a70*/  VIADD R4, R14, 0xfffffff7 ;  /* 0xfffffff70e047836 */ /* 0x001fe40000000000 */
[C---:B-1----:R-:W-:Y:S02]  /*1a80*/  VIADD R15, R68.reuse, 0x2d ;  /* 0x0000002d440f7836 */ /* 0x042fe40000000000 */
[----:B---3--:R-:W-:Y:S01]  /*1a90*/  VIADD R13, R68, 0x2e ;  /* 0x0000002e440d7836 */ /* 0x008fe20000000000 */
[----:B------:R-:W-:Y:S01]  /*1aa0*/  ISETP.GE.U32.AND P1, PT, R4, 0x7fffff78, PT ;  /* 0x7fffff780400780c */ /* 0x000fe20003f26070 */
[----:B------:R-:W-:Y:S01]  /*1ab0*/  IMAD R32, R6, R9, R32 ;  /* 0x0000000906207224 */ /* 0x000fe200078e0220 */
[----:B------:R0:W-:Y:S01]  /*1ac0*/  STL [R1+0x788], R15 ;  /* 0x0007880f01007387 */ /* 0x0001e20000100800 */
[----:B------:R-:W-:Y:S01]  /*1ad0*/  IMAD.HI.U32 R10, R7, R33, RZ ;  /* 0x00000021070a7227 */ /* 0x000fe200078e00ff */
[----:B------:R-:W-:-:S02]  /*1ae0*/  IABS R24, R13 ;  /* 0x0000000d00187213 */ /* 0x000fc40000000000 */
[----:B------:R0:W-:Y:S01]  /*1af0*/  STL [R1+0x784], R13 ;  /* 0x0007840d01007387 */ /* 0x0001e20000100800 */
[----:B------:R-:W-:Y:S01]  /*1b00*/  IMAD.MOV R8, RZ, RZ, -R8 ;  /* 0x000000ffff087224 */ /* 0x000fe200078e0a08 */
[----:B------:R-:W-:Y:S01]  /*1b10*/  IABS R25, R15 ;  /* 0x0000000f00197213 */ /* 0x000fe20000000000 */
[----:B------:R-:W-:-:S04]  /*1b20*/  IMAD.HI.U32 R9, R7, R28, RZ ;  /* 0x0000001c07097227 */ /* 0x000fc800078e00ff */
[----:B------:R-:W-:Y:S02]  /*1b30*/  IMAD.MOV R11, RZ, RZ, -R11 ;  /* 0x000000ffff0b7224 */ /* 0x000fe400078e0a0b */
[C---:B------:R-:W-:Y:S02]  /*1b40*/  IMAD R26, R6.reuse, R5, R26 ;  /* 0x00000005061a7224 */ /* 0x040fe400078e021a */
[----:B------:R-:W1:Y:S01]  /*1b50*/  LDC.64 R4, c[0x0][0x3a8] ;  /* 0x0000ea00ff047b82 */ /* 0x000e620000000a00 */
[----:B------:R-:W-:Y:S02]  /*1b60*/  IMAD.MOV R10, RZ, RZ, -R10 ;  /* 0x000000ffff0a7224 */ /* 0x000fe400078e0a0a */
[C---:B------:R-:W-:Y:S02]  /*1b70*/  IMAD R31, R6.reuse, R8, R31 ;  /* 0x00000008061f7224 */ /* 0x040fe400078e021f */
[----:B------:R-:W-:Y:S02]  /*1b80*/  IMAD.MOV R9, RZ, RZ, -R9 ;  /* 0x000000ffff097224 */ /* 0x000fe400078e0a09 */
[----:B------:R-:W-:-:S02]  /*1b90*/  IMAD R37, R6, R11, R37 ;  /* 0x0000000b06257224 */ /* 0x000fc400078e0225 */
[----:B------:R-:W-:-:S04]  /*1ba0*/  IMAD.HI.U32 R8, R7, R27, RZ ;  /* 0x0000001b07087227 */ /* 0x000fc800078e00ff */
[----:B------:R-:W-:-:S04]  /*1bb0*/  IMAD.HI.U32 R11, R7, R34, RZ ;  /* 0x00000022070b7227 */ /* 0x000fc800078e00ff */
[C---:B------:R-:W-:Y:S02]  /*1bc0*/  IMAD R33, R6.reuse, R10, R33 ;  /* 0x0000000a06217224 */ /* 0x040fe400078e0221 */
[----:B------:R-:W-:Y:S02]  /*1bd0*/  IMAD R28, R6, R9, R28 ;  /* 0x00000009061c7224 */ /* 0x000fe400078e021c */
[----:B------:R-:W-:-:S04]  /*1be0*/  IMAD.HI.U32 R10, R7, R29, RZ ;  /* 0x0000001d070a7227 */ /* 0x000fc800078e00ff */
[----:B------:R-:W-:Y:S02]  /*1bf0*/  IMAD.MOV R8, RZ, RZ, -R8 ;  /* 0x000000ffff087224 */ /* 0x000fe400078e0a08 */
[----:B------:R-:W-:Y:S02]  /*1c00*/  VIADD R9, R14, 0xffffffff ;  /* 0xffffffff0e097836 */ /* 0x000fe40000000000 */
[----:B------:R-:W-:Y:S02]  /*1c10*/  IMAD.MOV R11, RZ, RZ, -R11 ;  /* 0x000000ffff0b7224 */ /* 0x000fe400078e0a0b */
[----:B------:R-:W-:Y:S01]  /*1c20*/  IMAD.MOV R10, RZ, RZ, -R10 ;  /* 0x000000ffff0a7224 */ /* 0x000fe200078e0a0a */
[----:B------:R-:W-:Y:S01]  /*1c30*/  ISETP.GE.U32.AND P5, PT, R9, 0x7fffff80, PT ;  /* 0x7fffff800900780c */ /* 0x000fe20003fa6070 */
[C---:B------:R-:W-:Y:S02]  /*1c40*/  IMAD R27, R6.reuse, R8, R27 ;  /* 0x00000008061b7224 */ /* 0x040fe400078e021b */
[----:B------:R-:W-:-:S02]  /*1c50*/  IMAD R34, R6, R11, R34 ;  /* 0x0000000b06227224 */ /* 0x000fc400078e0222 */
[----:B------:R-:W-:-:S04]  /*1c60*/  IMAD.HI.U32 R8, R7, R24, RZ ;  /* 0x0000001807087227 */ /* 0x000fc800078e00ff */
[----:B------:R-:W-:-:S04]  /*1c70*/  IMAD.HI.U32 R11, R7, R30, RZ ;  /* 0x0000001e070b7227 */ /* 0x000fc800078e00ff */
[----:B------:R-:W-:-:S04]  /*1c80*/  IMAD.HI.U32 R9, R7, R25, RZ ;  /* 0x0000001907097227 */ /* 0x000fc800078e00ff */
[----:B------:R-:W-:Y:S02]  /*1c90*/  IMAD R29, R6, R10, R29 ;  /* 0x0000000a061d7224 */ /* 0x000fe400078e021d */
[----:B------:R-:W-:Y:S02]  /*1ca0*/  VIADD R10, R14, 0xffffffef ;  /* 0xffffffef0e0a7836 */ /* 0x000fe40000000000 */
[----:B------:R-:W-:Y:S02]  /*1cb0*/  IMAD.MOV R8, RZ, RZ, -R8 ;  /* 0x000000ffff087224 */ /* 0x000fe400078e0a08 */
[----:B------:R-:W-:Y:S01]  /*1cc0*/  IMAD.MOV R11, RZ, RZ, -R11 ;  /* 0x000000ffff0b7224 */ /* 0x000fe200078e0a0b */
[----:B------:R-:W-:Y:S01]  /*1cd0*/  ISETP.GE.U32.AND P4, PT, R10, 0x7fffff70, PT ;  /* 0x7fffff700a00780c */ /* 0x000fe20003f86070 */
[----:B------:R-:W-:Y:S02]  /*1ce0*/  IMAD.MOV R9, RZ, RZ, -R9 ;  /* 0x000000ffff097224 */ /* 0x000fe400078e0a09 */
[----:B------:R-:W-:Y:S01]  /*1cf0*/  @!P2 IMAD.MOV R0, RZ, RZ, -R0 ;  /* 0x000000ffff00a224 */ /* 0x000fe200078e0a00 */
[----:B------:R-:W-:Y:S01]  /*1d00*/  @!P0 LOP3.LUT R0, RZ, R2, RZ, 0x33, !PT ;  /* 0x00000002ff008212 */ /* 0x000fe200078e33ff */
[----:B------:R-:W-:-:S02]  /*1d10*/  IMAD R24, R6, R8, R24 ;  /* 0x0000000806187224 */ /* 0x000fc400078e0218 */
[C---:B------:R-:W-:Y:S02]  /*1d20*/  IMAD R30, R6.reuse, R11, R30 ;  /* 0x0000000b061e7224 */ /* 0x040fe400078e021e */
[----:B------:R-:W-:Y:S02]  /*1d30*/  IMAD R25, R6, R9, R25 ;  /* 0x0000000906197224 */ /* 0x000fe400078e0219 */
[----:B------:R-:W-:Y:S01]  /*1d40*/  VIADD R8, R14, 0xffffffe7 ;  /* 0xffffffe70e087836 */ /* 0x000fe20000000000 */
[----:B012-4-:R-:W-:Y:S06]  /*1d50*/  BRA.U UP0, `(.L_x_5) ;  /* 0x0000000100187547 */ /* 0x017fec000b800000 */
[----:B------:R-:W-:Y:S01]  /*1d60*/  ELECT P0, URZ, PT ;  /* 0x0000000000ff782f */ /* 0x000fe20003800000 */
[----:B------:R-:W-:Y:S01]  /*1d70*/  IMAD.MOV.U32 R2, RZ, RZ, 0x1 ;  /* 0x00000001ff027424 */ /* 0x000fe200078e00ff */
[----:B------:R-:W-:Y:S01]  /*1d80*/  UMOV UR6, 0x40 ;  /* 0x0000004000067882 */ /* 0x000fe20000000000 */
[----:B------:R-:W-:Y:S01]  /*1d90*/  UVIRTCOUNT.DEALLOC.SMPOOL 0x80 ;  /* 0x000000800000784c */ /* 0x000fe20000000000 */
[----:B------:R-:W-:-:S09]  /*1da0*/  ULEA UR6, UR5, UR6, 0x18 ;  /* 0x0000000605067291 */ /* 0x000fd2000f8ec0ff */
[----:B------:R0:W-:Y:S03]  /*1db0*/  @P0 STS.U8 [UR6], R2 ;  /* 0x00000002ff000988 */ /* 0x0001e60008000006 */
.L_x_5:
[----:B------:R-:W-:Y:S01]  /*1dc0*/  UIADD3 UR10, UPT, UPT, UR8, UR4, URZ ;  /* 0x00000004080a7290 */ /* 0x000fe2000fffe0ff */
[----:B0-----:R-:W-:Y:S01]  /*1dd0*/  IMAD R2, R0, UR16, RZ ;  /* 0x0000001000027c24 */ /* 0x001fe2000f8e02ff */
[----:B------:R-:W-:Y:S01]  /*1de0*/  VOTEU.ALL UP1, P3 ;  /* 0x0000000000ff7886 */ /* 0x000fe20001820000 */
[----:B------:R-:W-:Y:S01]  /*1df0*/  UIADD3 UR6, UPT, UPT, UR9, 0xc000, URZ ;  /* 0x0000c00009067890 */ /* 0x000fe2000fffe0ff */
[----:B------:R-:W-:Y:S01]  /*1e00*/  ISETP.GE.U32.AND P0, PT, R8, 0x7fffff68, PT ;  /* 0x7fffff680800780c */ /* 0x000fe20003f06070 */
[----:B------:R-:W-:Y:S01]  /*1e10*/  VOTEU.ALL UP2, P3 ;  /* 0x0000000000ff7886 */ /* 0x000fe20001840000 */
[----:B------:R-:W-:Y:S01]  /*1e20*/  IADD3 R0, P6, PT, R2, UR12, RZ ;  /* 0x0000000c02007c10 */ /* 0x000fe2000ffde0ff */
[----:B------:R-:W-:Y:S01]  /*1e30*/  VIADD R8, R14, 0xffffffdf ;  /* 0xffffffdf0e087836 */ /* 0x000fe20000000000 */
[----:B------:R-:W-:-:S04]  /*1e40*/  @!UP1 UIADD3 UR4, UPT, UPT, -UR7, 0x100000, URZ ;  /* 0x0010000007049890 */ /* 0x000fc8000fffe1ff */
[----:B------:R-:W-:Y:S02]  /*1e50*/  @!UP1 USHF.L.U32 UR5, UR4, 0xb, URZ ;  /* 0x0000000b04059899 */ /* 0x000fe400080006ff */
[----:B------:R-:W-:Y:S01]  /*1e60*/  @!UP1 USHF.L.U32 UR4, UR4, 0x1, URZ ;  /* 0x0000000104049899 */ /* 0x000fe200080006ff */
[----:B------:R-:W-:Y:S01]  /*1e70*/  STTM.x64 tmem[UR10], RZ ;  /* 0x000000ff000079ed */ /* 0x000fe2000834000a */
[----:B------:R-:W0:Y:S02]  /*1e80*/  FENCE.VIEW.ASYNC.T ;  /* 0x00000000000073c6 */ /* 0x000e240000000200 */
[----:B0-----:R-:W-:Y:S01]  /*1e90*/  BAR.SYNC.DEFER_BLOCKING 0x0 ;  /* 0x0000000000007b1d */ /* 0x001fe20000010000 */
[----:B------:R-:W-:Y:S01]  /*1ea0*/  LEA.HI.X.SX32 R2, R2, UR13, 0x1, P6 ;  /* 0x0000000d02027c11 */ /* 0x000fe2000b0f0eff */
[----:B------:R-:W-:Y:S01]  /*1eb0*/  IMAD.SHL.U32 R10, R4, 0x8, RZ ;  /* 0x00000008040a7824 */ /* 0x000fe200078e00ff */
[----:B------:R-:W-:Y:S01]  /*1ec0*/  ISETP.GE.U32.AND P2, PT, R8, 0x7fffff60, PT ;  /* 0x7fffff600800780c */ /* 0x000fe20003f46070 */
[----:B------:R-:W-:-:S02]  /*1ed0*/  @!P5 IMAD.MOV.U32 R8, RZ, RZ, R0 ;  /* 0x000000ffff08d224 */ /* 0x000fc400078e0000 */
[----:B------:R-:W-:Y:S01]  /*1ee0*/  @!P5 IMAD.MOV.U32 R9, RZ, RZ, R2 ;  /* 0x000000ffff09d224 */ /* 0x000fe200078e0002 */
[----:B------:R0:W-:Y:S01]  /*1ef0*/  STL [R1+0x9dc], R91 ;  /* 0x0009dc5b01007387 */ /* 0x0001e20000100800 */
[----:B------:R-:W-:Y:S01]  /*1f00*/  PRMT R12, RZ, 0x7610, R12 ;  /* 0x00007610ff0c7816 */ /* 0x000fe2000000000c */
[----:B------:R-:W-:Y:S01]  /*1f10*/  VIADD R11, R14, 0xffffffd7 ;  /* 0xffffffd70e0b7836 */ /* 0x000fe20000000000 */
[----:B------:R-:W-:Y:S01]  /*1f20*/  PRMT R86, RZ, 0x7610, R86 ;  /* 0x00007610ff567816 */ /* 0x000fe20000000056 */
[----:B------:R-:W-:Y:S01]  /*1f30*/  STL [R1+0x9d8], R89 ;  /* 0x0009d85901007387 */ /* 0x000fe20000100800 */
[----:B------:R-:W-:Y:S01]  /*1f40*/  PRMT R84, RZ, 0x7610, R84 ;  /* 0x00007610ff547816 */ /* 0x000fe20000000054 */
[----:B------:R-:W1:Y:S02]  /*1f50*/  LDCU UR13, c[0x0][0x3b0] ;  /* 0x00007600ff0d77ac */ /* 0x000e640008000800 */
[----:B------:R-:W-:Y:S01]  /*1f60*/  STL [R1+0x9d4], R90 ;  /* 0x0009d45a01007387 */ /* 0x000fe20000100800 */
[----:B0-----:R-:W-:Y:S01]  /*1f70*/  PRMT R91, RZ, 0x7610, R91 ;  /* 0x00007610ff5b7816 */ /* 0x001fe2000000005b */
[----:B------:R-:W0:Y:S02]  /*1f80*/  LDCU UR20, c[0x0][0x3b0] ;  /* 0x00007600ff1477ac */ /* 0x000e240008000800 */
[----:B------:R2:W-:Y:S01]  /*1f90*/  STL [R1+0x9d0], R88 ;  /* 0x0009d05801007387 */ /* 0x0005e20000100800 */
[----:B------:R-:W-:-:S02]  /*1fa0*/  PRMT R82, RZ, 0x7610, R82 ;  /* 0x00007610ff527816 */ /* 0x000fc40000000052 */
[----:B------:R-:W-:Y:S01]  /*1fb0*/  PRMT R73, RZ, 0x7610, R73 ;  /* 0x00007610ff497816 */ /* 0x000fe20000000049 */
[----:B------:R-:W3:Y:S02]  /*1fc0*/  FENCE.VIEW.ASYNC.S ;  /* 0x00000000000073c6 */ /* 0x000ee40000000000 */
[----:B---3--:R3:W4:Y:S02]  /*1fd0*/  @!UP2 SYNCS.EXCH.64 URZ, [UR6], UR4 ;  /* 0x0000000406ffa5b2 */ /* 0x0087240008000100 */
[----:B----4-:R-:W-:Y:S01]  /*1fe0*/  BAR.SYNC.DEFER_BLOCKING 0x0 ;  /* 0x0000000000007b1d */ /* 0x010fe20000010000 */
[----:B------:R-:W-:Y:S02]  /*1ff0*/  PRMT R72, RZ, 0x7610, R72 ;  /* 0x00007610ff487816 */ /* 0x000fe40000000048 */
[----:B------:R-:W-:Y:S02]  /*2000*/  PRMT R23, RZ, 0x7610, R23 ;  /* 0x00007610ff177816 */ /* 0x000fe40000000017 */
[----:B------:R-:W-:Y:S01]  /*2010*/  PRMT R22, RZ, 0x7610, R22 ;  /* 0x00007610ff167816 */ /* 0x000fe20000000016 */
[----:B------:R-:W4:Y:S01]  /*2020*/  LDCU UR23, c[0x0][0x3b0] ;  /* 0x00007600ff1777ac */ /* 0x000f220008000800 */
[----:B------:R-:W-:Y:S01]  /*2030*/  STL [R1+0x9cc], R87 ;  /* 0x0009cc5701007387 */ /* 0x000fe20000100800 */
[----:B------:R-:W-:Y:S01]  /*2040*/  PRMT R21, RZ, 0x7610, R21 ;  /* 0x00007610ff157816 */ /* 0x000fe20000000015 */
[----:B------:R-:W0:Y:S02]  /*2050*/  LDCU UR26, c[0x0][0x3b0] ;  /* 0x00007600ff1a77ac */ /* 0x000e240008000800 */
        /* <DEDUP_REMOVED lines=9> */
[----:B------:R0:W3:Y:S01]  /*20f0*/  @!P5 LDG.E.U8 R91, desc[UR18][R8.64] ;  /* 0x00000012085bd981 */ /* 0x0000e2000c1e1100 */
        /* <DEDUP_REMOVED lines=18> */
[----:B------:R-:W0:Y:S03]  /*2220*/  LDCU UR25, c[0x0][0x3b0] ;  /* 0x00007600ff1977ac */ /* 0x000e260008000800 */
        /* <DEDUP_REMOVED lines=64> */
[----:B------:R-:W-:Y:S04]  /*2630*/  STL [R1+0x924], R41 ;  /* 0x0009242901007387 */ /* 0x000fe80000100800 */
        /* <DEDUP_REMOVED lines=11> */
[----:B------:R-:W-:Y:S01]  /*26f0*/  STL [R1+0x8f4], R29 ;  /* 0x0008f41d01007387 */ /* 0x000fe20000100800 */
[----:B0-----:R-:W-:-:S03]  /*2700*/  IADD3 R9, P6, PT, R10, R0, RZ ;  /* 0x000000000a097210 */ /* 0x001fc60007fde0ff */
[----:B------:R-:W-:Y:S04]  /*2710*/  STL [R1+0x8f0], R28 ;  /* 0x0008f01c01007387 */ /* 0x000fe80000100800 */
[----:B------:R-:W-:Y:S04]  /*2720*/  STL [R1+0x8ec], R27 ;  /* 0x0008ec1b01007387 */ /* 0x000fe80000100800 */
[----:B------:R-:W-:Y:S01]  /*2730*/  STL [R1+0x8e8], R26 ;  /* 0x0008e81a01007387 */ /* 0x000fe20000100800 */
[----:B------:R-:W-:-:S03]  /*2740*/  IMAD.SHL.U32 R8, R4, 0x10, RZ ;  /* 0x0000001004087824 */ /* 0x000fc600078e00ff */
[----:B------:R-:W-:Y:S04]  /*2750*/  STL [R1+0x8e4], R25 ;  /* 0x0008e41901007387 */ /* 0x000fe80000100800 */
[----:B------:R-:W-:Y:S04]  /*2760*/  STL [R1+0x8e0], R24 ;  /* 0x0008e01801007387 */ /* 0x000fe80000100800 */
[----:B------:R-:W-:Y:S04]  /*2770*/  STL [R1+0x8dc], R74 ;  /* 0x0008dc4a01007387 */ /* 0x000fe80000100800 */
[----:B------:R-:W-:Y:S04]  /*2780*/  STL [R1+0x888], R3 ;  /* 0x0008880301007387 */ /* 0x000fe80000100800 */
[----:B------:R-:W-:Y:S04]  /*2790*/  STL [R1+0x884], R5 ;  /* 0x0008840501007387 */ /* 0x000fe80000100800 */
[----:B------:R-:W-:Y:S01]  /*27a0*/  STL [R1+0x74], R9 ;  /* 0x0000740901007387 */ /* 0x000fe20000100800 */
[----:B--2---:R-:W-:-:S03]  /*27b0*/  PRMT R88, RZ, 0x7610, R88 ;  /* 0x00007610ff587816 */ /* 0x004fc60000000058 */
[----:B---3--:R0:W-:Y:S02]  /*27c0*/  STL [R1+0x1a8], R91 ;  /* 0x0001a85b01007387 */ /* 0x0081e40000100800 */
[----:B0-----:R-:W-:Y:S02]  /*27d0*/  LEA.HI.X.SX32 R91, R10, R2, 0x1, P6 ;  /* 0x000000020a5b7211 */ /* 0x001fe400030f0eff */
[----:B------:R-:W-:-:S04]  /*27e0*/  IADD3 R90, P6, PT, R8, R0, RZ ;  /* 0x00000000085a7210 */ /* 0x000fc80007fde0ff */
[----:B------:R-:W-:Y:S01]  /*27f0*/  LEA.HI.X.SX32 R89, R8, R2, 0x1, P6 ;  /* 0x0000000208597211 */ /* 0x000fe200030f0eff */
[----:B------:R-:W-:Y:S02]  /*2800*/  @!P1 IMAD.MOV.U32 R8, RZ, RZ, R9 ;  /* 0x000000ffff089224 */ /* 0x000fe400078e0009 */
[----:B------:R-:W-:-:S05]  /*2810*/  @!P1 IMAD.MOV.U32 R9, RZ, RZ, R91 ;  /* 0x000000ffff099224 */ /* 0x000fca00078e005b */
[----:B------:R0:W2:Y:S02]  /*2820*/  @!P1 LDG.E.U8 R12, desc[UR18][R8.64] ;  /* 0x00000012080c9981 */ /* 0x0000a4000c1e1100 */
[----:B0-----:R-:W-:Y:S02]  /*2830*/  @!P4 IMAD.MOV.U32 R8, RZ, RZ, R90 ;  /* 0x000000ffff08c224 */ /* 0x001fe400078e005a */
[----:B------:R-:W-:-:S05]  /*2840*/  @!P4 IMAD.MOV.U32 R9, RZ, RZ, R89 ;  /* 0x000000ffff09c224 */ /* 0x000fca00078e0059 */
[----:B------:R0:W3:Y:S01]  /*2850*/  @!P4 LDG.E.U8 R88, desc[UR18][R8.64] ;  /* 0x000000120858c981 */ /* 0x0000e2000c1e1100 */
[----:B------:R-:W-:Y:S01]  /*2860*/  ISETP.GE.U32.AND P5, PT, R11, 0x7fffff58, PT ;  /* 0x7fffff580b00780c */ /* 0x000fe20003fa6070 */
[----:B------:R-:W-:Y:S02]  /*2870*/  IMAD R11, R4, 0x18, RZ ;  /* 0x00000018040b7824 */ /* 0x000fe400078e02ff */
[----:B------:R0:W-:Y:S04]  /*2880*/  STL [R1+0x64], R91 ;  /* 0x0000645b01007387 */ /* 0x0001e80000100800 */
[----:B------:R-:W-:Y:S04]  /*2890*/  STL [R1+0x108], R90 ;  /* 0x0001085a01007387 */ /* 0x000fe80000100800 */
[----:B0-----:R-:W4:Y:S04]  /*28a0*/  LDL.LU R91, [R1+0x9dc] ;  /* 0x0009dc00015b7983 */ /* 0x001f280000300800 */
[----:B------:R0:W-:Y:S01]  /*28b0*/  STL [R1+0x104], R89 ;  /* 0x0001045901007387 */ /* 0x0001e20000100800 */
[----:B------:R-:W-:-:S05]  /*28c0*/  VIADD R8, R14, 0xffffffc7 ;  /* 0xffffffc70e087836 */ /* 0x000fca0000000000 */
[----:B------:R-:W-:Y:S01]  /*28d0*/  ISETP.GE.U32.AND P4, PT, R8, 0x7fffff48, PT ;  /* 0x7fffff480800780c */ /* 0x000fe20003f86070 */
[----:B------:R-:W-:Y:S01]  /*28e0*/  VIADD R10, R14, 0xffffffcf ;  /* 0xffffffcf0e0a7836 */ /* 0x000fe20000000000 */
[----:B------:R-:W-:-:S04]  /*28f0*/  PRMT R83, RZ, 0x7610, R83 ;  /* 0x00007610ff537816 */ /* 0x000fc80000000053 */
[----:B------:R-:W-:Y:S01]  /*2900*/  ISETP.GE.U32.AND P1, PT, R10, 0x7fffff50, PT ;  /* 0x7fffff500a00780c */ /* 0x000fe20003f26070 */
[----:B------:R-:W-:Y:S01]  /*2910*/  IMAD.SHL.U32 R10, R4, 0x20, RZ ;  /* 0x00000020040a7824 */ /* 0x000fe200078e00ff */
[----:B------:R-:W-:Y:S01]  /*2920*/  PRMT R85, RZ, 0x7610, R85 ;  /* 0x00007610ff557816 */ /* 0x000fe20000000055 */
[----:B--2---:R2:W-:Y:S04]  /*2930*/  STL [R1+0x280], R12 ;  /* 0x0002800c01007387 */ /* 0x0045e80000100800 */
[----:B0-----:R-:W4:Y:S04]  /*2940*/  LDL.LU R89, [R1+0x9d8] ;  /* 0x0009d80001597983 */ /* 0x001f280000300800 */
[----:B------:R-:W4:Y:S01]  /*2950*/  LDL.LU R90, [R1+0x9d4] ;  /* 0x0009d400015a7983 */ /* 0x000f220000300800 */
[----:B--2---:R-:W-:-:S04]  /*2960*/  IADD3 R12, P6, PT, R11, R0, RZ ;  /* 0x000000000b0c7210 */ /* 0x004fc80007fde0ff */
[----:B------:R-:W-:Y:S01]  /*2970*/  LEA.HI.X.SX32 R11, R11, R2, 0x1, P6 ;  /* 0x000000020b0b7211 */ /* 0x000fe200030f0eff */
[----:B------:R-:W-:-:S04]  /*2980*/  IMAD.MOV.U32 R9, RZ, RZ, R12 ;  /* 0x000000ffff097224 */ /* 0x000fc800078e000c */
[----:B------:R-:W-:-:S05]  /*2990*/  IMAD.MOV.U32 R8, RZ, RZ, R11 ;  /* 0x000000ffff087224 */ /* 0x000fca00078e000b */
[-C--:B------:R-:W-:Y:S01]  /*29a0*/  @!P0 LOP3.LUT R9, R9, R8.reuse, RZ, 0x3c, !PT ;  /* 0x0000000809098212 */ /* 0x080fe200078e3cff */
[----:B---3--:R0:W-:Y:S03]  /*29b0*/  STL [R1+0x1bc], R88 ;  /* 0x0001bc5801007387 */ /* 0x0081e60000100800 */
[----:B------:R-:W-:-:S04]  /*29c0*/  @!P0 LOP3.LUT R8, R9, R8, RZ, 0x3c, !PT ;  /* 0x0000000809088212 */ /* 0x000fc800078e3cff */
[----:B------:R-:W-:Y:S01]  /*29d0*/  @!P0 LOP3.LUT R9, R9, R8, RZ, 0x3c, !PT ;  /* 0x0000000809098212 */ /* 0x000fe200078e3cff */
[----:B0-----:R-:W2:Y:S04]  /*29e0*/  LDL.LU R88, [R1+0x9d0] ;  /* 0x0009d00001587983 */ /* 0x001ea80000300800 */
[----:B------:R0:W-:Y:S04]  /*29f0*/  STL [R1+0x3d8], R12 ;  /* 0x0003d80c01007387 */ /* 0x0001e80000100800 */
[----:B------:R3:W2:Y:S01]  /*2a00*/  @!P0 LDG.E.U8 R83, desc[UR18][R8.64] ;  /* 0x0000001208538981 */ /* 0x0006a2000c1e1100 */
[----:B0-----:R-:W-:-:S04]  /*2a10*/  IADD3 R12, P6, PT, R10, R0, RZ ;  /* 0x000000000a0c7210 */ /* 0x001fc80007fde0ff */
[----:B---3--:R-:W-:Y:S01]  /*2a20*/  LEA.HI.X.SX32 R8, R10, R2, 0x1, P6 ;  /* 0x000000020a087211 */ /* 0x008fe200030f0eff */
[----:B------:R-:W-:Y:S01]  /*2a30*/  IMAD.MOV.U32 R9, RZ, RZ, R12 ;  /* 0x000000ffff097224 */ /* 0x000fe200078e000c */
[----:B------:R-:W-:Y:S04]  /*2a40*/  STL [R1+0x154], R11 ;  /* 0x0001540b01007387 */ /* 0x000fe80000100800 */
[-C--:B------:R-:W-:Y:S01]  /*2a50*/  @!P2 LOP3.LUT R9, R9, R8.reuse, RZ, 0x3c, !PT ;  /* 0x000000080909a212 */ /* 0x080fe200078e3cff */
[----:B------:R-:W-:Y:S04]  /*2a60*/  STL [R1+0x410], R12 ;  /* 0x0004100c01007387 */ /* 0x000fe80000100800 */
[----:B------:R0:W-:Y:S02]  /*2a70*/  STL [R1+0x40c], R8 ;  /* 0x00040c0801007387 */ /* 0x0001e40000100800 */
[----:B0-----:R-:W-:-:S04]  /*2a80*/  @!P2 LOP3.LUT R8, R9, R8, RZ, 0x3c, !PT ;  /* 0x000000080908a212 */ /* 0x001fc800078e3cff */
[----:B------:R-:W-:-:S05]  /*2a90*/  @!P2 LOP3.LUT R9, R9, R8, RZ, 0x3c, !PT ;  /* 0x000000080909a212 */ /* 0x000fca00078e3cff */
[----:B------:R0:W3:Y:S01]  /*2aa0*/  @!P2 LDG.E.U8 R85, desc[UR18][R8.64] ;  /* 0x000000120855a981 */ /* 0x0000e2000c1e1100 */
[----:B------:R-:W-:-:S05]  /*2ab0*/  VIADD R11, R14, 0xffffffbf ;  /* 0xffffffbf0e0b7836 */ /* 0x000fca0000000000 */
[----:B------:R-:W-:Y:S01]  /*2ac0*/  ISETP.GE.U32.AND P0, PT, R11, 0x7fffff40, PT ;  /* 0x7fffff400b00780c */ /* 0x000fe20003f06070 */
[C---:B------:R-:W-:Y:S02]  /*2ad0*/  IMAD R11, R4.reuse, 0x28, RZ ;  /* 0x00000028040b7824 */ /* 0x040fe400078e02ff */
[----:B------:R-:W-:Y:S01]  /*2ae0*/  IMAD R10, R4, 0x30, RZ ;  /* 0x00000030040a7824 */ /* 0x000fe200078e02ff */
[----:B------:R-:W-:Y:S02]  /*2af0*/  PRMT R87, RZ, 0x7610, R87 ;  /* 0x00007610ff577816 */ /* 0x000fe40000000057 */
[----:B------:R-:W-:Y:S01]  /*2b00*/  PRMT R81, RZ, 0x7610, R81 ;  /* 0x00007610ff517816 */ /* 0x000fe20000000051 */
[----:B--2---:R2:W-:Y:S02]  /*2b10*/  STL [R1+0x1b8], R83 ;  /* 0x0001b85301007387 */ /* 0x0045e40000100800 */
[----:B--2---:R-:W-:-:S04]  /*2b20*/  IADD3 R83, P6, PT, R11, R0, RZ ;  /* 0x000000000b537210 */ /* 0x004fc80007fde0ff */
[----:B0-----:R-:W-:Y:S01]  /*2b30*/  LEA.HI.X.SX32 R8, R11, R2, 0x1, P6 ;  /* 0x000000020b087211 */ /* 0x001fe200030f0eff */
[----:B------:R-:W-:Y:S01]  /*2b40*/  IMAD.MOV.U32 R9, RZ, RZ, R83 ;  /* 0x000000ffff097224 */ /* 0x000fe200078e0053 */
[----:B------:R0:W-:Y:S04]  /*2b50*/  STL [R1+0x448], R83 ;  /* 0x0004485301007387 */ /* 0x0001e80000100800 */
[----:B------:R-:W-:Y:S01]  /*2b60*/  @!P5 LOP3.LUT R9, R9, R8, RZ, 0x3c, !PT ;  /* 0x000000080909d212 */ /* 0x000fe200078e3cff */
[----:B------:R2:W-:Y:S01]  /*2b70*/  STL [R1+0x444], R8 ;  /* 0x0004440801007387 */ /* 0x0005e20000100800 */
[----:B0-----:R-:W-:Y:S02]  /*2b80*/  IADD3 R83, P6, PT, R10, R0, RZ ;  /* 0x000000000a537210 */ /* 0x001fe40007fde0ff */
[----:B--2---:R-:W-:-:S03]  /*2b90*/  @!P5 LOP3.LUT R8, R9, R8, RZ, 0x3c, !PT ;  /* 0x000000080908d212 */ /* 0x004fc600078e3cff */
[----:B------:R-:W-:Y:S01]  /*2ba0*/  STL [R1+0x480], R83 ;  /* 0x0004805301007387 */ /* 0x000fe20000100800 */
[----:B------:R-:W-:-:S03]  /*2bb0*/  @!P5 LOP3.LUT R9, R9, R8, RZ, 0x3c, !PT ;  /* 0x000000080909d212 */ /* 0x000fc600078e3cff */
[----:B---3--:R0:W-:Y:S04]  /*2bc0*/  STL [R1+0x27c], R85 ;  /* 0x00027c5501007387 */ /* 0x0081e80000100800 */
[----:B------:R2:W3:Y:S01]  /*2bd0*/  @!P5 LDG.E.U8 R87, desc[UR18][R8.64] ;  /* 0x000000120857d981 */ /* 0x0004e2000c1e1100 */
[----:B0-----:R-:W-:Y:S01]  /*2be0*/  LEA.HI.X.SX32 R85, R10, R2, 0x1, P6 ;  /* 0x000000020a557211 */ /* 0x001fe200030f0eff */
[----:B--2---:R-:W-:-:S04]  /*2bf0*/  @!P1 IMAD.MOV.U32 R8, RZ, RZ, R83 ;  /* 0x000000ffff089224 */ /* 0x004fc800078e0053 */
[----:B------:R-:W-:-:S05]  /*2c00*/  @!P1 IMAD.MOV.U32 R9, RZ, RZ, R85 ;  /* 0x000000ffff099224 */ /* 0x000fca00078e0055 */
[----:B------:R0:W2:Y:S01]  /*2c10*/  @!P1 LDG.E.U8 R81, desc[UR18][R8.64] ;  /* 0x0000001208519981 */ /* 0x0000a2000c1e1100 */
[----:B------:R-:W-:-:S05]  /*2c20*/  IMAD R11, R4, 0x38, RZ ;  /* 0x00000038040b7824 */ /* 0x000fca00078e02ff */
[----:B------:R-:W-:Y:S01]  /*2c30*/  IADD3 R10, P6, PT, R11, R0, RZ ;  /* 0x000000000b0a7210 */ /* 0x000fe20007fde0ff */
[----:B0-----:R-:W-:-:S03]  /*2c40*/  VIADD R8, R14, 0xffffffa7 ;  /* 0xffffffa70e087836 */ /* 0x001fc60000000000 */
[----:B------:R-:W-:Y:S01]  /*2c50*/  LEA.HI.X.SX32 R11, R11, R2, 0x1, P6 ;  /* 0x000000020b0b7211 */ /* 0x000fe200030f0eff */
[----:B------:R-:W-:Y:S01]  /*2c60*/  IMAD.MOV.U32 R9, RZ, RZ, R10 ;  /* 0x000000ffff097224 */ /* 0x000fe200078e000a */
[----:B------:R-:W-:-:S03]  /*2c70*/  ISETP.GE.U32.AND P1, PT, R8, 0x7fffff28, PT ;  /* 0x7fffff280800780c */ /* 0x000fc60003f26070 */
[----:B------:R-:W-:Y:S02]  /*2c80*/  IMAD.MOV.U32 R8, RZ, RZ, R11 ;  /* 0x000000ffff087224 */ /* 0x000fe400078e000b */
[----:B------:R-:W-:-:S03]  /*2c90*/  VIADD R12, R14, 0xffffffb7 ;  /* 0xffffffb70e0c7836 */ /* 0x000fc60000000000 */
[-C--:B------:R-:W-:Y:S02]  /*2ca0*/  @!P4 LOP3.LUT R9, R9, R8.reuse, RZ, 0x3c, !PT ;  /* 0x000000080909c212 */ /* 0x080fe400078e3cff */
[----:B------:R-:W-:Y:S01]  /*2cb0*/  ISETP.GE.U32.AND P2, PT, R12, 0x7fffff38, PT ;  /* 0x7fffff380c00780c */ /* 0x000fe20003f46070 */
[----:B------:R-:W-:Y:S01]  /*2cc0*/  VIADD R12, R14, 0xffffffaf ;  /* 0xffffffaf0e0c7836 */ /* 0x000fe20000000000 */
[C---:B------:R-:W-:Y:S02]  /*2cd0*/  @!P4 LOP3.LUT R8, R9.reuse, R8, RZ, 0x3c, !PT ;  /* 0x000000080908c212 */ /* 0x040fe400078e3cff */
[----:B------:R-:W-:Y:S02]  /*2ce0*/  PRMT R78, RZ, 0x7610, R78 ;  /* 0x00007610ff4e7816 */ /* 0x000fe4000000004e */
[----:B------:R-:W-:Y:S02]  /*2cf0*/  ISETP.GE.U32.AND P5, PT, R12, 0x7fffff30, PT ;  /* 0x7fffff300c00780c */ /* 0x000fe40003fa6070 */
[----:B------:R-:W-:-:S05]  /*2d00*/  @!P4 LOP3.LUT R9, R9, R8, RZ, 0x3c, !PT ;  /* 0x000000080909c212 */ /* 0x000fca00078e3cff */
[----:B------:R0:W4:Y:S01]  /*2d10*/  @!P4 LDG.E.U8 R78, desc[UR18][R8.64] ;  /* 0x00000012084ec981 */ /* 0x000122000c1e1100 */
[----:B------:R-:W-:-:S03]  /*2d20*/  PRMT R79, RZ, 0x7610, R79 ;  /* 0x00007610ff4f7816 */ /* 0x000fc6000000004f */
[----:B---3--:R3:W-:Y:S04]  /*2d30*/  STL [R1+0x1cc], R87 ;  /* 0x0001cc5701007387 */ /* 0x0087e80000100800 */
[----:B---3--:R-:W3:Y:S04]  /*2d40*/  LDL.LU R87, [R1+0x9cc] ;  /* 0x0009cc0001577983 */ /* 0x008ee80000300800 */
[----:B------:R0:W-:Y:S04]  /*2d50*/  STL [R1+0x47c], R85 ;  /* 0x00047c5501007387 */ /* 0x0001e80000100800 */
[----:B0-----:R-:W3:Y:S04]  /*2d60*/  LDL.LU R85, [R1+0x9c8] ;  /* 0x0009c80001557983 */ /* 0x001ee80000300800 */
[----:B------:R-:W3:Y:S04]  /*2d70*/  LDL.LU R83, [R1+0x9c4] ;  /* 0x0009c40001537983 */ /* 0x000ee80000300800 */
[----:B--2---:R0:W-:Y:S04]  /*2d80*/  STL [R1+0x1c8], R81 ;  /* 0x0001c85101007387 */ /* 0x0041e80000100800 */
[----:B0-----:R-:W2:Y:S04]  /*2d90*/  LDL.LU R81, [R1+0x9c0] ;  /* 0x0009c00001517983 */ /* 0x001ea80000300800 */
[----:B------:R0:W-:Y:S02]  /*2da0*/  STL [R1+0x4c0], R10 ;  /* 0x0004c00a01007387 */ /* 0x0001e40000100800 */
[----:B0-----:R-:W-:-:S05]  /*2db0*/  IMAD.SHL.U32 R10, R4, 0x40, RZ ;  /* 0x00000040040a7824 */ /* 0x001fca00078e00ff */
[----:B------:R-:W-:-:S04]  /*2dc0*/  IADD3 R12, P6, PT, R10, R0, RZ ;  /* 0x000000000a0c7210 */ /* 0x000fc80007fde0ff */
[----:B------:R-:W-:Y:S01]  /*2dd0*/  LEA.HI.X.SX32 R8, R10, R2, 0x1, P6 ;  /* 0x000000020a087211 */ /* 0x000fe200030f0eff */
[----:B------:R-:W-:Y:S01]  /*2de0*/  IMAD.MOV.U32 R9, RZ, RZ, R12 ;  /* 0x000000ffff097224 */ /* 0x000fe200078e000c */
[----:B------:R-:W-:Y:S04]  /*2df0*/  STL [R1+0x4bc], R11 ;  /* 0x0004bc0b01007387 */ /* 0x000fe80000100800 */
[-C--:B------:R-:W-:Y:S01]  /*2e00*/  @!P0 LOP3.LUT R9, R9, R8.reuse, RZ, 0x3c, !PT ;  /* 0x0000000809098212 */ /* 0x080fe200078e3cff */
[----:B------:R-:W-:Y:S04]  /*2e10*/  STL [R1+0x4f8], R12 ;  /* 0x0004f80c01007387 */ /* 0x000fe80000100800 */
[----:B------:R0:W-:Y:S02]  /*2e20*/  STL [R1+0x4f4], R8 ;  /* 0x0004f40801007387 */ /* 0x0001e40000100800 */
[----:B0-----:R-:W-:-:S04]  /*2e30*/  @!P0 LOP3.LUT R8, R9, R8, RZ, 0x3c, !PT ;  /* 0x0000000809088212 */ /* 0x001fc800078e3cff */
[----:B------:R-:W-:-:S05]  /*2e40*/  @!P0 LOP3.LUT R9, R9, R8, RZ, 0x3c, !PT ;  /* 0x0000000809098212 */ /* 0x000fca00078e3cff */
[----:B------:R0:W2:Y:S01]  /*2e50*/  @!P0 LDG.E.U8 R79, desc[UR18][R8.64] ;  /* 0x00000012084f8981 */ /* 0x0000a2000c1e1100 */
[----:B------:R-:W-:-:S05]  /*2e60*/  VIADD R11, R14, 0xffffff9f ;  /* 0xffffff9f0e0b7836 */ /* 0x000fca0000000000 */
[----:B------:R-:W-:Y:S01]  /*2e70*/  ISETP.GE.U32.AND P4, PT, R11, 0x7fffff20, PT ;  /* 0x7fffff200b00780c */ /* 0x000fe20003f86070 */
[C---:B------:R-:W-:Y:S01]  /*2e80*/  IMAD R11, R4.reuse, 0x48, RZ ;  /* 0x00000048040b7824 */ /* 0x040fe200078e02ff */
[----:B----4-:R4:W-:Y:S01]  /*2e90*/  STL [R1+0x274], R78 ;  /* 0x0002744e01007387 */ /* 0x0109e20000100800 */
[----:B------:R-:W-:-:S03]  /*2ea0*/  IMAD R10, R4, 0x50, RZ ;  /* 0x00000050040a7824 */ /* 0x000fc600078e02ff */
[----:B----4-:R-:W-:-:S04]  /*2eb0*/  IADD3 R78, P6, PT, R11, R0, RZ ;  /* 0x000000000b4e7210 */ /* 0x010fc80007fde0ff */
[----:B0-----:R-:W-:Y:S01]  /*2ec0*/  LEA.HI.X.SX32 R8, R11, R2, 0x1, P6 ;  /* 0x000000020b087211 */ /* 0x001fe200030f0eff */
[----:B------:R-:W-:Y:S01]  /*2ed0*/  IMAD.MOV.U32 R9, RZ, RZ, R78 ;  /* 0x000000ffff097224 */ /* 0x000fe200078e004e */
[----:B------:R0:W-:Y:S04]  /*2ee0*/  STL [R1+0x530], R78 ;  /* 0x0005304e01007387 */ /* 0x0001e80000100800 */
[----:B------:R-:W-:Y:S01]  /*2ef0*/  @!P2 LOP3.LUT R9, R9, R8, RZ, 0x3c, !PT ;  /* 0x000000080909a212 */ /* 0x000fe200078e3cff */
[----:B------:R4:W-:Y:S01]  /*2f00*/  STL [R1+0x52c], R8 ;  /* 0x00052c0801007387 */ /* 0x0009e20000100800 */
[----:B0-----:R-:W-:Y:S02]  /*2f10*/  IADD3 R78, P6, PT, R10, R0, RZ ;  /* 0x000000000a4e7210 */ /* 0x001fe40007fde0ff */
[----:B------:R-:W-:-:S02]  /*2f20*/  PRMT R80, RZ, 0x7610, R80 ;  /* 0x00007610ff507816 */ /* 0x000fc40000000050 */
[C---:B----4-:R-:W-:Y:S01]  /*2f30*/  @!P2 LOP3.LUT R8, R9.reuse, R8, RZ, 0x3c, !PT ;  /* 0x000000080908a212 */ /* 0x050fe200078e3cff */
[----:B------:R-:W-:Y:S03]  /*2f40*/  STL [R1+0x568], R78 ;  /* 0x0005684e01007387 */ /* 0x000fe60000100800 */
[----:B------:R-:W-:Y:S02]  /*2f50*/  @!P2 LOP3.LUT R9, R9, R8, RZ, 0x3c, !PT ;  /* 0x000000080909a212 */ /* 0x000fe400078e3cff */
[----:B------:R-:W-:-:S03]  /*2f60*/  PRMT R77, RZ, 0x7610, R77 ;  /* 0x00007610ff4d7816 */ /* 0x000fc6000000004d */
[----:B------:R0:W4:Y:S02]  /*2f70*/  @!P2 LDG.E.U8 R80, desc[UR18][R8.64] ;  /* 0x000000120850a981 */ /* 0x000124000c1e1100 */
[----:B0-----:R-:W-:Y:S02]  /*2f80*/  @!P5 IMAD.MOV.U32 R8, RZ, RZ, R78 ;  /* 0x000000ffff08d224 */ /* 0x001fe400078e004e */
[----:B--2---:R0:W-:Y:S02]  /*2f90*/  STL [R1+0x60], R79 ;  /* 0x0000604f01007387 */ /* 0x0041e40000100800 */
[----:B0-----:R-:W-:-:S05]  /*2fa0*/  LEA.HI.X.SX32 R79, R10, R2, 0x1, P6 ;  /* 0x000000020a4f7211 */ /* 0x001fca00030f0eff */
        /* <DEDUP_REMOVED lines=10> */
[-C--:B------:R-:W-:Y:S01]  /*3050*/  @!P1 LOP3.LUT R9, R9, R8.reuse, RZ, 0x3c, !PT ;  /* 0x0000000809099212 */ /* 0x080fe200078e3cff */
[----:B----4-:R0:W-:Y:S01]  /*3060*/  STL [R1+0x58], R80 ;  /* 0x0000585001007387 */ /* 0x0101e20000100800 */
[----:B------:R-:W-:Y:S01]  /*3070*/  ISETP.GE.U32.AND P0, PT, R12, 0x7fffff18, PT ;  /* 0x7fffff180c00780c */ /* 0x000fe20003f06070 */
[----:B------:R-:W-:Y:S01]  /*3080*/  VIADD R12, R14, 0xffffff8f ;  /* 0xffffff8f0e0c7836 */ /* 0x000fe20000000000 */
[----:B------:R-:W-:Y:S01]  /*3090*/  @!P1 LOP3.LUT R8, R9, R8, RZ, 0x3c, !PT ;  /* 0x0000000809089212 */ /* 0x000fe200078e3cff */
[----:B0-----:R-:W4:Y:S04]  /*30a0*/  LDL.LU R80, [R1+0x9bc] ;  /* 0x0009bc0001507983 */ /* 0x001f280000300800 */
[----:B------:R0:W-:Y:S01]  /*30b0*/  STL [R1+0x564], R79 ;  /* 0x0005644f01007387 */ /* 0x0001e20000100800 */
[----:B------:R-:W-:-:S03]  /*30c0*/  PRMT R68, RZ, 0x7610, R68 ;  /* 0x00007610ff447816 */ /* 0x000fc60000000044 */
[----:B0-----:R-:W3:Y:S04]  /*30d0*/  LDL.LU R79, [R1+0x9b8] ;  /* 0x0009b800014f7983 */ /* 0x001ee80000300800 */
[----:B------:R-:W3:Y:S01]  /*30e0*/  LDL.LU R78, [R1+0x9b4] ;  /* 0x0009b400014e7983 */ /* 0x000ee20000300800 */
[----:B------:R-:W-:Y:S02]  /*30f0*/  ISETP.GE.U32.AND P2, PT, R12, 0x7fffff10, PT ;  /* 0x7fffff100c00780c */ /* 0x000fe40003f46070 */
[----:B------:R-:W-:-:S05]  /*3100*/  @!P1 LOP3.LUT R9, R9, R8, RZ, 0x3c, !PT ;  /* 0x0000000809099212 */ /* 0x000fca00078e3cff */
[----:B------:R0:W3:Y:S01]  /*3110*/  @!P1 LDG.E.U8 R68, desc[UR18][R8.64] ;  /* 0x0000001208449981 */ /* 0x0000e2000c1e1100 */
[----:B------:R-:W-:-:S03]  /*3120*/  PRMT R75, RZ, 0x7610, R75 ;  /* 0x00007610ff4b7816 */ /* 0x000fc6000000004b */
[----:B--2---:R2:W-:Y:S04]  /*3130*/  STL [R1+0x278], R77 ;  /* 0x0002784d01007387 */ /* 0x0045e80000100800 */
[----:B--2---:R-:W2:Y:S04]  /*3140*/  LDL.LU R77, [R1+0x9b0] ;  /* 0x0009b000014d7983 */ /* 0x004ea80000300800 */
[----:B------:R0:W-:Y:S02]  /*3150*/  STL [R1+0x5a0], R10 ;  /* 0x0005a00a01007387 */ /* 0x0001e40000100800 */
[----:B0-----:R-:W-:-:S05]  /*3160*/  IMAD R10, R4, 0x60, RZ ;  /* 0x00000060040a7824 */ /* 0x001fca00078e02ff */
        /* <DEDUP_REMOVED lines=12> */
[----:B------:R-:W-:Y:S01]  /*3230*/  IMAD R11, R4, 0x68, RZ ;  /* 0x00000068040b7824 */ /* 0x000fe200078e02ff */
[----:B---3--:R3:W-:Y:S04]  /*3240*/  STL [R1+0xf0], R68 ;  /* 0x0000f04401007387 */ /* 0x0087e80000100800 */
[----:B---3--:R-:W-:-:S04]  /*3250*/  IADD3 R68, P6, PT, R11, R0, RZ ;  /* 0x000000000b447210 */ /* 0x008fc80007fde0ff */
[----:B0-----:R-:W-:Y:S01]  /*3260*/  LEA.HI.X.SX32 R8, R11, R2, 0x1, P6 ;  /* 0x000000020b087211 */ /* 0x001fe200030f0eff */
[----:B------:R-:W-:Y:S01]  /*3270*/  IMAD.MOV.U32 R9, RZ, RZ, R68 ;  /* 0x000000ffff097224 */ /* 0x000fe200078e0044 */
[----:B------:R-:W-:Y:S01]  /*3280*/  STL [R1+0x608], R68 ;  /* 0x0006084401007387 */ /* 0x000fe20000100800 */
[----:B------:R-:W-:-:S03]  /*3290*/  IMAD R10, R4, 0x70, RZ ;  /* 0x00000070040a7824 */ /* 0x000fc600078e02ff */
[----:B------:R-:W-:Y:S02]  /*32a0*/  @!P0 LOP3.LUT R9, R9, R8, RZ, 0x3c, !PT ;  /* 0x0000000809098212 */ /* 0x000fe400078e3cff */
[----:B------:R-:W-:Y:S02]  /*32b0*/  PRMT R76, RZ, 0x7610, R76 ;  /* 0x00007610ff4c7816 */ /* 0x000fe4000000004c */
[----:B------:R-:W-:Y:S01]  /*32c0*/  PRMT R7, RZ, 0x7610, R7 ;  /* 0x00007610ff077816 */ /* 0x000fe20000000007 */
[----:B--2---:R0:W-:Y:S04]  /*32d0*/  STL [R1+0xec], R75 ;  /* 0x0000ec4b01007387 */ /* 0x0041e80000100800 */
[----:B------:R2:W-:Y:S01]  /*32e0*/  STL [R1+0x604], R8 ;  /* 0x0006040801007387 */ /* 0x0005e20000100800 */
[----:B0-----:R-:W-:-:S02]  /*32f0*/  IADD3 R75, P6, PT, R10, R0, RZ ;  /* 0x000000000a4b7210 */ /* 0x001fc40007fde0ff */
[C---:B--2---:R-:W-:Y:S02]  /*3300*/  @!P0 LOP3.LUT R8, R9.reuse, R8, RZ, 0x3c, !PT ;  /* 0x0000000809088212 */ /* 0x044fe400078e3cff */
[----:B------:R-:W-:Y:S02]  /*3310*/  LEA.HI.X.SX32 R68, R10, R2, 0x1, P6 ;  /* 0x000000020a447211 */ /* 0x000fe400030f0eff */
[----:B------:R-:W-:-:S05]  /*3320*/  @!P0 LOP3.LUT R9, R9, R8, RZ, 0x3c, !PT ;  /* 0x0000000809098212 */ /* 0x000fca00078e3cff */
[----:B------:R0:W2:Y:S02]  /*3330*/  @!P0 LDG.E.U8 R76, desc[UR18][R8.64] ;  /* 0x00000012084c8981 */ /* 0x0000a4000c1e1100 */
[----:B0-----:R-:W-:Y:S02]  /*3340*/  @!P2 IMAD.MOV.U32 R8, RZ, RZ, R75 ;  /* 0x000000ffff08a224 */ /* 0x001fe400078e004b */
[----:B------:R-:W-:-:S05]  /*3350*/  @!P2 IMAD.MOV.U32 R9, RZ, RZ, R68 ;  /* 0x000000ffff09a224 */ /* 0x000fca00078e0044 */
[----:B------:R0:W3:Y:S01]  /*3360*/  @!P2 LDG.E.U8 R7, desc[UR18][R8.64] ;  /* 0x000000120807a981 */ /* 0x0000e2000c1e1100 */
[----:B------:R-:W-:-:S05]  /*3370*/  IMAD R11, R4, 0x78, RZ ;  /* 0x00000078040b7824 */ /* 0x000fca00078e02ff */
[----:B------:R-:W-:Y:S01]  /*3380*/  IADD3 R10, P6, PT, R11, R0, RZ ;  /* 0x000000000b0a7210 */ /* 0x000fe20007fde0ff */
[----:B0-----:R-:W-:-:S03]  /*3390*/  VIADD R8, R14, 0xffffffde ;  /* 0xffffffde0e087836 */ /* 0x001fc60000000000 */
[----:B------:R-:W-:Y:S01]  /*33a0*/  LEA.HI.X.SX32 R11, R11, R2, 0x1, P6 ;  /* 0x000000020b0b7211 */ /* 0x000fe200030f0eff */
[----:B------:R-:W-:Y:S01]  /*33b0*/  STL [R1+0x638], R75 ;  /* 0x0006384b01007387 */ /* 0x000fe20000100800 */
[----:B------:R-:W-:Y:S01]  /*33c0*/  IMAD.MOV.U32 R9, RZ, RZ, R10 ;  /* 0x000000ffff097224 */ /* 0x000fe200078e000a */
[----:B------:R-:W-:Y:S02]  /*33d0*/  ISETP.GE.U32.AND P2, PT, R8, 0x7fffff5f, PT ;  /* 0x7fffff5f0800780c */ /* 0x000fe40003f46070 */
        /* <DEDUP_REMOVED lines=11> */
[----:B--2---:R2:W-:Y:S04]  /*3490*/  STL [R1+0x270], R76 ;  /* 0x0002704c01007387 */ /* 0x0045e80000100800 */
[----:B--2---:R-:W2:Y:S04]  /*34a0*/  LDL.LU R76, [R1+0x9ac] ;  /* 0x0009ac00014c7983 */ /* 0x004ea80000300800 */
[----:B------:R0:W-:Y:S04]  /*34b0*/  STL [R1+0x634], R68 ;  /* 0x0006344401007387 */ /* 0x0001e80000100800 */
[----:B0-----:R-:W2:Y:S04]  /*34c0*/  LDL.LU R68, [R1+0x9a8] ;  /* 0x0009a80001447983 */ /* 0x001ea80000300800 */
[----:B------:R-:W2:Y:S04]  /*34d0*/  LDL.LU R75, [R1+0x9a4] ;  /* 0x0009a400014b7983 */ /* 0x000ea80000300800 */
[----:B---3--:R0:W-:Y:S04]  /*34e0*/  STL [R1+0x26c], R7 ;  /* 0x00026c0701007387 */ /* 0x0081e80000100800 */
[----:B0-----:R-:W3:Y:S04]  /*34f0*/  LDL.LU R7, [R1+0x9a0] ;  /* 0x0009a00001077983 */ /* 0x001ee80000300800 */
        /* <DEDUP_REMOVED lines=51> */
[----:B0-----:R-:W4:Y:S04]  /*3830*/  LDL.LU R71, [R1+0x998] ;  /* 0x0009980001477983 */ /* 0x001f280000300800 */
        /* <DEDUP_REMOVED lines=22> */
[----:B---3--:R3:W-:Y:S01]  /*39a0*/  STL [R1+0x158], R65 ;  /* 0x0001584101007387 */ /* 0x0087e20000100800 */
[----:B------:R-:W-:-:S03]  /*39b0*/  IMAD R10, R4, 0x39, RZ ;  /* 0x00000039040a7824 */ /* 0x000fc600078e02ff */
[----:B---3--:R-:W-:-:S04]  /*39c0*/  IADD3 R65, P6, PT, R11, R0, RZ ;  /* 0x000000000b417210 */ /* 0x008fc80007fde0ff */
[----:B0-----:R-:W-:Y:S01]  /*39d0*/  LEA.HI.X.SX32 R8, R11, R2, 0x1, P6 ;  /* 0x000000020b087211 */ /* 0x001fe200030f0eff */
[----:B------:R-:W-:Y:S01]  /*39e0*/  IMAD.MOV.U32 R9, RZ, RZ, R65 ;  /* 0x000000ffff097224 */ /* 0x000fe200078e0041 */
[----:B------:R0:W-:Y:S04]  /*39f0*/  STL [R1+0x490], R65 ;  /* 0x0004904101007387 */ /* 0x0001e80000100800 */
[----:B------:R-:W-:Y:S01]  /*3a00*/  @!P1 LOP3.LUT R9, R9, R8, RZ, 0x3c, !PT ;  /* 0x0000000809099212 */ /* 0x000fe200078e3cff */
[----:B------:R3:W-:Y:S01]  /*3a10*/  STL [R1+0x48c], R8 ;  /* 0x00048c0801007387 */ /* 0x0007e20000100800 */
[----:B0-----:R-:W-:Y:S02]  /*3a20*/  IADD3 R65, P6, PT, R10, R0, RZ ;  /* 0x000000000a417210 */ /* 0x001fe40007fde0ff */
[----:B------:R-:W-:-:S02]  /*3a30*/  PRMT R67, RZ, 0x7610, R67 ;  /* 0x00007610ff437816 */ /* 0x000fc40000000043 */
[C---:B---3--:R-:W-:Y:S01]  /*3a40*/  @!P1 LOP3.LUT R8, R9.reuse, R8, RZ, 0x3c, !PT ;  /* 0x0000000809089212 */ /* 0x048fe200078e3cff */
[----:B------:R-:W-:Y:S03]  /*3a50*/  STL [R1+0x4c8], R65 ;  /* 0x0004c84101007387 */ /* 0x000fe60000100800 */
[----:B------:R-:W-:Y:S02]  /*3a60*/  @!P1 LOP3.LUT R9, R9, R8, RZ, 0x3c, !PT ;  /* 0x0000000809099212 */ /* 0x000fe400078e3cff */
[----:B------:R-:W-:-:S03]  /*3a70*/  PRMT R64, RZ, 0x7610, R64 ;  /* 0x00007610ff407816 */ /* 0x000fc60000000040 */
[----:B------:R0:W3:Y:S01]  /*3a80*/  @!P1 LDG.E.U8 R67, desc[UR18][R8.64] ;  /* 0x0000001208439981 */ /* 0x0000e2000c1e1100 */
[----:B------:R-:W-:Y:S02]  /*3a90*/  IMAD R11, R4, 0x41, RZ ;  /* 0x00000041040b7824 */ /* 0x000fe400078e02ff */
[----:B0-----:R-:W-:Y:S01]  /*3aa0*/  @!P4 IMAD.MOV.U32 R8, RZ, RZ, R65 ;  /* 0x000000ffff08c224 */ /* 0x001fe200078e0041 */
[----:B------:R-:W-:Y:S01]  /*3ab0*/  PRMT R63, RZ, 0x7610, R63 ;  /* 0x00007610ff3f7816 */ /* 0x000fe2000000003f */
[----:B--2---:R0:W-:Y:S02]  /*3ac0*/  STL [R1+0x264], R66 ;  /* 0x0002644201007387 */ /* 0x0041e40000100800 */
[----:B0-----:R-:W-:-:S05]  /*3ad0*/  LEA.HI.X.SX32 R66, R10, R2, 0x1, P6 ;  /* 0x000000020a427211 */ /* 0x001fca00030f0eff */
[----:B------:R-:W-:-:S05]  /*3ae0*/  @!P4 IMAD.MOV.U32 R9, RZ, RZ, R66 ;  /* 0x000000ffff09c224 */ /* 0x000fca00078e0042 */
[----:B------:R0:W2:Y:S01]  /*3af0*/  @!P4 LDG.E.U8 R64, desc[UR18][R8.64] ;  /* 0x000000120840c981 */ /* 0x0000a2000c1e1100 */
[----:B------:R-:W-:-:S04]  /*3b00*/  IADD3 R10, P6, PT, R11, R0, RZ ;  /* 0x000000000b0a7210 */ /* 0x000fc80007fde0ff */
[----:B------:R-:W-:Y:S01]  /*3b10*/  LEA.HI.X.SX32 R11, R11, R2, 0x1, P6 ;  /* 0x000000020b0b7211 */ /* 0x000fe200030f0eff */
[----:B0-----:R-:W-:Y:S02]  /*3b20*/  VIADD R8, R14, 0xffffff9e ;  /* 0xffffff9e0e087836 */ /* 0x001fe40000000000 */
[----:B------:R-:W-:-:S03]  /*3b30*/  IMAD.MOV.U32 R9, RZ, RZ, R10 ;  /* 0x000000ffff097224 */ /* 0x000fc600078e000a */
[----:B------:R-:W-:Y:S01]  /*3b40*/  ISETP.GE.U32.AND P4, PT, R8, 0x7fffff1f, PT ;  /* 0x7fffff1f0800780c */ /* 0x000fe20003f86070 */
[----:B------:R-:W-:-:S05]  /*3b50*/  IMAD.MOV.U32 R8, RZ, RZ, R11 ;  /* 0x000000ffff087224 */ /* 0x000fca00078e000b */
[----:B------:R-:W-:-:S04]  /*3b60*/  @!P0 LOP3.LUT R9, R9, R8, RZ, 0x3c, !PT ;  /* 0x0000000809098212 */ /* 0x000fc800078e3cff */
[----:B------:R-:W-:-:S04]  /*3b70*/  @!P0 LOP3.LUT R8, R9, R8, RZ, 0x3c, !PT ;  /* 0x0000000809088212 */ /* 0x000fc800078e3cff */
[----:B------:R-:W-:-:S05]  /*3b80*/  @!P0 LOP3.LUT R9, R9, R8, RZ, 0x3c, !PT ;  /* 0x0000000809098212 */ /* 0x000fca00078e3cff */
[----:B------:R0:W4:Y:S01]  /*3b90*/  @!P0 LDG.E.U8 R63, desc[UR18][R8.64] ;  /* 0x00000012083f8981 */ /* 0x000122000c1e1100 */
[----:B------:R-:W-:-:S03]  /*3ba0*/  VIADD R12, R14, 0xffffffae ;  /* 0xffffffae0e0c7836 */ /* 0x000fc60000000000 */
[----:B---3--:R3:W-:Y:S02]  /*3bb0*/  STL [R1+0x164], R67 ;  /* 0x0001644301007387 */ /* 0x0087e40000100800 */
[----:B------:R-:W-:Y:S01]  /*3bc0*/  ISETP.GE.U32.AND P5, PT, R12, 0x7fffff2f, PT ;  /* 0x7fffff2f0c00780c */ /* 0x000fe20003fa6070 */
[----:B------:R-:W-:Y:S01]  /*3bd0*/  VIADD R12, R14, 0xffffffa6 ;  /* 0xffffffa60e0c7836 */ /* 0x000fe20000000000 */
[----:B---3--:R-:W3:Y:S04]  /*3be0*/  LDL.LU R67, [R1+0x98c] ;  /* 0x00098c0001437983 */ /* 0x008ee80000300800 */
[----:B------:R0:W-:Y:S01]  /*3bf0*/  STL [R1+0x4c4], R66 ;  /* 0x0004c44201007387 */ /* 0x0001e20000100800 */
[----:B------:R-:W-:-:S03]  /*3c00*/  ISETP.GE.U32.AND P1, PT, R12, 0x7fffff27, PT ;  /* 0x7fffff270c00780c */ /* 0x000fc60003f26070 */
[----:B0-----:R-:W3:Y:S04]  /*3c10*/  LDL.LU R66, [R1+0x988] ;  /* 0x0009880001427983 */ /* 0x001ee80000300800 */
[----:B------:R-:W3:Y:S01]  /*3c20*/  LDL.LU R65, [R1+0x984] ;  /* 0x0009840001417983 */ /* 0x000ee20000300800 */
[----:B------:R-:W-:-:S03]  /*3c30*/  PRMT R62, RZ, 0x7610, R62 ;  /* 0x00007610ff3e7816 */ /* 0x000fc6000000003e */
[----:B--2---:R0:W-:Y:S04]  /*3c40*/  STL [R1+0x160], R64 ;  /* 0x0001604001007387 */ /* 0x0041e80000100800 */
[----:B0-----:R-:W2:Y:S04]  /*3c50*/  LDL.LU R64, [R1+0x980] ;  /* 0x0009800001407983 */ /* 0x001ea80000300800 */
[----:B------:R0:W-:Y:S02]  /*3c60*/  STL [R1+0x500], R10 ;  /* 0x0005000a01007387 */ /* 0x0001e40000100800 */
[----:B0-----:R-:W-:-:S05]  /*3c70*/  IMAD R10, R4, 0x49, RZ ;  /* 0x00000049040a7824 */ /* 0x001fca00078e02ff */
[----:B------:R-:W-:-:S04]  /*3c80*/  IADD3 R12, P6, PT, R10, R0, RZ ;  /* 0x000000000a0c7210 */ /* 0x000fc80007fde0ff */
[----:B------:R-:W-:Y:S01]  /*3c90*/  LEA.HI.X.SX32 R8, R10, R2, 0x1, P6 ;  /* 0x000000020a087211 */ /* 0x000fe200030f0eff */
[----:B------:R-:W-:Y:S01]  /*3ca0*/  IMAD.MOV.U32 R9, RZ, RZ, R12 ;  /* 0x000000ffff097224 */ /* 0x000fe200078e000c */
[----:B------:R0:W-:Y:S04]  /*3cb0*/  STL [R1+0x4fc], R11 ;  /* 0x0004fc0b01007387 */ /* 0x0001e80000100800 */
[-C--:B------:R-:W-:Y:S01]  /*3cc0*/  @!P2 LOP3.LUT R9, R9, R8.reuse, RZ, 0x3c, !PT ;  /* 0x000000080909a212 */ /* 0x080fe200078e3cff */
[----:B------:R-:W-:Y:S04]  /*3cd0*/  STL [R1+0x538], R12 ;  /* 0x0005380c01007387 */ /* 0x000fe80000100800 */
[----:B------:R1:W-:Y:S01]  /*3ce0*/  STL [R1+0x534], R8 ;  /* 0x0005340801007387 */ /* 0x0003e20000100800 */
[----:B0-----:R-:W-:Y:S01]  /*3cf0*/  VIADD R11, R14, 0xffffff96 ;  /* 0xffffff960e0b7836 */ /* 0x001fe20000000000 */
[----:B-1----:R-:W-:-:S04]  /*3d00*/  @!P2 LOP3.LUT R8, R9, R8, RZ, 0x3c, !PT ;  /* 0x000000080908a212 */ /* 0x002fc800078e3cff */
[----:B------:R-:W-:Y:S02]  /*3d10*/  ISETP.GE.U32.AND P0, PT, R11, 0x7fffff17, PT ;  /* 0x7fffff170b00780c */ /* 0x000fe40003f06070 */
[----:B------:R-:W-:Y:S01]  /*3d20*/  @!P2 LOP3.LUT R9, R9, R8, RZ, 0x3c, !PT ;  /* 0x000000080909a212 */ /* 0x000fe200078e3cff */
[----:B------:R-:W-:Y:S01]  /*3d30*/  IMAD R11, R4, 0x51, RZ ;  /* 0x00000051040b7824 */ /* 0x000fe200078e02ff */
[----:B----4-:R0:W-:Y:S04]  /*3d40*/  STL [R1+0x260], R63 ;  /* 0x0002603f01007387 */ /* 0x0101e80000100800 */
[----:B------:R1:W4:Y:S01]  /*3d50*/  @!P2 LDG.E.U8 R62, desc[UR18][R8.64] ;  /* 0x00000012083ea981 */ /* 0x000322000c1e1100 */
[----:B0-----:R-:W-:-:S04]  /*3d60*/  IADD3 R63, P6, PT, R11, R0, RZ ;  /* 0x000000000b3f7210 */ /* 0x001fc80007fde0ff */
[----:B-1----:R-:W-:Y:S01]  /*3d70*/  LEA.HI.X.SX32 R9, R11, R2, 0x1, P6 ;  /* 0x000000020b097211 */ /* 0x002fe200030f0eff */
[----:B------:R-:W-:-:S05]  /*3d80*/  @!P5 IMAD.MOV.U32 R8, RZ, RZ, R63 ;  /* 0x000000ffff08d224 */ /* 0x000fca00078e003f */
[----:B------:R0:W2:Y:S01]  /*3d90*/  @!P5 LDG.E.U8 R86, desc[UR18][R8.64] ;  /* 0x000000120856d981 */ /* 0x0000a2000c1e1100 */
[----:B------:R-:W-:-:S03]  /*3da0*/  IMAD R10, R4, 0x59, RZ ;  /* 0x00000059040a7824 */ /* 0x000fc600078e02ff */
[----:B------:R-:W-:Y:S01]  /*3db0*/  STL [R1+0x570], R63 ;  /* 0x0005703f01007387 */ /* 0x000fe20000100800 */
[----:B------:R-:W-:-:S03]  /*3dc0*/  IMAD R11, R4, 0x61, RZ ;  /* 0x00000061040b7824 */ /* 0x000fc600078e02ff */
[----:B----4-:R1:W-:Y:S02]  /*3dd0*/  STL [R1+0x16c], R62 ;  /* 0x00016c3e01007387 */ /* 0x0103e40000100800 */
[C---:B-1----:R-:W-:Y:S02]  /*3de0*/  IADD3 R62, P6, PT, R10.reuse, R0, RZ ;  /* 0x000000000a3e7210 */ /* 0x042fe40007fde0ff */
[----:B------:R1:W-:Y:S02]  /*3df0*/  STL [R1+0x56c], R9 ;  /* 0x00056c0901007387 */ /* 0x0003e40000100800 */
[----:B------:R-:W-:Y:S02]  /*3e00*/  LEA.HI.X.SX32 R10, R10, R2, 0x1, P6 ;  /* 0x000000020a0a7211 */ /* 0x000fe400030f0eff */
[----:B------:R-:W-:Y:S01]  /*3e10*/  STL [R1+0x5a8], R62 ;  /* 0x0005a83e01007387 */ /* 0x000fe20000100800 */
[----:B0-----:R-:W-:-:S03]  /*3e20*/  @!P1 IMAD.MOV.U32 R8, RZ, RZ, R62 ;  /* 0x000000ffff089224 */ /* 0x001fc600078e003e */
[----:B------:R-:W4:Y:S01]  /*3e30*/  LDL.LU R63, [R1+0x97c] ;  /* 0x00097c00013f7983 */ /* 0x000f220000300800 */
[----:B-1----:R-:W-:-:S03]  /*3e40*/  @!P1 IMAD.MOV.U32 R9, RZ, RZ, R10 ;  /* 0x000000ffff099224 */ /* 0x002fc600078e000a */
[----:B------:R0:W-:Y:S04]  /*3e50*/  STL [R1+0x5a4], R10 ;  /* 0x0005a40a01007387 */ /* 0x0001e80000100800 */
[----:B--2---:R1:W-:Y:S04]  /*3e60*/  STL [R1+0x168], R86 ;  /* 0x0001685601007387 */ /* 0x0043e80000100800 */
[----:B------:R2:W3:Y:S01]  /*3e70*/  @!P1 LDG.E.U8 R84, desc[UR18][R8.64] ;  /* 0x0000001208549981 */ /* 0x0004e2000c1e1100 */
[----:B0-----:R-:W-:-:S03]  /*3e80*/  IMAD R10, R4, 0x69, RZ ;  /* 0x00000069040a7824 */ /* 0x001fc600078e02ff */
[----:B------:R-:W4:Y:S01]  /*3e90*/  LDL.LU R62, [R1+0x978] ;  /* 0x00097800013e7983 */ /* 0x000f220000300800 */
[----:B-1----:R-:W-:Y:S01]  /*3ea0*/  IADD3 R86, P6, PT, R11, R0, RZ ;  /* 0x000000000b567210 */ /* 0x002fe20007fde0ff */
[----:B--2---:R-:W-:-:S03]  /*3eb0*/  VIADD R8, R14, 0xfffffffe ;  /* 0xfffffffe0e087836 */ /* 0x004fc60000000000 */
[----:B------:R-:W-:Y:S02]  /*3ec0*/  LEA.HI.X.SX32 R11, R11, R2, 0x1, P6 ;  /* 0x000000020b0b7211 */ /* 0x000fe400030f0eff */
[----:B------:R-:W-:Y:S01]  /*3ed0*/  ISETP.GE.U32.AND P1, PT, R8, 0x7fffff7f, PT ;  /* 0x7fffff7f0800780c */ /* 0x000fe20003f26070 */
[----:B------:R-:W-:Y:S02]  /*3ee0*/  @!P4 IMAD.MOV.U32 R8, RZ, RZ, R86 ;  /* 0x000000ffff08c224 */ /* 0x000fe400078e0056 */
[----:B------:R-:W-:-:S05]  /*3ef0*/  @!P4 IMAD.MOV.U32 R9, RZ, RZ, R11 ;  /* 0x000000ffff09c224 */ /* 0x000fca00078e000b */
[----:B------:R0:W2:Y:S01]  /*3f00*/  @!P4 LDG.E.U8 R82, desc[UR18][R8.64] ;  /* 0x000000120852c981 */ /* 0x0000a2000c1e1100 */
[----:B------:R-:W-:-:S03]  /*3f10*/  VIADD R12, R14, 0xffffff8e ;  /* 0xffffff8e0e0c7836 */ /* 0x000fc60000000000 */
[----:B------:R-:W-:Y:S04]  /*3f20*/  STL [R1+0x5e0], R86 ;  /* 0x0005e05601007387 */ /* 0x000fe80000100800 */
[----:B------:R1:W-:Y:S01]  /*3f30*/  STL [R1+0x5dc], R11 ;  /* 0x0005dc0b01007387 */ /* 0x0003e20000100800 */
[----:B------:R-:W-:Y:S02]  /*3f40*/  ISETP.GE.U32.AND P2, PT, R12, 0x7fffff0f, PT ;  /* 0x7fffff0f0c00780c */ /* 0x000fe40003f46070 */
[----:B------:R-:W-:Y:S01]  /*3f50*/  PRMT R59, RZ, 0x7610, R59 ;  /* 0x00007610ff3b7816 */ /* 0x000fe2000000003b */
[----:B-1----:R-:W-:Y:S01]  /*3f60*/  IMAD R11, R4, 0x71, RZ ;  /* 0x00000071040b7824 */ /* 0x002fe200078e02ff */
[----:B------:R-:W-:Y:S01]  /*3f70*/  PRMT R61, RZ, 0x7610, R61 ;  /* 0x00007610ff3d7816 */ /* 0x000fe2000000003d */
[----:B---3--:R1:W-:Y:S02]  /*3f80*/  STL [R1+0x25c], R84 ;  /* 0x00025c5401007387 */ /* 0x0083e40000100800 */
[----:B-1----:R-:W-:-:S04]  /*3f90*/  IADD3 R84, P6, PT, R10, R0, RZ ;  /* 0x000000000a547210 */ /* 0x002fc80007fde0ff */
[----:B------:R-:W-:Y:S01]  /*3fa0*/  LEA.HI.X.SX32 R86, R10, R2, 0x1, P6 ;  /* 0x000000020a567211 */ /* 0x000fe200030f0eff */
[----:B------:R-:W-:Y:S01]  /*3fb0*/  STL [R1+0x610], R84 ;  /* 0x0006105401007387 */ /* 0x000fe20000100800 */
[----:B0-----:R-:W-:-:S03]  /*3fc0*/  @!P0 IMAD.MOV.U32 R8, RZ, RZ, R84 ;  /* 0x000000ffff088224 */ /* 0x001fc600078e0054 */
[----:B------:R-:W-:Y:S01]  /*3fd0*/  @!P0 IMAD.MOV.U32 R9, RZ, RZ, R86 ;  /* 0x000000ffff098224 */ /* 0x000fe200078e0056 */
[----:B--2---:R0:W-:Y:S04]  /*3fe0*/  STL [R1+0x174], R82 ;  /* 0x0001745201007387 */ /* 0x0041e80000100800 */
[----:B------:R1:W2:Y:S01]  /*3ff0*/  @!P0 LDG.E.U8 R59, desc[UR18][R8.64] ;  /* 0x00000012083b8981 */ /* 0x0002a2000c1e1100 */
[----:B0-----:R-:W-:-:S04]  /*4000*/  IADD3 R82, P6, PT, R11, R0, RZ ;  /* 0x000000000b527210 */ /* 0x001fc80007fde0ff */
[----:B------:R-:W-:Y:S01]  /*4010*/  LEA.HI.X.SX32 R84, R11, R2, 0x1, P6 ;  /* 0x000000020b547211 */ /* 0x000fe200030f0eff */
[----:B-1----:R-:W-:-:S04]  /*4020*/  @!P2 IMAD.MOV.U32 R8, RZ, RZ, R82 ;  /* 0x000000ffff08a224 */ /* 0x002fc800078e0052 */
[----:B------:R-:W-:-:S05]  /*4030*/  @!P2 IMAD.MOV.U32 R9, RZ, RZ, R84 ;  /* 0x000000ffff09a224 */ /* 0x000fca00078e0054 */
[----:B------:R-:W3:Y:S01]  /*4040*/  @!P2 LDG.E.U8 R61, desc[UR18][R8.64] ;  /* 0x00000012083da981 */ /* 0x000ee2000c1e1100 */
[----:B------:R-:W-:Y:S02]  /*4050*/  VIADD R12, R14, 0xffffff86 ;  /* 0xffffff860e0c7836 */ /* 0x000fe40000000000 */
[----:B------:R-:W-:Y:S01]  /*4060*/  IMAD R10, R4, 0x79, RZ ;  /* 0x00000079040a7824 */ /* 0x000fe200078e02ff */
[----:B------:R-:W-:Y:S02]  /*4070*/  STL [R1+0x60c], R86 ;  /* 0x00060c5601007387 */ /* 0x000fe40000100800 */
[----:B------:R-:W-:Y:S02]  /*4080*/  ISETP.GE.U32.AND P5, PT, R12, 0x7fffff07, PT ;  /* 0x7fffff070c00780c */ /* 0x000fe40003fa6070 */
[----:B------:R-:W-:Y:S01]  /*4090*/  STL [R1+0x640], R82 ;  /* 0x0006405201007387 */ /* 0x000fe20000100800 */
[----:B------:R-:W-:-:S03]  /*40a0*/  PRMT R58, RZ, 0x7610, R58 ;  /* 0x00007610ff3a7816 */ /* 0x000fc6000000003a */
[----:B--2---:R0:W-:Y:S04]  /*40b0*/  STL [R1+0x170], R59 ;  /* 0x0001703b01007387 */ /* 0x0041e80000100800 */
[----:B------:R-:W-:Y:S01]  /*40c0*/  STL [R1+0x63c], R84 ;  /* 0x00063c5401007387 */ /* 0x000fe20000100800 */
[----:B0-----:R-:W-:-:S05]  /*40d0*/  IADD3 R59, P6, PT, R10, R0, RZ ;  /* 0x000000000a3b7210 */ /* 0x001fca0007fde0ff */
[----:B------:R-:W-:Y:S04]  /*40e0*/  STL [R1+0x670], R59 ;  /* 0x0006703b01007387 */ /* 0x000fe80000100800 */
[----:B---3--:R0:W-:Y:S01]  /*40f0*/  STL [R1+0x258], R61 ;  /* 0x0002583d01007387 */ /* 0x0081e20000100800 */
[----:B------:R-:W-:Y:S01]  /*4100*/  @!P5 IMAD.MOV.U32 R8, RZ, RZ, R59 ;  /* 0x000000ffff08d224 */ /* 0x000fe200078e003b */
[----:B0-----:R-:W-:-:S05]  /*4110*/  LEA.HI.X.SX32 R61, R10, R2, 0x1, P6 ;  /* 0x000000020a3d7211 */ /* 0x001fca00030f0eff */
[----:B------:R-:W-:-:S05]  /*4120*/  @!P5 IMAD.MOV.U32 R9, RZ, RZ, R61 ;  /* 0x000000ffff09d224 */ /* 0x000fca00078e003d */
[----:B------:R0:W2:Y:S01]  /*4130*/  @!P5 LDG.E.U8 R58, desc[UR18][R8.64] ;  /* 0x00000012083ad981 */ /* 0x0000a2000c1e1100 */
[----:B------:R-:W-:Y:S01]  /*4140*/  VIADD R12, R14, 0xfffffffd ;  /* 0xfffffffd0e0c7836 */ /* 0x000fe20000000000 */
[----:B------:R-:W-:Y:S01]  /*4150*/  IADD3 R84, P6, PT, R0, R4, RZ ;  /* 0x0000000400547210 */ /* 0x000fe20007fde0ff */
[----:B------:R-:W-:Y:S02]  /*4160*/  IMAD.SHL.U32 R86, R4, 0x2, RZ ;  /* 0x0000000204567824 */ /* 0x000fe400078e00ff */
[----:B------:R-:W-:Y:S01]  /*4170*/  VIADD R10, R14, 0xffffffe5 ;  /* 0xffffffe50e0a7836 */ /* 0x000fe20000000000 */
[----:B------:R-:W-:Y:S01]  /*4180*/  ISETP.GE.U32.AND P4, PT, R12, 0x7fffff7e, PT ;  /* 0x7fffff7e0c00780c */ /* 0x000fe20003f86070 */
[----:B------:R-:W-:Y:S01]  /*4190*/  VIADD R12, R14, 0xfffffff5 ;  /* 0xfffffff50e0c7836 */ /* 0x000fe20000000000 */
[----:B------:R1:W-:Y:S01]  /*41a0*/  STL [R1+0x66c], R61 ;  /* 0x00066c3d01007387 */ /* 0x0003e20000100800 */
[----:B------:R-:W-:Y:S02]  /*41b0*/  LEA.HI.X.SX32 R82, R4, R2, 0x1, P6 ;  /* 0x0000000204527211 */ /* 0x000fe400030f0eff */
[----:B------:R-:W-:Y:S01]  /*41c0*/  ISETP.GE.U32.AND P5, PT, R10, 0x7fffff66, PT ;  /* 0x7fffff660a00780c */ /* 0x000fe20003fa6070 */
[----:B------:R-:W-:Y:S01]  /*41d0*/  IMAD R10, R4, 0xa, RZ ;  /* 0x0000000a040a7824 */ /* 0x000fe200078e02ff */
[----:B------:R-:W-:Y:S01]  /*41e0*/  ISETP.GE.U32.AND P0, PT, R12, 0x7fffff76, PT ;  /* 0x7fffff760c00780c */ /* 0x000fe20003f06070 */
[----:B------:R-:W-:Y:S01]  /*41f0*/  STL [R1+0x7fc], R84 ;  /* 0x0007fc5401007387 */ /* 0x000fe20000100800 */
[----:B------:R-:W-:-:S02]  /*4200*/  PRMT R12, RZ, 0x7610, R12 ;  /* 0x00007610ff0c7816 */ /* 0x000fc4000000000c */
[C---:B-1----:R-:W-:Y:S01]  /*4210*/  IADD3 R61, P6, PT, R86.reuse, R0, RZ ;  /* 0x00000000563d7210 */ /* 0x042fe20007fde0ff */
[----:B0-----:R-:W-:Y:S01]  /*4220*/  @!P1 IMAD.MOV.U32 R8, RZ, RZ, R84 ;  /* 0x000000ffff089224 */ /* 0x001fe200078e0054 */
[----:B------:R-:W-:Y:S01]  /*4230*/  STL [R1+0x7f8], R82 ;  /* 0x0007f85201007387 */ /* 0x000fe20000100800 */
[----:B------:R-:W-:Y:S01]  /*4240*/  @!P1 IMAD.MOV.U32 R9, RZ, RZ, R82 ;  /* 0x000000ffff099224 */ /* 0x000fe200078e0052 */
[----:B------:R-:W-:Y:S02]  /*4250*/  LEA.HI.X.SX32 R86, R86, R2, 0x1, P6 ;  /* 0x0000000256567211 */ /* 0x000fe400030f0eff */
[----:B------:R-:W-:Y:S01]  /*4260*/  STL [R1], R61 ;  /* 0x0000003d01007387 */ /* 0x000fe20000100800 */
[----:B------:R-:W-:-:S03]  /*4270*/  PRMT R60, RZ, 0x7610, R60 ;  /* 0x00007610ff3c7816 */ /* 0x000fc6000000003c */
[----:B------:R0:W3:Y:S01]  /*4280*/  @!P1 LDG.E.U8 R12, desc[UR18][R8.64] ;  /* 0x00000012080c9981 */ /* 0x0000e2000c1e1100 */
[----:B------:R-:W-:Y:S01]  /*4290*/  PRMT R57, RZ, 0x7610, R57 ;  /* 0x00007610ff397816 */ /* 0x000fe20000000039 */
[----:B0-----:R-:W-:Y:S02]  /*42a0*/  @!P4 IMAD.MOV.U32 R8, RZ, RZ, R61 ;  /* 0x000000ffff08c224 */ /* 0x001fe400078e003d */
[----:B------:R-:W-:-:S05]  /*42b0*/  @!P4 IMAD.MOV.U32 R9, RZ, RZ, R86 ;  /* 0x000000ffff09c224 */ /* 0x000fca00078e0056 */
[----:B------:R0:W4:Y:S04]  /*42c0*/  @!P4 LDG.E.U8 R60, desc[UR18][R8.64] ;  /* 0x00000012083cc981 */ /* 0x000128000c1e1100 */
[----:B--2---:R1:W-:Y:S02]  /*42d0*/  STL [R1+0x250], R58 ;  /* 0x0002503a01007387 */ /* 0x0043e40000100800 */
[----:B-1----:R-:W-:-:S04]  /*42e0*/  IADD3 R58, P6, PT, R10, R0, RZ ;  /* 0x000000000a3a7210 */ /* 0x002fc80007fde0ff */
[----:B------:R-:W-:Y:S01]  /*42f0*/  LEA.HI.X.SX32 R59, R10, R2, 0x1, P6 ;  /* 0x000000020a3b7211 */ /* 0x000fe200030f0eff */
[----:B0-----:R-:W-:-:S04]  /*4300*/  @!P0 IMAD.MOV.U32 R8, RZ, RZ, R58 ;  /* 0x000000ffff088224 */ /* 0x001fc800078e003a */
[----:B------:R-:W-:-:S05]  /*4310*/  @!P0 IMAD.MOV.U32 R9, RZ, RZ, R59 ;  /* 0x000000ffff098224 */ /* 0x000fca00078e003b */
[----:B------:R0:W2:Y:S01]  /*4320*/  @!P0 LDG.E.U8 R57, desc[UR18][R8.64] ;  /* 0x0000001208398981 */ /* 0x0000a2000c1e1100 */
[----:B------:R-:W-:-:S05]  /*4330*/  VIADD R11, R14, 0xffffffed ;  /* 0xffffffed0e0b7836 */ /* 0x000fca0000000000 */
[----:B------:R-:W-:Y:S01]  /*4340*/  ISETP.GE.U32.AND P2, PT, R11, 0x7fffff6e, PT ;  /* 0x7fffff6e0b00780c */ /* 0x000fe20003f46070 */
[----:B------:R-:W-:-:S05]  /*4350*/  VIADD R11, R14, 0xffffffdd ;  /* 0xffffffdd0e0b7836 */ /* 0x000fca0000000000 */
[----:B------:R-:W-:Y:S01]  /*4360*/  ISETP.GE.U32.AND P1, PT, R11, 0x7fffff5e, PT ;  /* 0x7fffff5e0b00780c */ /* 0x000fe20003f26070 */
[----:B------:R-:W-:Y:S02]  /*4370*/  IMAD R11, R4, 0x12, RZ ;  /* 0x00000012040b7824 */ /* 0x000fe400078e02ff */
[----:B0-----:R-:W-:-:S03]  /*4380*/  VIADD R8, R14, 0xffffffcd ;  /* 0xffffffcd0e087836 */ /* 0x001fc60000000000 */
[C---:B------:R-:W-:Y:S01]  /*4390*/  IADD3 R10, P6, PT, R11.reuse, R0, RZ ;  /* 0x000000000b0a7210 */ /* 0x040fe20007fde0ff */
[----:B---3--:R0:W-:Y:S03]  /*43a0*/  STL [R1+0x17c], R12 ;  /* 0x00017c0c01007387 */ /* 0x0081e60000100800 */
[----:B------:R-:W-:Y:S01]  /*43b0*/  LEA.HI.X.SX32 R11, R11, R2, 0x1, P6 ;  /* 0x000000020b0b7211 */ /* 0x000fe200030f0eff */
[----:B------:R-:W-:Y:S01]  /*43c0*/  STL [R1+0x98], R58 ;  /* 0x0000983a01007387 */ /* 0x000fe20000100800 */
[----:B------:R-:W-:Y:S01]  /*43d0*/  ISETP.GE.U32.AND P0, PT, R8, 0x7fffff4e, PT ;  /* 0x7fffff4e0800780c */ /* 0x000fe20003f06070 */
[----:B------:R-:W-:Y:S02]  /*43e0*/  IMAD.MOV.U32 R9, RZ, RZ, R10 ;  /* 0x000000ffff097224 */ /* 0x000fe400078e000a */
[----:B------:R-:W3:Y:S01]  /*43f0*/  LDL.LU R61, [R1+0x974] ;  /* 0x00097400013d7983 */ /* 0x000ee20000300800 */
[----:B------:R-:W-:-:S03]  /*4400*/  IMAD.MOV.U32 R8, RZ, RZ, R11 ;  /* 0x000000ffff087224 */ /* 0x000fc600078e000b */
[----:B------:R-:W-:Y:S04]  /*4410*/  STL [R1+0x800], R86 ;  /* 0x0008005601007387 */ /* 0x000fe80000100800 */
[----:B----4-:R1:W-:Y:S01]  /*4420*/  STL [R1+0x178], R60 ;  /* 0x0001783c01007387 */ /* 0x0103e20000100800 */
[-C--:B------:R-:W-:Y:S01]  /*4430*/  @!P2 LOP3.LUT R9, R9, R8.reuse, RZ, 0x3c, !PT ;  /* 0x000000080909a212 */ /* 0x080fe200078e3cff */
[----:B0-----:R-:W-:Y:S02]  /*4440*/  VIADD R12, R14, 0xffffffd5 ;  /* 0xffffffd50e0c7836 */ /* 0x001fe40000000000 */
[----:B-1----:R-:W4:Y:S04]  /*4450*/  LDL.LU R60, [R1+0x970] ;  /* 0x00097000013c7983 */ /* 0x002f280000300800 */
[----:B------:R0:W-:Y:S01]  /*4460*/  STL [R1+0x94], R59 ;  /* 0x0000943b01007387 */ /* 0x0001e20000100800 */
[----:B------:R-:W-:-:S03]  /*4470*/  @!P2 LOP3.LUT R8, R9, R8, RZ, 0x3c, !PT ;  /* 0x000000080908a212 */ /* 0x000fc600078e3cff */
[----:B0-----:R-:W3:Y:S04]  /*4480*/  LDL.LU R59, [R1+0x96c] ;  /* 0x00096c00013b7983 */ /* 0x001ee80000300800 */
[----:B------:R-:W3:Y:S01]  /*4490*/  LDL.LU R58, [R1+0x968] ;  /* 0x00096800013a7983 */ /* 0x000ee20000300800 */
[----:B------:R-:W-:Y:S02]  /*44a0*/  PRMT R54, RZ, 0x7610, R54 ;  /* 0x00007610ff367816 */ /* 0x000fe40000000036 */
[----:B------:R-:W-:Y:S02]  /*44b0*/  ISETP.GE.U32.AND P4, PT, R12, 0x7fffff56, PT ;  /* 0x7fffff560c00780c */ /* 0x000fe40003f86070 */
[----:B------:R-:W-:-:S05]  /*44c0*/  @!P2 LOP3.LUT R9, R9, R8, RZ, 0x3c, !PT ;  /* 0x000000080909a212 */ /* 0x000fca00078e3cff */
[----:B------:R0:W3:Y:S01]  /*44d0*/  @!P2 LDG.E.U8 R54, desc[UR18][R8.64] ;  /* 0x000000120836a981 */ /* 0x0000e2000c1e1100 */
[----:B------:R-:W-:-:S03]  /*44e0*/  PRMT R55, RZ, 0x7610, R55 ;  /* 0x00007610ff377816 */ /* 0x000fc60000000037 */
[----:B--2---:R1:W-:Y:S04]  /*44f0*/  STL [R1+0x254], R57 ;  /* 0x0002543901007387 */ /* 0x0043e80000100800 */
[----:B-1----:R-:W2:Y:S04]  /*4500*/  LDL.LU R57, [R1+0x964] ;  /* 0x0009640001397983 */ /* 0x002ea80000300800 */
[----:B------:R1:W-:Y:S02]  /*4510*/  STL [R1+0x128], R10 ;  /* 0x0001280a01007387 */ /* 0x0003e40000100800 */
[----:B-1----:R-:W-:-:S05]  /*4520*/  IMAD R10, R4, 0x1a, RZ ;  /* 0x0000001a040a7824 */ /* 0x002fca00078e02ff */
[----:B------:R-:W-:-:S04]  /*4530*/  IADD3 R12, P6, PT, R10, R0, RZ ;  /* 0x000000000a0c7210 */ /* 0x000fc80007fde0ff */
[----:B0-----:R-:W-:Y:S01]  /*4540*/  LEA.HI.X.SX32 R8, R10, R2, 0x1, P6 ;  /* 0x000000020a087211 */ /* 0x001fe200030f0eff */
        /* <DEDUP_REMOVED lines=13> */
[----:B-1----:R-:W-:-:S04]  /*4620*/  IADD3 R54, P6, PT, R11, R0, RZ ;  /* 0x000000000b367210 */ /* 0x002fc80007fde0ff */
[----:B0-----:R-:W-:Y:S01]  /*4630*/  LEA.HI.X.SX32 R8, R11, R2, 0x1, P6 ;  /* 0x000000020b087211 */ /* 0x001fe200030f0eff */
[----:B------:R-:W-:Y:S01]  /*4640*/  IMAD.MOV.U32 R9, RZ, RZ, R54 ;  /* 0x000000ffff097224 */ /* 0x000fe200078e0036 */
[----:B------:R0:W-:Y:S04]  /*4650*/  STL [R1+0x420], R54 ;  /* 0x0004203601007387 */ /* 0x0001e80000100800 */
[----:B------:R-:W-:Y:S01]  /*4660*/  @!P1 LOP3.LUT R9, R9, R8, RZ, 0x3c, !PT ;  /* 0x0000000809099212 */ /* 0x000fe200078e3cff */
[----:B------:R1:W-:Y:S01]  /*4670*/  STL [R1+0x41c], R8 ;  /* 0x00041c0801007387 */ /* 0x0003e20000100800 */
[----:B0-----:R-:W-:Y:S02]  /*4680*/  IADD3 R54, P6, PT, R10, R0, RZ ;  /* 0x000000000a367210 */ /* 0x001fe40007fde0ff */
[----:B------:R-:W-:-:S02]  /*4690*/  PRMT R56, RZ, 0x7610, R56 ;  /* 0x00007610ff387816 */ /* 0x000fc40000000038 */
[C---:B-1----:R-:W-:Y:S01]  /*46a0*/  @!P1 LOP3.LUT R8, R9.reuse, R8, RZ, 0x3c, !PT ;  /* 0x0000000809089212 */ /* 0x042fe200078e3cff */
[----:B------:R-:W-:Y:S03]  /*46b0*/  STL [R1+0x458], R54 ;  /* 0x0004583601007387 */ /* 0x000fe60000100800 */
[----:B------:R-:W-:Y:S02]  /*46c0*/  @!P1 LOP3.LUT R9, R9, R8, RZ, 0x3c, !PT ;  /* 0x0000000809099212 */ /* 0x000fe400078e3cff */
[----:B------:R-:W-:-:S03]  /*46d0*/  PRMT R53, RZ, 0x7610, R53 ;  /* 0x00007610ff357816 */ /* 0x000fc60000000035 */
[----:B------:R0:W3:Y:S02]  /*46e0*/  @!P1 LDG.E.U8 R56, desc[UR18][R8.64] ;  /* 0x0000001208389981 */ /* 0x0000e4000c1e1100 */
        /* <DEDUP_REMOVED lines=15> */
[----:B---3--:R0:W-:Y:S01]  /*47e0*/  STL [R1+0x24c], R56 ;  /* 0x00024c3801007387 */ /* 0x0081e20000100800 */
[----:B------:R-:W-:Y:S01]  /*47f0*/  VIADD R12, R14, 0xffffffb5 ;  /* 0xffffffb50e0c7836 */ /* 0x000fe20000000000 */
[----:B------:R-:W-:Y:S02]  /*4800*/  @!P0 LOP3.LUT R8, R9, R8, RZ, 0x3c, !PT ;  /* 0x0000000809088212 */ /* 0x000fe400078e3cff */
[----:B0-----:R-:W3:Y:S04]  /*4810*/  LDL.LU R56, [R1+0x960] ;  /* 0x0009600001387983 */ /* 0x001ee80000300800 */
        /* <DEDUP_REMOVED lines=54> */
[----:B---3--:R0:W-:Y:S01]  /*4b80*/  STL [R1+0x194], R52 ;  /* 0x0001943401007387 */ /* 0x0081e20000100800 */
[----:B------:R-:W-:Y:S01]  /*4b90*/  ISETP.GE.U32.AND P2, PT, R12, 0x7fffff1e, PT ;  /* 0x7fffff1e0c00780c */ /* 0x000fe20003f46070 */
[----:B------:R-:W-:Y:S01]  /*4ba0*/  VIADD R12, R14, 0xffffff95 ;  /* 0xffffff950e0c7836 */ /* 0x000fe20000000000 */
[----:B------:R-:W-:Y:S01]  /*4bb0*/  @!P4 LOP3.LUT R8, R9, R8, RZ, 0x3c, !PT ;  /* 0x000000080908c212 */ /* 0x000fe200078e3cff */
        /* <DEDUP_REMOVED lines=263> */
[----:B------:R-:W-:Y:S01]  /*5c30*/  IMAD R10, R4, 0x6b, RZ ;  /* 0x0000006b040a7824 */ /* 0x000fe200078e02ff */
[----:B------:R-:W-:Y:S02]  /*5c40*/  PRMT R29, RZ, 0x7610, R29 ;  /* 0x00007610ff1d7816 */ /* 0x000fe4000000001d */
[----:B-1----:R-:W-:-:S04]  /*5c50*/  IADD3 R32, P6, PT, R11, R0, RZ ;  /* 0x000000000b207210 */ /* 0x002fc80007fde0ff */
[----:B0-----:R-:W-:Y:S01]  /*5c60*/  LEA.HI.X.SX32 R9, R11, R2, 0x1, P6 ;  /* 0x000000020b097211 */ /* 0x001fe200030f0eff */
[----:B------:R-:W-:Y:S01]  /*5c70*/  STL [R1+0x5f0], R32 ;  /* 0x0005f02001007387 */ /* 0x000fe20000100800 */
[----:B------:R-:W-:Y:S01]  /*5c80*/  @!P5 IMAD.MOV.U32 R8, RZ, RZ, R32 ;  /* 0x000000ffff08d224 */ /* 0x000fe200078e0020 */
[----:B------:R-:W-:-:S04]  /*5c90*/  PRMT R30, RZ, 0x7610, R30 ;  /* 0x00007610ff1e7816 */ /* 0x000fc8000000001e */
[----:B------:R0:W3:Y:S04]  /*5ca0*/  @!P5 LDG.E.U8 R29, desc[UR18][R8.64] ;  /* 0x00000012081dd981 */ /* 0x0000e8000c1e1100 */
[----:B--2---:R1:W-:Y:S02]  /*5cb0*/  STL [R1+0x228], R31 ;  /* 0x0002281f01007387 */ /* 0x0043e40000100800 */
[----:B-1----:R-:W-:-:S04]  /*5cc0*/  IADD3 R31, P6, PT, R10, R0, RZ ;  /* 0x000000000a1f7210 */ /* 0x002fc80007fde0ff */
[----:B------:R-:W-:Y:S01]  /*5cd0*/  LEA.HI.X.SX32 R10, R10, R2, 0x1, P6 ;  /* 0x000000020a0a7211 */ /* 0x000fe200030f0eff */
[----:B------:R1:W-:Y:S01]  /*5ce0*/  STL [R1+0x5ec], R9 ;  /* 0x0005ec0901007387 */ /* 0x0003e20000100800 */
[----:B0-----:R-:W-:-:S03]  /*5cf0*/  @!P1 IMAD.MOV.U32 R8, RZ, RZ, R31 ;  /* 0x000000ffff089224 */ /* 0x001fc600078e001f */
[----:B-1----:R-:W-:-:S05]  /*5d00*/  @!P1 IMAD.MOV.U32 R9, RZ, RZ, R10 ;  /* 0x000000ffff099224 */ /* 0x002fca00078e000a */
[----:B------:R0:W2:Y:S01]  /*5d10*/  @!P1 LDG.E.U8 R30, desc[UR18][R8.64] ;  /* 0x00000012081e9981 */ /* 0x0000a2000c1e1100 */
[----:B------:R-:W-:-:S03]  /*5d20*/  IMAD R11, R4, 0x73, RZ ;  /* 0x00000073040b7824 */ /* 0x000fc600078e02ff */
[----:B------:R1:W-:Y:S04]  /*5d30*/  STL [R1+0x620], R31 ;  /* 0x0006201f01007387 */ /* 0x0003e80000100800 */
[----:B------:R-:W4:Y:S04]  /*5d40*/  LDL.LU R32, [R1+0x900] ;  /* 0x0009000001207983 */ /* 0x000f280000300800 */
[----:B------:R-:W-:Y:S04]  /*5d50*/  STL [R1+0x61c], R10 ;  /* 0x00061c0a01007387 */ /* 0x000fe80000100800 */
[----:B---3--:R3:W-:Y:S01]  /*5d60*/  STL [R1+0x220], R29 ;  /* 0x0002201d01007387 */ /* 0x0087e20000100800 */
[----:B0-----:R-:W-:-:S03]  /*5d70*/  VIADD R8, R14, 0xffffffeb ;  /* 0xffffffeb0e087836 */ /* 0x001fc60000000000 */
[----:B-1----:R-:W4:Y:S01]  /*5d80*/  LDL.LU R31, [R1+0x8fc] ;  /* 0x0008fc00011f7983 */ /* 0x002f220000300800 */
[----:B---3--:R-:W-:-:S05]  /*5d90*/  IADD3 R29, P6, PT, R11, R0, RZ ;  /* 0x000000000b1d7210 */ /* 0x008fca0007fde0ff */
[----:B------:R-:W-:Y:S01]  /*5da0*/  STL [R1+0x650], R29 ;  /* 0x0006501d01007387 */ /* 0x000fe20000100800 */
[----:B------:R-:W-:Y:S02]  /*5db0*/  PRMT R28, RZ, 0x7610, R28 ;  /* 0x00007610ff1c7816 */ /* 0x000fe4000000001c */
[----:B------:R-:W-:Y:S01]  /*5dc0*/  ISETP.GE.U32.AND P1, PT, R8, 0x7fffff6c, PT ;  /* 0x7fffff6c0800780c */ /* 0x000fe20003f26070 */
[----:B------:R-:W-:Y:S01]  /*5dd0*/  @!P4 IMAD.MOV.U32 R8, RZ, RZ, R29 ;  /* 0x000000ffff08c224 */ /* 0x000fe200078e001d */
[----:B--2---:R0:W-:Y:S02]  /*5de0*/  STL [R1+0x218], R30 ;  /* 0x0002181e01007387 */ /* 0x0041e40000100800 */
[----:B0-----:R-:W-:-:S05]  /*5df0*/  LEA.HI.X.SX32 R30, R11, R2, 0x1, P6 ;  /* 0x000000020b1e7211 */ /* 0x001fca00030f0eff */
[----:B------:R-:W-:-:S05]  /*5e00*/  @!P4 IMAD.MOV.U32 R9, RZ, RZ, R30 ;  /* 0x000000ffff09c224 */ /* 0x000fca00078e001e */
[----:B------:R0:W2:Y:S01]  /*5e10*/  @!P4 LDG.E.U8 R28, desc[UR18][R8.64] ;  /* 0x00000012081cc981 */ /* 0x0000a2000c1e1100 */
[----:B------:R-:W-:Y:S02]  /*5e20*/  IMAD R10, R4, 0x7b, RZ ;  /* 0x0000007b040a7824 */ /* 0x000fe400078e02ff */
[----:B------:R-:W-:Y:S01]  /*5e30*/  VIADD R12, R14, 0xfffffffb ;  /* 0xfffffffb0e0c7836 */ /* 0x000fe20000000000 */
[----:B------:R1:W-:Y:S02]  /*5e40*/  STL [R1+0x64c], R30 ;  /* 0x00064c1e01007387 */ /* 0x0003e40000100800 */
[----:B0-----:R-:W-:Y:S01]  /*5e50*/  IADD3 R9, P6, PT, R10, R0, RZ ;  /* 0x000000000a097210 */ /* 0x001fe20007fde0ff */
[----:B------:R-:W-:Y:S01]  /*5e60*/  IMAD.SHL.U32 R8, R4, 0x4, RZ ;  /* 0x0000000404087824 */ /* 0x000fe200078e00ff */
[----:B------:R-:W-:Y:S01]  /*5e70*/  ISETP.GE.U32.AND P2, PT, R12, 0x7fffff7c, PT ;  /* 0x7fffff7c0c00780c */ /* 0x000fe20003f46070 */
[----:B------:R-:W-:Y:S01]  /*5e80*/  VIADD R12, R14, 0xfffffff3 ;  /* 0xfffffff30e0c7836 */ /* 0x000fe20000000000 */
[----:B-1----:R-:W-:Y:S01]  /*5e90*/  LEA.HI.X.SX32 R30, R10, R2, 0x1, P6 ;  /* 0x000000020a1e7211 */ /* 0x002fe200030f0eff */
[----:B------:R-:W-:Y:S03]  /*5ea0*/  STL [R1+0x680], R9 ;  /* 0x0006800901007387 */ /* 0x000fe60000100800 */
[----:B------:R-:W-:-:S02]  /*5eb0*/  ISETP.GE.U32.AND P5, PT, R12, 0x7fffff74, PT ;  /* 0x7fffff740c00780c */ /* 0x000fc40003fa6070 */
[----:B------:R-:W-:Y:S02]  /*5ec0*/  PRMT R12, RZ, 0x7610, R12 ;  /* 0x00007610ff0c7816 */ /* 0x000fe4000000000c */
[----:B------:R-:W-:Y:S01]  /*5ed0*/  PRMT R27, RZ, 0x7610, R27 ;  /* 0x00007610ff1b7816 */ /* 0x000fe2000000001b */
[----:B--2---:R0:W-:Y:S02]  /*5ee0*/  STL [R1+0x1f4], R28 ;  /* 0x0001f41c01007387 */ /* 0x0041e40000100800 */
[----:B0-----:R-:W-:-:S04]  /*5ef0*/  IADD3 R28, P6, PT, R8, R0, RZ ;  /* 0x00000000081c7210 */ /* 0x001fc80007fde0ff */
[----:B------:R-:W-:Y:S01]  /*5f00*/  LEA.HI.X.SX32 R29, R8, R2, 0x1, P6 ;  /* 0x00000002081d7211 */ /* 0x000fe200030f0eff */
[----:B------:R-:W-:Y:S02]  /*5f10*/  @!P0 IMAD.MOV.U32 R8, RZ, RZ, R9 ;  /* 0x000000ffff088224 */ /* 0x000fe400078e0009 */
[----:B------:R-:W-:-:S05]  /*5f20*/  @!P0 IMAD.MOV.U32 R9, RZ, RZ, R30 ;  /* 0x000000ffff098224 */ /* 0x000fca00078e001e */
[----:B------:R0:W2:Y:S02]  /*5f30*/  @!P0 LDG.E.U8 R12, desc[UR18][R8.64] ;  /* 0x00000012080c8981 */ /* 0x0000a4000c1e1100 */
[----:B0-----:R-:W-:Y:S02]  /*5f40*/  @!P2 IMAD.MOV.U32 R8, RZ, RZ, R28 ;  /* 0x000000ffff08a224 */ /* 0x001fe400078e001c */
[----:B------:R-:W-:-:S05]  /*5f50*/  @!P2 IMAD.MOV.U32 R9, RZ, RZ, R29 ;  /* 0x000000ffff09a224 */ /* 0x000fca00078e001d */
[----:B------:R0:W3:Y:S01]  /*5f60*/  @!P2 LDG.E.U8 R27, desc[UR18][R8.64] ;  /* 0x00000012081ba981 */ /* 0x0000e2000c1e1100 */
[----:B------:R-:W-:-:S03]  /*5f70*/  VIADD R11, R14, 0xffffffe3 ;  /* 0xffffffe30e0b7836 */ /* 0x000fc60000000000 */
[----:B------:R1:W-:Y:S02]  /*5f80*/  STL [R1+0x67c], R30 ;  /* 0x00067c1e01007387 */ /* 0x0003e40000100800 */
[----:B------:R-:W-:Y:S01]  /*5f90*/  ISETP.GE.U32.AND P4, PT, R11, 0x7fffff64, PT ;  /* 0x7fffff640b00780c */ /* 0x000fe20003f86070 */
[----:B------:R-:W-:Y:S01]  /*5fa0*/  IMAD R11, R4, 0xc, RZ ;  /* 0x0000000c040b7824 */ /* 0x000fe200078e02ff */
[----:B------:R-:W-:Y:S04]  /*5fb0*/  STL [R1+0x24], R28 ;  /* 0x0000241c01007387 */ /* 0x000fe80000100800 */
[----:B-1----:R-:W4:Y:S04]  /*5fc0*/  LDL.LU R30, [R1+0x8f8] ;  /* 0x0008f800011e7983 */ /* 0x002f280000300800 */
[----:B------:R1:W-:Y:S01]  /*5fd0*/  STL [R1+0x1c], R29 ;  /* 0x00001c1d01007387 */ /* 0x0003e20000100800 */
[----:B0-----:R-:W-:-:S05]  /*5fe0*/  VIADD R8, R14, 0xffffffd3 ;  /* 0xffffffd30e087836 */ /* 0x001fca0000000000 */
[----:B------:R-:W-:Y:S01]  /*5ff0*/  ISETP.GE.U32.AND P2, PT, R8, 0x7fffff54, PT ;  /* 0x7fffff540800780c */ /* 0x000fe20003f46070 */
[----:B------:R-:W-:Y:S01]  /*6000*/  VIADD R10, R14, 0xffffffdb ;  /* 0xffffffdb0e0a7836 */ /* 0x000fe20000000000 */
[----:B------:R-:W-:-:S04]  /*6010*/  PRMT R24, RZ, 0x7610, R24 ;  /* 0x00007610ff187816 */ /* 0x000fc80000000018 */
[----:B------:R-:W-:Y:S01]  /*6020*/  ISETP.GE.U32.AND P0, PT, R10, 0x7fffff5c, PT ;  /* 0x7fffff5c0a00780c */ /* 0x000fe20003f06070 */
[----:B------:R-:W-:Y:S01]  /*6030*/  IMAD R10, R4, 0x14, RZ ;  /* 0x00000014040a7824 */ /* 0x000fe200078e02ff */
[----:B------:R-:W-:Y:S01]  /*6040*/  PRMT R25, RZ, 0x7610, R25 ;  /* 0x00007610ff197816 */ /* 0x000fe20000000019 */
[----:B--2---:R0:W-:Y:S04]  /*6050*/  STL [R1+0x1dc], R12 ;  /* 0x0001dc0c01007387 */ /* 0x0041e80000100800 */
[----:B-1----:R-:W2:Y:S04]  /*6060*/  LDL.LU R29, [R1+0x8f4] ;  /* 0x0008f400011d7983 */ /* 0x002ea80000300800 */
[----:B------:R-:W2:Y:S01]  /*6070*/  LDL.LU R28, [R1+0x8f0] ;  /* 0x0008f000011c7983 */ /* 0x000ea20000300800 */
[----:B0-----:R-:W-:-:S04]  /*6080*/  IADD3 R12, P6, PT, R11, R0, RZ ;  /* 0x000000000b0c7210 */ /* 0x001fc80007fde0ff */
[----:B------:R-:W-:Y:S01]  /*6090*/  LEA.HI.X.SX32 R11, R11, R2, 0x1, P6 ;  /* 0x000000020b0b7211 */ /* 0x000fe200030f0eff */
[----:B------:R-:W-:-:S04]  /*60a0*/  IMAD.MOV.U32 R9, RZ, RZ, R12 ;  /* 0x000000ffff097224 */ /* 0x000fc800078e000c */
[----:B------:R-:W-:-:S05]  /*60b0*/  IMAD.MOV.U32 R8, RZ, RZ, R11 ;  /* 0x000000ffff087224 */ /* 0x000fca00078e000b */
[-C--:B------:R-:W-:Y:S01]  /*60c0*/  @!P5 LOP3.LUT R9, R9, R8.reuse, RZ, 0x3c, !PT ;  /* 0x000000080909d212 */ /* 0x080fe200078e3cff */
[----:B---3--:R0:W-:Y:S03]  /*60d0*/  STL [R1+0x1e4], R27 ;  /* 0x0001e41b01007387 */ /* 0x0081e60000100800 */
[----:B------:R-:W-:-:S04]  /*60e0*/  @!P5 LOP3.LUT R8, R9, R8, RZ, 0x3c, !PT ;  /* 0x000000080908d212 */ /* 0x000fc800078e3cff */
[----:B------:R-:W-:Y:S01]  /*60f0*/  @!P5 LOP3.LUT R9, R9, R8, RZ, 0x3c, !PT ;  /* 0x000000080909d212 */ /* 0x000fe200078e3cff */
[----:B0-----:R-:W3:Y:S04]  /*6100*/  LDL.LU R27, [R1+0x8ec] ;  /* 0x0008ec00011b7983 */ /* 0x001ee80000300800 */
[----:B------:R0:W-:Y:S04]  /*6110*/  STL [R1+0xb8], R12 ;  /* 0x0000b80c01007387 */ /* 0x0001e80000100800 */
[----:B------:R1:W2:Y:S01]  /*6120*/  @!P5 LDG.E.U8 R24, desc[UR18][R8.64] ;  /* 0x000000120818d981 */ /* 0x0002a2000c1e1100 */
[----:B0-----:R-:W-:-:S04]  /*6130*/  IADD3 R12, P6, PT, R10, R0, RZ ;  /* 0x000000000a0c7210 */ /* 0x001fc80007fde0ff */
[----:B-1----:R-:W-:Y:S01]  /*6140*/  LEA.HI.X.SX32 R8, R10, R2, 0x1, P6 ;  /* 0x000000020a087211 */ /* 0x002fe200030f0eff */
        /* <DEDUP_REMOVED lines=13> */
[----:B------:R-:W-:Y:S02]  /*6220*/  PRMT R74, RZ, 0x7610, R74 ;  /* 0x00007610ff4a7816 */ /* 0x000fe4000000004a */
[----:B------:R-:W-:Y:S01]  /*6230*/  PRMT R84, RZ, 0x7610, R84 ;  /* 0x00007610ff547816 */ /* 0x000fe20000000054 */
[----:B--2---:R1:W-:Y:S02]  /*6240*/  STL [R1+0xe4], R24 ;  /* 0x0000e41801007387 */ /* 0x0043e40000100800 */
[----:B-1----:R-:W-:-:S04]  /*6250*/  IADD3 R24, P6, PT, R11, R0, RZ ;  /* 0x000000000b187210 */ /* 0x002fc80007fde0ff */
[----:B0-----:R-:W-:Y:S01]  /*6260*/  LEA.HI.X.SX32 R8, R11, R2, 0x1, P6 ;  /* 0x000000020b087211 */ /* 0x001fe200030f0eff */
[----:B------:R-:W-:Y:S01]  /*6270*/  IMAD.MOV.U32 R9, RZ, RZ, R24 ;  /* 0x000000ffff097224 */ /* 0x000fe200078e0018 */
[----:B------:R0:W-:Y:S04]  /*6280*/  STL [R1+0x3f8], R24 ;  /* 0x0003f81801007387 */ /* 0x0001e80000100800 */
[----:B------:R-:W-:Y:S01]  /*6290*/  @!P4 LOP3.LUT R9, R9, R8, RZ, 0x3c, !PT ;  /* 0x000000080909c212 */ /* 0x000fe200078e3cff */
[----:B------:R1:W-:Y:S01]  /*62a0*/  STL [R1+0x3f4], R8 ;  /* 0x0003f40801007387 */ /* 0x0003e20000100800 */
[----:B0-----:R-:W-:Y:S02]  /*62b0*/  IADD3 R24, P6, PT, R10, R0, RZ ;  /* 0x000000000a187210 */ /* 0x001fe40007fde0ff */
[----:B-1----:R-:W-:-:S03]  /*62c0*/  @!P4 LOP3.LUT R8, R9, R8, RZ, 0x3c, !PT ;  /* 0x000000080908c212 */ /* 0x002fc600078e3cff */
[----:B------:R-:W-:Y:S01]  /*62d0*/  STL [R1+0x430], R24 ;  /* 0x0004301801007387 */ /* 0x000fe20000100800 */
[----:B------:R-:W-:-:S03]  /*62e0*/  @!P4 LOP3.LUT R9, R9, R8, RZ, 0x3c, !PT ;  /* 0x000000080909c212 */ /* 0x000fc600078e3cff */
[----:B---3--:R0:W-:Y:S04]  /*62f0*/  STL [R1+0xbc], R25 ;  /* 0x0000bc1901007387 */ /* 0x0081e80000100800 */
[----:B------:R1:W2:Y:S01]  /*6300*/  @!P4 LDG.E.U8 R26, desc[UR18][R8.64] ;  /* 0x00000012081ac981 */ /* 0x0002a2000c1e1100 */
[----:B0-----:R-:W-:Y:S01]  /*6310*/  LEA.HI.X.SX32 R25, R10, R2, 0x1, P6 ;  /* 0x000000020a197211 */ /* 0x001fe200030f0eff */
[----:B-1----:R-:W-:-:S04]  /*6320*/  @!P0 IMAD.MOV.U32 R8, RZ, RZ, R24 ;  /* 0x000000ffff088224 */ /* 0x002fc800078e0018 */
[----:B------:R-:W-:-:S05]  /*6330*/  @!P0 IMAD.MOV.U32 R9, RZ, RZ, R25 ;  /* 0x000000ffff098224 */ /* 0x000fca00078e0019 */
[----:B------:R0:W3:Y:S01]  /*6340*/  @!P0 LDG.E.U8 R74, desc[UR18][R8.64] ;  /* 0x00000012084a8981 */ /* 0x0000e2000c1e1100 */
[----:B------:R-:W-:-:S05]  /*6350*/  IMAD R11, R4, 0x2c, RZ ;  /* 0x0000002c040b7824 */ /* 0x000fca00078e02ff */
[----:B------:R-:W-:Y:S01]  /*6360*/  IADD3 R10, P6, PT, R11, R0, RZ ;  /* 0x000000000b0a7210 */ /* 0x000fe20007fde0ff */
[----:B0-----:R-:W-:-:S03]  /*6370*/  VIADD R8, R14, 0xffffffb3 ;  /* 0xffffffb30e087836 */ /* 0x001fc60000000000 */
[----:B------:R-:W-:Y:S01]  /*6380*/  LEA.HI.X.SX32 R11, R11, R2, 0x1, P6 ;  /* 0x000000020b0b7211 */ /* 0x000fe200030f0eff */
[----:B------:R-:W-:Y:S01]  /*6390*/  IMAD.MOV.U32 R9, RZ, RZ, R10 ;  /* 0x000000ffff097224 */ /* 0x000fe200078e000a */
[----:B------:R-:W-:-:S03]  /*63a0*/  ISETP.GE.U32.AND P0, PT, R8, 0x7fffff34, PT ;  /* 0x7fffff340800780c */ /* 0x000fc60003f06070 */
[----:B------:R-:W-:-:S05]  /*63b0*/  IMAD.MOV.U32 R8, RZ, RZ, R11 ;  /* 0x000000ffff087224 */ /* 0x000fca00078e000b */
[----:B------:R-:W-:-:S04]  /*63c0*/  @!P2 LOP3.LUT R9, R9, R8, RZ, 0x3c, !PT ;  /* 0x000000080909a212 */ /* 0x000fc800078e3cff */
[----:B------:R-:W-:-:S04]  /*63d0*/  @!P2 LOP3.LUT R8, R9, R8, RZ, 0x3c, !PT ;  /* 0x000000080908a212 */ /* 0x000fc800078e3cff */
[----:B------:R-:W-:-:S05]  /*63e0*/  @!P2 LOP3.LUT R9, R9, R8, RZ, 0x3c, !PT ;  /* 0x000000080909a212 */ /* 0x000fca00078e3cff */
[----:B------:R0:W4:Y:S01]  /*63f0*/  @!P2 LDG.E.U8 R84, desc[UR18][R8.64] ;  /* 0x000000120854a981 */ /* 0x000122000c1e1100 */
[----:B------:R-:W-:-:S05]  /*6400*/  VIADD R12, R14, 0xffffffc3 ;  /* 0xffffffc30e0c7836 */ /* 0x000fca0000000000 */
[----:B------:R-:W-:Y:S01]  /*6410*/  ISETP.GE.U32.AND P1, PT, R12, 0x7fffff44, PT ;  /* 0x7fffff440c00780c */ /* 0x000fe20003f26070 */
[----:B------:R-:W-:-:S05]  /*6420*/  VIADD R12, R14, 0xffffffbb ;  /* 0xffffffbb0e0c7836 */ /* 0x000fca0000000000 */
[----:B------:R-:W-:Y:S02]  /*6430*/  ISETP.GE.U32.AND P4, PT, R12, 0x7fffff3c, PT ;  /* 0x7fffff3c0c00780c */ /* 0x000fe40003f86070 */
[----:B------:R-:W-:Y:S02]  /*6440*/  PRMT R86, RZ, 0x7610, R86 ;  /* 0x00007610ff567816 */ /* 0x000fe40000000056 */
[----:B------:R-:W-:Y:S01]  /*6450*/  PRMT R82, RZ, 0x7610, R82 ;  /* 0x00007610ff527816 */ /* 0x000fe20000000052 */
[----:B--2---:R1:W-:Y:S04]  /*6460*/  STL [R1+0xa8], R26 ;  /* 0x0000a81a01007387 */ /* 0x0043e80000100800 */
[----:B-1----:R-:W2:Y:S04]  /*6470*/  LDL.LU R26, [R1+0x8e8] ;  /* 0x0008e800011a7983 */ /* 0x002ea80000300800 */
[----:B------:R1:W-:Y:S04]  /*6480*/  STL [R1+0x42c], R25 ;  /* 0x00042c1901007387 */ /* 0x0003e80000100800 */
[----:B-1----:R-:W2:Y:S04]  /*6490*/  LDL.LU R25, [R1+0x8e4] ;  /* 0x0008e40001197983 */ /* 0x002ea80000300800 */
[----:B------:R-:W2:Y:S04]  /*64a0*/  LDL.LU R24, [R1+0x8e0] ;  /* 0x0008e00001187983 */ /* 0x000ea80000300800 */
[----:B---3--:R1:W-:Y:S04]  /*64b0*/  STL [R1+0xa4], R74 ;  /* 0x0000a44a01007387 */ /* 0x0083e80000100800 */
[----:B-1----:R-:W3:Y:S04]  /*64c0*/  LDL.LU R74, [R1+0x8dc] ;  /* 0x0008dc00014a7983 */ /* 0x002ee80000300800 */
[----:B------:R1:W-:Y:S02]  /*64d0*/  STL [R1+0x468], R10 ;  /* 0x0004680a01007387 */ /* 0x0003e40000100800 */
[----:B-1----:R-:W-:-:S05]  /*64e0*/  IMAD R10, R4, 0x34, RZ ;  /* 0x00000034040a7824 */ /* 0x002fca00078e02ff */
[----:B------:R-:W-:-:S04]  /*64f0*/  IADD3 R12, P6, PT, R10, R0, RZ ;  /* 0x000000000a0c7210 */ /* 0x000fc80007fde0ff */
[----:B0-----:R-:W-:Y:S01]  /*6500*/  LEA.HI.X.SX32 R8, R10, R2, 0x1, P6 ;  /* 0x000000020a087211 */ /* 0x001fe200030f0eff */
[----:B------:R-:W-:Y:S01]  /*6510*/  IMAD.MOV.U32 R9, RZ, RZ, R12 ;  /* 0x000000ffff097224 */ /* 0x000fe200078e000c */
[----:B------:R0:W-:Y:S04]  /*6520*/  STL [R1+0x464], R11 ;  /* 0x0004640b01007387 */ /* 0x0001e80000100800 */
[-C--:B------:R-:W-:Y:S01]  /*6530*/  @!P5 LOP3.LUT R9, R9, R8.reuse, RZ, 0x3c, !PT ;  /* 0x000000080909d212 */ /* 0x080fe200078e3cff */
[----:B------:R-:W-:Y:S04]  /*6540*/  STL [R1+0x4a8], R12 ;  /* 0x0004a80c01007387 */ /* 0x000fe80000100800 */
[----:B------:R1:W-:Y:S01]  /*6550*/  STL [R1+0x4a4], R8 ;  /* 0x0004a40801007387 */ /* 0x0003e20000100800 */
[----:B0-----:R-:W-:Y:S01]  /*6560*/  VIADD R11, R14, 0xffffffab ;  /* 0xffffffab0e0b7836 */ /* 0x001fe20000000000 */
[----:B-1----:R-:W-:-:S04]  /*6570*/  @!P5 LOP3.LUT R8, R9, R8, RZ, 0x3c, !PT ;  /* 0x000000080908d212 */ /* 0x002fc800078e3cff */
[----:B------:R-:W-:Y:S02]  /*6580*/  @!P5 LOP3.LUT R9, R9, R8, RZ, 0x3c, !PT ;  /* 0x000000080909d212 */ /* 0x000fe400078e3cff */
[----:B------:R-:W-:-:S03]  /*6590*/  ISETP.GE.U32.AND P2, PT, R11, 0x7fffff2c, PT ;  /* 0x7fffff2c0b00780c */ /* 0x000fc60003f46070 */
[----:B------:R0:W2:Y:S01]  /*65a0*/  @!P5 LDG.E.U8 R86, desc[UR18][R8.64] ;  /* 0x000000120856d981 */ /* 0x0000a2000c1e1100 */
[----:B------:R-:W-:-:S03]  /*65b0*/  IMAD R11, R4, 0x3c, RZ ;  /* 0x0000003c040b7824 */ /* 0x000fc600078e02ff */
[----:B----4-:R1:W-:Y:S02]  /*65c0*/  STL [R1+0x9c], R84 ;  /* 0x00009c5401007387 */ /* 0x0103e40000100800 */
[----:B-1----:R-:W-:-:S04]  /*65d0*/  IADD3 R84, P6, PT, R11, R0, RZ ;  /* 0x000000000b547210 */ /* 0x002fc80007fde0ff */
[----:B0-----:R-:W-:Y:S01]  /*65e0*/  LEA.HI.X.SX32 R8, R11, R2, 0x1, P6 ;  /* 0x000000020b087211 */ /* 0x001fe200030f0eff */
[----:B------:R-:W-:Y:S01]  /*65f0*/  IMAD.MOV.U32 R9, RZ, RZ, R84 ;  /* 0x000000ffff097224 */ /* 0x000fe200078e0054 */
[----:B------:R-:W-:Y:S04]  /*6600*/  STL [R1+0x4e0], R84 ;  /* 0x0004e05401007387 */ /* 0x000fe80000100800 */
[-C--:B------:R-:W-:Y:S01]  /*6610*/  @!P1 LOP3.LUT R9, R9, R8.reuse, RZ, 0x3c, !PT ;  /* 0x0000000809099212 */ /* 0x080fe200078e3cff */
[----:B------:R0:W-:Y:S03]  /*6620*/  STL [R1+0x4dc], R8 ;  /* 0x0004dc0801007387 */ /* 0x0001e60000100800 */
[----:B0-----:R-:W-:-:S04]  /*6630*/  @!P1 LOP3.LUT R8, R9, R8, RZ, 0x3c, !PT ;  /* 0x0000000809089212 */ /* 0x001fc800078e3cff */
[----:B------:R-:W-:-:S05]  /*6640*/  @!P1 LOP3.LUT R9, R9, R8, RZ, 0x3c, !PT ;  /* 0x0000000809099212 */ /* 0x000fca00078e3cff */
[----:B------:R0:W4:Y:S01]  /*6650*/  @!P1 LDG.E.U8 R82, desc[UR18][R8.64] ;  /* 0x0000001208529981 */ /* 0x000122000c1e1100 */
[----:B------:R-:W-:-:S05]  /*6660*/  IMAD R10, R4, 0x44, RZ ;  /* 0x00000044040a7824 */ /* 0x000fca00078e02ff */
[----:B------:R-:W-:-:S05]  /*6670*/  IADD3 R84, P6, PT, R10, R0, RZ ;  /* 0x000000000a547210 */ /* 0x000fca0007fde0ff */
[----:B------:R-:W-:Y:S01]  /*6680*/  STL [R1+0x518], R84 ;  /* 0x0005185401007387 */ /* 0x000fe20000100800 */
[----:B0-----:R-:W-:Y:S02]  /*6690*/  @!P4 IMAD.MOV.U32 R8, RZ, RZ, R84 ;  /* 0x000000ffff08c224 */ /* 0x001fe400078e0054 */
[----:B------:R-:W-:Y:S02]  /*66a0*/  IMAD R11, R4, 0x4c, RZ ;  /* 0x0000004c040b7824 */ /* 0x000fe400078e02ff */
[----:B------:R-:W-:-:S05]  /*66b0*/  VIADD R12, R14, 0xffffffa3 ;  /* 0xffffffa30e0c7836 */ /* 0x000fca0000000000 */
[----:B------:R-:W-:Y:S01]  /*66c0*/  ISETP.GE.U32.AND P5, PT, R12, 0x7fffff24, PT ;  /* 0x7fffff240c00780c */ /* 0x000fe20003fa6070 */
[----:B------:R-:W-:-:S05]  /*66d0*/  VIADD R12, R14, 0xffffff9b ;  /* 0xffffff9b0e0c7836 */ /* 0x000fca0000000000 */
[----:B------:R-:W-:Y:S02]  /*66e0*/  ISETP.GE.U32.AND P1, PT, R12, 0x7fffff1c, PT ;  /* 0x7fffff1c0c00780c */ /* 0x000fe40003f26070 */
[----:B------:R-:W-:Y:S01]  /*66f0*/  PRMT R12, RZ, 0x7610, R12 ;  /* 0x00007610ff0c7816 */ /* 0x000fe2000000000c */
[----:B--2---:R0:W-:Y:S02]  /*6700*/  STL [R1+0x90], R86 ;  /* 0x0000905601007387 */ /* 0x0041e40000100800 */
[----:B0-----:R-:W-:-:S05]  /*6710*/  LEA.HI.X.SX32 R86, R10, R2, 0x1, P6 ;  /* 0x000000020a567211 */ /* 0x001fca00030f0eff */
[----:B------:R-:W-:-:S05]  /*6720*/  @!P4 IMAD.MOV.U32 R9, RZ, RZ, R86 ;  /* 0x000000ffff09c224 */ /* 0x000fca00078e0056 */
[----:B------:R0:W2:Y:S04]  /*6730*/  @!P4 LDG.E.U8 R73, desc[UR18][R8.64] ;  /* 0x000000120849c981 */ /* 0x0000a8000c1e1100 */
[----:B------:R-:W-:Y:S01]  /*6740*/  STL [R1+0x514], R86 ;  /* 0x0005145601007387 */ /* 0x000fe20000100800 */
[----:B0-----:R-:W-:-:S05]  /*6750*/  VIADD R8, R14, 0xffffff93 ;  /* 0xffffff930e087836 */ /* 0x001fca0000000000 */
[----:B------:R-:W-:Y:S01]  /*6760*/  ISETP.GE.U32.AND P4, PT, R8, 0x7fffff14, PT ;  /* 0x7fffff140800780c */ /* 0x000fe20003f86070 */
[----:B----4-:R0:W-:Y:S02]  /*6770*/  STL [R1+0x8c], R82 ;  /* 0x00008c5201007387 */ /* 0x0101e40000100800 */
[----:B0-----:R-:W-:-:S04]  /*6780*/  IADD3 R82, P6, PT, R11, R0, RZ ;  /* 0x000000000b527210 */ /* 0x001fc80007fde0ff */
[----:B------:R-:W-:Y:S01]  /*6790*/  LEA.HI.X.SX32 R84, R11, R2, 0x1, P6 ;  /* 0x000000020b547211 */ /* 0x000fe200030f0eff */
[----:B------:R-:W-:-:S04]  /*67a0*/  @!P0 IMAD.MOV.U32 R8, RZ, RZ, R82 ;  /* 0x000000ffff088224 */ /* 0x000fc800078e0052 */
[----:B------:R-:W-:-:S05]  /*67b0*/  @!P0 IMAD.MOV.U32 R9, RZ, RZ, R84 ;  /* 0x000000ffff098224 */ /* 0x000fca00078e0054 */
[----:B------:R0:W4:Y:S01]  /*67c0*/  @!P0 LDG.E.U8 R12, desc[UR18][R8.64] ;  /* 0x00000012080c8981 */ /* 0x000122000c1e1100 */
[----:B------:R-:W-:-:S03]  /*67d0*/  IMAD R10, R4, 0x54, RZ ;  /* 0x00000054040a7824 */ /* 0x000fc600078e02ff */
[----:B------:R-:W-:Y:S04]  /*67e0*/  STL [R1+0x550], R82 ;  /* 0x0005505201007387 */ /* 0x000fe80000100800 */
[----:B------:R-:W-:Y:S01]  /*67f0*/  STL [R1+0x54c], R84 ;  /* 0x00054c5401007387 */ /* 0x000fe20000100800 */
[----:B------:R-:W-:-:S05]  /*6800*/  VIADD R11, R14, 0xffffff8b ;  /* 0xffffff8b0e0b7836 */ /* 0x000fca0000000000 */
[----:B------:R-:W-:Y:S01]  /*6810*/  ISETP.GE.U32.AND P0, PT, R11, 0x7fffff0c, PT ;  /* 0x7fffff0c0b00780c */ /* 0x000fe20003f06070 */
[----:B------:R-:W-:Y:S01]  /*6820*/  IMAD R11, R4, 0x5c, RZ ;  /* 0x0000005c040b7824 */ /* 0x000fe200078e02ff */
[----:B--2---:R1:W-:Y:S02]  /*6830*/  STL [R1+0x84], R73 ;  /* 0x0000844901007387 */ /* 0x0043e40000100800 */
[----:B-1----:R-:W-:-:S04]  /*6840*/  IADD3 R73, P6, PT, R10, R0, RZ ;  /* 0x000000000a497210 */ /* 0x002fc80007fde0ff */
[----:B------:R-:W-:Y:S01]  /*6850*/  LEA.HI.X.SX32 R84, R10, R2, 0x1, P6 ;  /* 0x000000020a547211 */ /* 0x000fe200030f0eff */
[----:B0-----:R-:W-:-:S04]  /*6860*/  @!P2 IMAD.MOV.U32 R8, RZ, RZ, R73 ;  /* 0x000000ffff08a224 */ /* 0x001fc800078e0049 */
[----:B------:R-:W-:-:S05]  /*6870*/  @!P2 IMAD.MOV.U32 R9, RZ, RZ, R84 ;  /* 0x000000ffff09a224 */ /* 0x000fca00078e0054 */
[----:B------:R0:W2:Y:S01]  /*6880*/  @!P2 LDG.E.U8 R72, desc[UR18][R8.64] ;  /* 0x000000120848a981 */ /* 0x0000a2000c1e1100 */
[----:B------:R-:W-:-:S03]  /*6890*/  IADD3 R82, P6, PT, R11, R0, RZ ;  /* 0x000000000b527210 */ /* 0x000fc60007fde0ff */
[----:B------:R-:W-:Y:S02]  /*68a0*/  STL [R1+0x588], R73 ;  /* 0x0005884901007387 */ /* 0x000fe40000100800 */
[----:B0-----:R-:W-:Y:S02]  /*68b0*/  @!P5 IMAD.MOV.U32 R8, RZ, RZ, R82 ;  /* 0x000000ffff08d224 */ /* 0x001fe400078e0052 */
[----:B----4-:R-:W-:Y:S04]  /*68c0*/  STL [R1+0x80], R12 ;  /* 0x0000800c01007387 */ /* 0x010fe80000100800 */
[----:B------:R0:W-:Y:S02]  /*68d0*/  STL [R1+0x584], R84 ;  /* 0x0005845401007387 */ /* 0x0001e40000100800 */
[----:B0-----:R-:W-:-:S05]  /*68e0*/  LEA.HI.X.SX32 R84, R11, R2, 0x1, P6 ;  /* 0x000000020b547211 */ /* 0x001fca00030f0eff */
[----:B------:R-:W-:-:S05]  /*68f0*/  @!P5 IMAD.MOV.U32 R9, RZ, RZ, R84 ;  /* 0x000000ffff09d224 */ /* 0x000fca00078e0054 */
[----:B------:R0:W4:Y:S01]  /*6900*/  @!P5 LDG.E.U8 R23, desc[UR18][R8.64] ;  /* 0x000000120817d981 */ /* 0x000122000c1e1100 */
[----:B------:R-:W-:-:S03]  /*6910*/  IMAD R10, R4, 0x64, RZ ;  /* 0x00000064040a7824 */ /* 0x000fc600078e02ff */
[----:B------:R-:W-:Y:S01]  /*6920*/  STL [R1+0x5c0], R82 ;  /* 0x0005c05201007387 */ /* 0x000fe20000100800 */
[----:B------:R-:W-:Y:S02]  /*6930*/  IMAD R11, R4, 0x6c, RZ ;  /* 0x0000006c040b7824 */ /* 0x000fe400078e02ff */
[----:B------:R-:W-:-:S05]  /*6940*/  VIADD R12, R14, 0xffffff83 ;  /* 0xffffff830e0c7836 */ /* 0x000fca0000000000 */
[----:B------:R-:W-:Y:S01]  /*6950*/  ISETP.GE.U32.AND P2, PT, R12, 0x7fffff04, PT ;  /* 0x7fffff040c00780c */ /* 0x000fe20003f46070 */
[----:B------:R-:W-:-:S05]  /*6960*/  VIADD R12, R14, 0xfffffffa ;  /* 0xfffffffa0e0c7836 */ /* 0x000fca0000000000 */
[----:B------:R-:W-:Y:S02]  /*6970*/  ISETP.GE.U32.AND P5, PT, R12, 0x7fffff7b, PT ;  /* 0x7fffff7b0c00780c */ /* 0x000fe40003fa6070 */
[----:B------:R-:W-:Y:S01]  /*6980*/  PRMT R12, RZ, 0x7610, R12 ;  /* 0x00007610ff0c7816 */ /* 0x000fe2000000000c */
[----:B--2---:R1:W-:Y:S02]  /*6990*/  STL [R1+0x7c], R72 ;  /* 0x00007c4801007387 */ /* 0x0043e40000100800 */
[----:B-1----:R-:W-:-:S04]  /*69a0*/  IADD3 R72, P6, PT, R10, R0, RZ ;  /* 0x000000000a487210 */ /* 0x002fc80007fde0ff */
[----:B------:R-:W-:Y:S01]  /*69b0*/  LEA.HI.X.SX32 R73, R10, R2, 0x1, P6 ;  /* 0x000000020a497211 */ /* 0x000fe200030f0eff */
[----:B0-----:R-:W-:-:S04]  /*69c0*/  @!P1 IMAD.MOV.U32 R8, RZ, RZ, R72 ;  /* 0x000000ffff089224 */ /* 0x001fc800078e0048 */
[----:B------:R-:W-:-:S05]  /*69d0*/  @!P1 IMAD.MOV.U32 R9, RZ, RZ, R73 ;  /* 0x000000ffff099224 */ /* 0x000fca00078e0049 */
[----:B------:R0:W2:Y:S04]  /*69e0*/  @!P1 LDG.E.U8 R22, desc[UR18][R8.64] ;  /* 0x0000001208169981 */ /* 0x0000a8000c1e1100 */
[----:B------:R-:W-:Y:S04]  /*69f0*/  STL [R1+0x5bc], R84 ;  /* 0x0005bc5401007387 */ /* 0x000fe80000100800 */
[----:B------:R-:W-:Y:S04]  /*6a00*/  STL [R1+0x5f8], R72 ;  /* 0x0005f84801007387 */ /* 0x000fe80000100800 */
[----:B------:R-:W-:Y:S01]  /*6a10*/  STL [R1+0x5f4], R73 ;  /* 0x0005f44901007387 */ /* 0x000fe20000100800 */
[----:B0-----:R-:W-:-:S03]  /*6a20*/  VIADD R8, R14, 0xfffffff2 ;  /* 0xfffffff20e087836 */ /* 0x001fc60000000000 */
[----:B----4-:R0:W-:Y:S02]  /*6a30*/  STL [R1+0x70], R23 ;  /* 0x0000701701007387 */ /* 0x0101e40000100800 */
[----:B------:R-:W-:Y:S02]  /*6a40*/  ISETP.GE.U32.AND P1, PT, R8, 0x7fffff73, PT ;  /* 0x7fffff730800780c */ /* 0x000fe40003f26070 */
        /* <DEDUP_REMOVED lines=50> */
[----:B------:R-:W-:Y:S02]  /*6d70*/  IMAD R10, R4, 0x15, RZ ;  /* 0x00000015040a7824 */ /* 0x000fe400078e02ff */
[----:B------:R-:W-:Y:S01]  /*6d80*/  VIADD R11, R14, 0xffffffca ;  /* 0xffffffca0e0b7836 */ /* 0x000fe20000000000 */
[----:B------:R-:W-:Y:S04]  /*6d90*/  STL [R1+0xd0], R20 ;  /* 0x0000d01401007387 */ /* 0x000fe80000100800 */
[----:B------:R-:W-:Y:S01]  /*6da0*/  STL [R1+0xcc], R21 ;  /* 0x0000cc1501007387 */ /* 0x000fe20000100800 */
[----:B------:R-:W-:Y:S01]  /*6db0*/  ISETP.GE.U32.AND P1, PT, R11, 0x7fffff4b, PT ;  /* 0x7fffff4b0b00780c */ /* 0x000fe20003f26070 */
[----:B------:R-:W-:Y:S01]  /*6dc0*/  IMAD R11, R4, 0x1d, RZ ;  /* 0x0000001d040b7824 */ /* 0x000fe200078e02ff */
[----:B------:R-:W-:Y:S01]  /*6dd0*/  PRMT R5, RZ, 0x7610, R5 ;  /* 0x00007610ff057816 */ /* 0x000fe20000000005 */
[----:B--2---:R1:W-:Y:S02]  /*6de0*/  STL [R1+0x54], R19 ;  /* 0x0000541301007387 */ /* 0x0043e40000100800 */
[----:B-1----:R-:W-:-:S04]  /*6df0*/  IADD3 R19, P6, PT, R10, R0, RZ ;  /* 0x000000000a137210 */ /* 0x002fc80007fde0ff */
[----:B------:R-:W-:Y:S02]  /*6e00*/  LEA.HI.X.SX32 R20, R10, R2, 0x1, P6 ;  /* 0x000000020a147211 */ /* 0x000fe400030f0eff */
[C---:B------:R-:W-:Y:S01]  /*6e10*/  IADD3 R21, P6, PT, R11.reuse, R0, RZ ;  /* 0x000000000b157210 */ /* 0x040fe20007fde0ff */
[----:B0-----:R-:W-:Y:S02]  /*6e20*/  @!P4 IMAD.MOV.U32 R8, RZ, RZ, R19 ;  /* 0x000000ffff08c224 */ /* 0x001fe400078e0013 */
[----:B------:R-:W-:Y:S01]  /*6e30*/  @!P4 IMAD.MOV.U32 R9, RZ, RZ, R20 ;  /* 0x000000ffff09c224 */ /* 0x000fe200078e0014 */
[----:B------:R-:W-:-:S04]  /*6e40*/  LEA.HI.X.SX32 R22, R11, R2, 0x1, P6 ;  /* 0x000000020b167211 */ /* 0x000fc800030f0eff */
[----:B------:R0:W2:Y:S01]  /*6e50*/  @!P4 LDG.E.U8 R5, desc[UR18][R8.64] ;  /* 0x000000120805c981 */ /* 0x0000a2000c1e1100 */
[----:B------:R-:W-:Y:S02]  /*6e60*/  IMAD R10, R4, 0x25, RZ ;  /* 0x00000025040a7824 */ /* 0x000fe400078e02ff */
[----:B0-----:R-:W-:Y:S02]  /*6e70*/  @!P0 IMAD.MOV.U32 R8, RZ, RZ, R21 ;  /* 0x000000ffff088224 */ /* 0x001fe400078e0015 */
[----:B------:R-:W-:-:S05]  /*6e80*/  @!P0 IMAD.MOV.U32 R9, RZ, RZ, R22 ;  /* 0x000000ffff098224 */ /* 0x000fca00078e0016 */
[----:B------:R0:W3:Y:S04]  /*6e90*/  @!P0 LDG.E.U8 R18, desc[UR18][R8.64] ;  /* 0x0000001208128981 */ /* 0x0000e8000c1e1100 */
[----:B------:R1:W-:Y:S04]  /*6ea0*/  STL [R1+0x140], R19 ;  /* 0x0001401301007387 */ /* 0x0003e80000100800 */
[----:B----4-:R-:W-:Y:S01]  /*6eb0*/  STL [R1+0x4c], R12 ;  /* 0x00004c0c01007387 */ /* 0x010fe20000100800 */
[----:B-1----:R-:W-:-:S03]  /*6ec0*/  IADD3 R19, P6, PT, R10, R0, RZ ;  /* 0x000000000a137210 */ /* 0x002fc60007fde0ff */
[----:B------:R1:W-:Y:S02]  /*6ed0*/  STL [R1+0x13c], R20 ;  /* 0x00013c1401007387 */ /* 0x0003e40000100800 */
[----:B0-----:R-:W-:Y:S01]  /*6ee0*/  @!P2 IMAD.MOV.U32 R8, RZ, RZ, R19 ;  /* 0x000000ffff08a224 */ /* 0x001fe200078e0013 */
[----:B-1----:R-:W-:-:S05]  /*6ef0*/  LEA.HI.X.SX32 R20, R10, R2, 0x1, P6 ;  /* 0x000000020a147211 */ /* 0x002fca00030f0eff */
[----:B------:R-:W-:-:S05]  /*6f00*/  @!P2 IMAD.MOV.U32 R9, RZ, RZ, R20 ;  /* 0x000000ffff09a224 */ /* 0x000fca00078e0014 */
[----:B------:R0:W4:Y:S01]  /*6f10*/  @!P2 LDG.E.U8 R17, desc[UR18][R8.64] ;  /* 0x000000120811a981 */ /* 0x000122000c1e1100 */
[----:B------:R-:W-:Y:S02]  /*6f20*/  IMAD R11, R4, 0x2d, RZ ;  /* 0x0000002d040b7824 */ /* 0x000fe400078e02ff */
[----:B------:R-:W-:-:S05]  /*6f30*/  VIADD R12, R14, 0xffffffc2 ;  /* 0xffffffc20e0c7836 */ /* 0x000fca0000000000 */
[----:B------:R-:W-:Y:S01]  /*6f40*/  ISETP.GE.U32.AND P4, PT, R12, 0x7fffff43, PT ;  /* 0x7fffff430c00780c */ /* 0x000fe20003f86070 */
[C---:B------:R-:W-:Y:S02]  /*6f50*/  VIADD R12, R14.reuse, 0xffffffba ;  /* 0xffffffba0e0c7836 */ /* 0x040fe40000000000 */
[----:B0-----:R-:W-:-:S03]  /*6f60*/  VIADD R8, R14, 0xffffffb2 ;  /* 0xffffffb20e087836 */ /* 0x001fc60000000000 */
[----:B------:R-:W-:Y:S02]  /*6f70*/  ISETP.GE.U32.AND P0, PT, R12, 0x7fffff3b, PT ;  /* 0x7fffff3b0c00780c */ /* 0x000fe40003f06070 */
[----:B------:R-:W-:Y:S02]  /*6f80*/  PRMT R12, RZ, 0x7610, R12 ;  /* 0x00007610ff0c7816 */ /* 0x000fe4000000000c */
[----:B------:R-:W-:Y:S01]  /*6f90*/  ISETP.GE.U32.AND P2, PT, R8, 0x7fffff33, PT ;  /* 0x7fffff330800780c */ /* 0x000fe20003f46070 */
[----:B------:R-:W-:Y:S01]  /*6fa0*/  IMAD R10, R4, 0x35, RZ ;  /* 0x00000035040a7824 */ /* 0x000fe200078e02ff */
[----:B--2---:R-:W-:Y:S04]  /*6fb0*/  STL [R1+0x88c], R5 ;  /* 0x00088c0501007387 */ /* 0x004fe80000100800 */
[----:B------:R-:W-:Y:S04]  /*6fc0*/  STL [R1+0x400], R21 ;  /* 0x0004001501007387 */ /* 0x000fe80000100800 */
[----:B------:R-:W-:Y:S04]  /*6fd0*/  STL [R1+0x3fc], R22 ;  /* 0x0003fc1601007387 */ /* 0x000fe80000100800 */
[----:B------:R-:W-:Y:S04]  /*6fe0*/  STL [R1+0x438], R19 ;  /* 0x0004381301007387 */ /* 0x000fe80000100800 */
[----:B------:R-:W-:Y:S04]  /*6ff0*/  STL [R1+0x434], R20 ;  /* 0x0004341401007387 */ /* 0x000fe80000100800 */
[----:B---3--:R0:W-:Y:S02]  /*7000*/  STL [R1+0x40], R18 ;  /* 0x0000401201007387 */ /* 0x0081e40000100800 */
[----:B0-----:R-:W-:-:S04]  /*7010*/  IADD3 R18, P6, PT, R11, R0, RZ ;  /* 0x000000000b127210 */ /* 0x001fc80007fde0ff */
[----:B------:R-:W-:Y:S01]  /*7020*/  LEA.HI.X.SX32 R19, R11, R2, 0x1, P6 ;  /* 0x000000020b137211 */ /* 0x000fe200030f0eff */
[----:B------:R-:W-:-:S04]  /*7030*/  @!P5 IMAD.MOV.U32 R8, RZ, RZ, R18 ;  /* 0x000000ffff08d224 */ /* 0x000fc800078e0012 */
[----:B------:R-:W-:Y:S01]  /*7040*/  @!P5 IMAD.MOV.U32 R9, RZ, RZ, R19 ;  /* 0x000000ffff09d224 */ /* 0x000fe200078e0013 */
[----:B------:R-:W-:Y:S04]  /*7050*/  STL [R1+0x470], R18 ;  /* 0x0004701201007387 */ /* 0x000fe80000100800 */
[----:B------:R0:W2:Y:S04]  /*7060*/  @!P5 LDG.E.U8 R12, desc[UR18][R8.64] ;  /* 0x00000012080cd981 */ /* 0x0000a8000c1e1100 */
[----:B------:R-:W-:Y:S04]  /*7070*/  STL [R1+0x46c], R19 ;  /* 0x00046c1301007387 */ /* 0x000fe80000100800 */
[----:B----4-:R1:W-:Y:S02]  /*7080*/  STL [R1+0x34], R17 ;  /* 0x0000341101007387 */ /* 0x0103e40000100800 */
[----:B-1----:R-:W-:-:S04]  /*7090*/  IADD3 R17, P6, PT, R10, R0, RZ ;  /* 0x000000000a117210 */ /* 0x002fc80007fde0ff */
[----:B------:R-:W-:Y:S01]  /*70a0*/  LEA.HI.X.SX32 R19, R10, R2, 0x1, P6 ;  /* 0x000000020a137211 */ /* 0x000fe200030f0eff */
[----:B0-----:R-:W-:-:S04]  /*70b0*/  @!P1 IMAD.MOV.U32 R8, RZ, RZ, R17 ;  /* 0x000000ffff089224 */ /* 0x001fc800078e0011 */
[----:B------:R-:W-:-:S05]  /*70c0*/  @!P1 IMAD.MOV.U32 R9, RZ, RZ, R19 ;  /* 0x000000ffff099224 */ /* 0x000fca00078e0013 */
[----:B------:R0:W3:Y:S01]  /*70d0*/  @!P1 LDG.E.U8 R16, desc[UR18][R8.64] ;  /* 0x0000001208109981 */ /* 0x0000e2000c1e1100 */
[----:B------:R-:W-:-:S05]  /*70e0*/  VIADD R11, R14, 0xffffffaa ;  /* 0xffffffaa0e0b7836 */ /* 0x000fca0000000000 */
[----:B------:R-:W-:Y:S01]  /*70f0*/  ISETP.GE.U32.AND P5, PT, R11, 0x7fffff2b, PT ;  /* 0x7fffff2b0b00780c */ /* 0x000fe20003fa6070 */
[----:B------:R-:W-:Y:S01]  /*7100*/  IMAD R11, R4, 0x3d, RZ ;  /* 0x0000003d040b7824 */ /* 0x000fe200078e02ff */
[----:B------:R-:W-:Y:S04]  /*7110*/  STL [R1+0x4b0], R17 ;  /* 0x0004b01101007387 */ /* 0x000fe80000100800 */
[----:B------:R-:W-:-:S05]  /*7120*/  IADD3 R18, P6, PT, R11, R0, RZ ;  /* 0x000000000b127210 */ /* 0x000fca0007fde0ff */
[----:B0-----:R-:W-:Y:S02]  /*7130*/  @!P4 IMAD.MOV.U32 R8, RZ, RZ, R18 ;  /* 0x000000ffff08c224 */ /* 0x001fe400078e0012 */
[----:B------:R-:W-:Y:S01]  /*7140*/  IMAD R10, R4, 0x45, RZ ;  /* 0x00000045040a7824 */ /* 0x000fe200078e02ff */
[----:B--2---:R-:W-:Y:S04]  /*7150*/  STL [R1+0x2c], R12 ;  /* 0x00002c0c01007387 */ /* 0x004fe80000100800 */
[----:B------:R0:W-:Y:S02]  /*7160*/  STL [R1+0x4ac], R19 ;  /* 0x0004ac1301007387 */ /* 0x0001e40000100800 */
[----:B0-----:R-:W-:-:S05]  /*7170*/  LEA.HI.X.SX32 R19, R11, R2, 0x1, P6 ;  /* 0x000000020b137211 */ /* 0x001fca00030f0eff */
[----:B------:R-:W-:-:S05]  /*7180*/  @!P4 IMAD.MOV.U32 R9, RZ, RZ, R19 ;  /* 0x000000ffff09c224 */ /* 0x000fca00078e0013 */
[----:B------:R0:W2:Y:S04]  /*7190*/  @!P4 LDG.E.U8 R15, desc[UR18][R8.64] ;  /* 0x00000012080fc981 */ /* 0x0000a8000c1e1100 */
[----:B------:R-:W-:Y:S04]  /*71a0*/  STL [R1+0x4e8], R18 ;  /* 0x0004e81201007387 */ /* 0x000fe80000100800 */
[----:B---3--:R1:W-:Y:S02]  /*71b0*/  STL [R1+0x28], R16 ;  /* 0x0000281001007387 */ /* 0x0083e40000100800 */
[----:B-1----:R-:W-:-:S04]  /*71c0*/  IADD3 R16, P6, PT, R10, R0, RZ ;  /* 0x000000000a107210 */ /* 0x002fc80007fde0ff */
[----:B------:R-:W-:Y:S01]  /*71d0*/  LEA.HI.X.SX32 R17, R10, R2, 0x1, P6 ;  /* 0x000000020a117211 */ /* 0x000fe200030f0eff */
[----:B0-----:R-:W-:-:S04]  /*71e0*/  @!P0 IMAD.MOV.U32 R8, RZ, RZ, R16 ;  /* 0x000000ffff088224 */ /* 0x001fc800078e0010 */
[----:B------:R-:W-:-:S05]  /*71f0*/  @!P0 IMAD.MOV.U32 R9, RZ, RZ, R17 ;  /* 0x000000ffff098224 */ /* 0x000fca00078e0011 */
[----:B------:R0:W3:Y:S01]  /*7200*/  @!P0 LDG.E.U8 R13, desc[UR18][R8.64] ;  /* 0x00000012080d8981 */ /* 0x0000e2000c1e1100 */
[----:B------:R-:W-:Y:S02]  /*7210*/  IMAD R11, R4, 0x4d, RZ ;  /* 0x0000004d040b7824 */ /* 0x000fe400078e02ff */
[----:B------:R-:W-:Y:S01]  /*7220*/  VIADD R12, R14, 0xffffffa2 ;  /* 0xffffffa20e0c7836 */ /* 0x000fe20000000000 */
[----:B------:R-:W-:Y:S04]  /*7230*/  STL [R1+0x4e4], R19 ;  /* 0x0004e41301007387 */ /* 0x000fe80000100800 */
[----:B------:R-:W-:Y:S01]  /*7240*/  STL [R1+0x520], R16 ;  /* 0x0005201001007387 */ /* 0x000fe20000100800 */
[----:B------:R-:W-:-:S03]  /*7250*/  ISETP.GE.U32.AND P1, PT, R12, 0x7fffff23, PT ;  /* 0x7fffff230c00780c */ /* 0x000fc60003f26070 */
[----:B------:R-:W-:Y:S01]  /*7260*/  STL [R1+0x51c], R17 ;  /* 0x00051c1101007387 */ /* 0x000fe20000100800 */
[C---:B------:R-:W-:Y:S02]  /*7270*/  VIADD R12, R14.reuse, 0xffffff9a ;  /* 0xffffff9a0e0c7836 */ /* 0x040fe40000000000 */
[----:B0-----:R-:W-:-:S03]  /*7280*/  VIADD R8, R14, 0xffffff92 ;  /* 0xffffff920e087836 */ /* 0x001fc60000000000 */
[----:B------:R-:W-:Y:S02]  /*7290*/  ISETP.GE.U32.AND P4, PT, R12, 0x7fffff1b, PT ;  /* 0x7fffff1b0c00780c */ /* 0x000fe40003f86070 */
[----:B------:R-:W-:Y:S02]  /*72a0*/  PRMT R12, RZ, 0x7610, R12 ;  /* 0x00007610ff0c7816 */ /* 0x000fe4000000000c */
[----:B------:R-:W-:Y:S01]  /*72b0*/  ISETP.GE.U32.AND P0, PT, R8, 0x7fffff13, PT ;  /* 0x7fffff130800780c */ /* 0x000fe20003f06070 */
[----:B------:R-:W-:Y:S01]  /*72c0*/  IMAD R10, R4, 0x55, RZ ;  /* 0x00000055040a7824 */ /* 0x000fe200078e02ff */
[----:B------:R-:W-:Y:S01]  /*72d0*/  PRMT R5, RZ, 0x7610, R5 ;  /* 0x00007610ff057816 */ /* 0x000fe20000000005 */
[----:B--2---:R0:W-:Y:S02]  /*72e0*/  STL [R1+0x20], R15 ;  /* 0x0000200f01007387 */ /* 0x0041e40000100800 */
[----:B0-----:R-:W-:-:S04]  /*72f0*/  IADD3 R15, P6, PT, R11, R0, RZ ;  /* 0x000000000b0f7210 */ /* 0x001fc80007fde0ff */
[----:B------:R-:W-:Y:S01]  /*7300*/  LEA.HI.X.SX32 R16, R11, R2, 0x1, P6 ;  /* 0x000000020b107211 */ /* 0x000fe200030f0eff */
[----:B------:R-:W-:-:S04]  /*7310*/  @!P2 IMAD.MOV.U32 R8, RZ, RZ, R15 ;  /* 0x000000ffff08a224 */ /* 0x000fc800078e000f */
[----:B------:R-:W-:-:S05]  /*7320*/  @!P2 IMAD.MOV.U32 R9, RZ, RZ, R16 ;  /* 0x000000ffff09a224 */ /* 0x000fca00078e0010 */
[----:B------:R0:W2:Y:S04]  /*7330*/  @!P2 LDG.E.U8 R12, desc[UR18][R8.64] ;  /* 0x00000012080ca981 */ /* 0x0000a8000c1e1100 */
[----:B------:R-:W-:Y:S04]  /*7340*/  STL [R1+0x558], R15 ;  /* 0x0005580f01007387 */ /* 0x000fe80000100800 */
[----:B------:R-:W-:Y:S04]  /*7350*/  STL [R1+0x554], R16 ;  /* 0x0005541001007387 */ /* 0x000fe80000100800 */
[----:B---3--:R1:W-:Y:S02]  /*7360*/  STL [R1+0x18], R13 ;  /* 0x0000180d01007387 */ /* 0x0083e40000100800 */
        /* <DEDUP_REMOVED lines=9> */
[----:B------:R-:W-:Y:S02]  /*7400*/  IADD3 R15, P6, PT, R11, R0, RZ ;  /* 0x000000000b0f7210 */ /* 0x000fe40007fde0ff */
[----:B------:R-:W-:-:S03]  /*7410*/  PRMT R3, RZ, 0x7610, R3 ;  /* 0x00007610ff037816 */ /* 0x000fc60000000003 */
        /* <DEDUP_REMOVED lines=14> */
[----:B------:R-:W-:Y:S02]  /*7500*/  VIADD R12, R14, 0xffffff82 ;  /* 0xffffff820e0c7836 */ /* 0x000fe40000000000 */
[----:B------:R-:W-:Y:S01]  /*7510*/  IMAD R11, R4, 0x6d, RZ ;  /* 0x0000006d040b7824 */ /* 0x000fe200078e02ff */
[----:B------:R-:W-:Y:S02]  /*7520*/  STL [R1+0x5c4], R16 ;  /* 0x0005c41001007387 */ /* 0x000fe40000100800 */
[----:B------:R-:W-:Y:S01]  /*7530*/  ISETP.GE.U32.AND P5, PT, R12, 0x7fffff03, PT ;  /* 0x7fffff030c00780c */ /* 0x000fe20003fa6070 */
[----:B------:R-:W-:Y:S01]  /*7540*/  VIADD R12, R14, 0xfffffff9 ;  /* 0xfffffff90e0c7836 */ /* 0x000fe20000000000 */
[----:B------:R-:W-:Y:S04]  /*7550*/  STL [R1+0x600], R5 ;  /* 0x0006000501007387 */ /* 0x000fe80000100800 */
[----:B------:R-:W-:Y:S01]  /*7560*/  STL [R1+0x5fc], R13 ;  /* 0x0005fc0d01007387 */ /* 0x000fe20000100800 */
[----:B------:R-:W-:Y:S01]  /*7570*/  ISETP.GE.U32.AND P1, PT, R12, 0x7fffff7a, PT ;  /* 0x7fffff7a0c00780c */ /* 0x000fe20003f26070 */
[----:B0-----:R-:W-:-:S02]  /*7580*/  VIADD R8, R14, 0xfffffff1 ;  /* 0xfffffff10e087836 */ /* 0x001fc40000000000 */
[----:B------:R-:W-:-:S03]  /*7590*/  IMAD R10, R4, 0x75, RZ ;  /* 0x00000075040a7824 */ /* 0x000fc600078e02ff */
[----:B------:R-:W-:Y:S02]  /*75a0*/  ISETP.GE.U32.AND P4, PT, R8, 0x7fffff72, PT ;  /* 0x7fffff720800780c */ /* 0x000fe40003f86070 */
[----:B------:R-:W-:Y:S02]  /*75b0*/  PRMT R91, RZ, 0x7610, R91 ;  /* 0x00007610ff5b7816 */ /* 0x000fe4000000005b */
[----:B------:R-:W-:Y:S01]  /*75c0*/  PRMT R89, RZ, 0x7610, R89 ;  /* 0x00007610ff597816 */ /* 0x000fe20000000059 */
[----:B--2---:R0:W-:Y:S02]  /*75d0*/  STL [R1+0x4], R3 ;  /* 0x0000040301007387 */ /* 0x0041e40000100800 */
[----:B0-----:R-:W-:-:S04]  /*75e0*/  IADD3 R3, P6, PT, R11, R0, RZ ;  /* 0x000000000b037210 */ /* 0x001fc80007fde0ff */
[----:B------:R-:W-:Y:S01]  /*75f0*/  LEA.HI.X.SX32 R12, R11, R2, 0x1, P6 ;  /* 0x000000020b0c7211 */ /* 0x000fe200030f0eff */
[----:B------:R-:W-:Y:S01]  /*7600*/  @!P0 IMAD.MOV.U32 R8, RZ, RZ, R3 ;  /* 0x000000ffff088224 */ /* 0x000fe200078e0003 */
[----:B------:R-:W-:-:S03]  /*7610*/  IADD3 R5, P6, PT, R10, R0, RZ ;  /* 0x000000000a057210 */ /* 0x000fc60007fde0ff */
[----:B------:R-:W-:Y:S01]  /*7620*/  @!P0 IMAD.MOV.U32 R9, RZ, RZ, R12 ;  /* 0x000000ffff098224 */ /* 0x000fe200078e000c */
[----:B------:R-:W-:Y:S01]  /*7630*/  LEA.HI.X.SX32 R13, R10, R2, 0x1, P6 ;  /* 0x000000020a0d7211 */ /* 0x000fe200030f0eff */
[----:B------:R-:W-:-:S03]  /*7640*/  VIADD R11, R14, 0xffffffe9 ;  /* 0xffffffe90e0b7836 */ /* 0x000fc60000000000 */
[----:B------:R0:W2:Y:S02]  /*7650*/  @!P0 LDG.E.U8 R92, desc[UR18][R8.64] ;  /* 0x00000012085c8981 */ /* 0x0000a4000c1e1100 */
[----:B------:R-:W-:Y:S01]  /*7660*/  ISETP.GE.U32.AND P0, PT, R11, 0x7fffff6a, PT ;  /* 0x7fffff6a0b00780c */ /* 0x000fe20003f06070 */
[----:B------:R-:W-:Y:S02]  /*7670*/  IMAD R11, R4, 0x7d, RZ ;  /* 0x0000007d040b7824 */ /* 0x000fe400078e02ff */
[----:B0-----:R-:W-:Y:S02]  /*7680*/  @!P2 IMAD.MOV.U32 R8, RZ, RZ, R5 ;  /* 0x000000ffff08a224 */ /* 0x001fe400078e0005 */
[----:B------:R-:W-:Y:S01]  /*7690*/  @!P2 IMAD.MOV.U32 R9, RZ, RZ, R13 ;  /* 0x000000ffff09a224 */ /* 0x000fe200078e000d */
[----:B---3--:R-:W-:Y:S04]  /*76a0*/  STL [R1+0x890], R93 ;  /* 0x0008905d01007387 */ /* 0x008fe80000100800 */
[----:B------:R0:W3:Y:S04]  /*76b0*/  @!P2 LDG.E.U8 R91, desc[UR18][R8.64] ;  /* 0x00000012085ba981 */ /* 0x0000e8000c1e1100 */
[----:B------:R1:W-:Y:S02]  /*76c0*/  STL [R1+0x630], R3 ;  /* 0x0006300301007387 */ /* 0x0003e40000100800 */
[----:B-1----:R-:W-:-:S04]  /*76d0*/  IADD3 R3, P6, PT, R11, R0, RZ ;  /* 0x000000000b037210 */ /* 0x002fc80007fde0ff */
[----:B------:R-:W-:Y:S01]  /*76e0*/  LEA.HI.X.SX32 R15, R11, R2, 0x1, P6 ;  /* 0x000000020b0f7211 */ /* 0x000fe200030f0eff */
[----:B0-----:R-:W-:-:S04]  /*76f0*/  @!P5 IMAD.MOV.U32 R8, RZ, RZ, R3 ;  /* 0x000000ffff08d224 */ /* 0x001fc800078e0003 */
[----:B------:R-:W-:-:S05]  /*7700*/  @!P5 IMAD.MOV.U32 R9, RZ, RZ, R15 ;  /* 0x000000ffff09d224 */ /* 0x000fca00078e000f */
[----:B------:R0:W4:Y:S01]  /*7710*/  @!P5 LDG.E.U8 R89, desc[UR18][R8.64] ;  /* 0x000000120859d981 */ /* 0x000122000c1e1100 */
[----:B------:R-:W-:-:S03]  /*7720*/  IMAD R10, R4, 0x6, RZ ;  /* 0x00000006040a7824 */ /* 0x000fc600078e02ff */
[----:B------:R1:W-:Y:S01]  /*7730*/  STL [R1+0x62c], R12 ;  /* 0x00062c0c01007387 */ /* 0x0003e20000100800 */
[----:B------:R-:W-:Y:S01]  /*7740*/  IMAD R11, R4, 0xe, RZ ;  /* 0x0000000e040b7824 */ /* 0x000fe200078e02ff */
[----:B------:R-:W-:Y:S01]  /*7750*/  PRMT R90, RZ, 0x7610, R90 ;  /* 0x00007610ff5a7816 */ /* 0x000fe2000000005a */
[----:B-1----:R-:W-:-:S05]  /*7760*/  VIADD R12, R14, 0xffffffe1 ;  /* 0xffffffe10e0c7836 */ /* 0x002fca0000000000 */
[----:B------:R-:W-:Y:S01]  /*7770*/  ISETP.GE.U32.AND P2, PT, R12, 0x7fffff62, PT ;  /* 0x7fffff620c00780c */ /* 0x000fe20003f46070 */
[----:B------:R-:W-:-:S05]  /*7780*/  VIADD R12, R14, 0xffffffd9 ;  /* 0xffffffd90e0c7836 */ /* 0x000fca0000000000 */
[----:B------:R-:W-:Y:S02]  /*7790*/  ISETP.GE.U32.AND P5, PT, R12, 0x7fffff5a, PT ;  /* 0x7fffff5a0c00780c */ /* 0x000fe40003fa6070 */
[----:B------:R-:W-:Y:S02]  /*77a0*/  PRMT R88, RZ, 0x7610, R88 ;  /* 0x00007610ff587816 */ /* 0x000fe40000000058 */
[----:B------:R-:W-:Y:S01]  /*77b0*/  PRMT R87, RZ, 0x7610, R87 ;  /* 0x00007610ff577816 */ /* 0x000fe20000000057 */
[----:B--2---:R-:W-:Y:S04]  /*77c0*/  STL [R1+0x894], R92 ;  /* 0x0008945c01007387 */ /* 0x004fe80000100800 */
[----:B------:R1:W-:Y:S04]  /*77d0*/  STL [R1+0x660], R5 ;  /* 0x0006600501007387 */ /* 0x0003e80000100800 */
[----:B------:R2:W-:Y:S01]  /*77e0*/  STL [R1+0x65c], R13 ;  /* 0x00065c0d01007387 */ /* 0x0005e20000100800 */
[----:B-1----:R-:W-:-:S04]  /*77f0*/  IADD3 R5, P6, PT, R10, R0, RZ ;  /* 0x000000000a057210 */ /* 0x002fc80007fde0ff */
[----:B--2---:R-:W-:Y:S01]  /*7800*/  LEA.HI.X.SX32 R13, R10, R2, 0x1, P6 ;  /* 0x000000020a0d7211 */ /* 0x004fe200030f0eff */
[----:B0-----:R-:W-:Y:S01]  /*7810*/  @!P1 IMAD.MOV.U32 R8, RZ, RZ, R5 ;  /* 0x000000ffff089224 */ /* 0x001fe200078e0005 */
[----:B---3--:R-:W-:Y:S03]  /*7820*/  STL [R1+0x898], R91 ;  /* 0x0008985b01007387 */ /* 0x008fe60000100800 */
[----:B------:R-:W-:Y:S01]  /*7830*/  @!P1 IMAD.MOV.U32 R9, RZ, RZ, R13 ;  /* 0x000000ffff099224 */ /* 0x000fe200078e000d */
[----:B------:R0:W-:Y:S04]  /*7840*/  STL [R1+0x690], R3 ;  /* 0x0006900301007387 */ /* 0x0001e80000100800 */
[----:B------:R1:W2:Y:S01]  /*7850*/  @!P1 LDG.E.U8 R90, desc[UR18][R8.64] ;  /* 0x00000012085a9981 */ /* 0x0002a2000c1e1100 */
[----:B0-----:R-:W-:Y:S01]  /*7860*/  IADD3 R3, P6, PT, R11, R0, RZ ;  /* 0x000000000b037210 */ /* 0x001fe20007fde0ff */
[----:B-1----:R-:W-:-:S03]  /*7870*/  VIADD R8, R14, 0xffffffd1 ;  /* 0xffffffd10e087836 */ /* 0x002fc60000000000 */
[----:B------:R-:W-:Y:S01]  /*7880*/  LEA.HI.X.SX32 R12, R11, R2, 0x1, P6 ;  /* 0x000000020b0c7211 */ /* 0x000fe200030f0eff */
[----:B------:R-:W-:Y:S01]  /*7890*/  IMAD R10, R4, 0x16, RZ ;  /* 0x00000016040a7824 */ /* 0x000fe200078e02ff */
[----:B------:R-:W-:Y:S01]  /*78a0*/  STL [R1+0x68c], R15 ;  /* 0x00068c0f01007387 */ /* 0x000fe20000100800 */
[----:B------:R-:W-:Y:S01]  /*78b0*/  ISETP.GE.U32.AND P1, PT, R8, 0x7fffff52, PT ;  /* 0x7fffff520800780c */ /* 0x000fe20003f26070 */
[----:B------:R-:W-:Y:S02]  /*78c0*/  @!P4 IMAD.MOV.U32 R8, RZ, RZ, R3 ;  /* 0x000000ffff08c224 */ /* 0x000fe400078e0003 */
[----:B------:R-:W-:Y:S01]  /*78d0*/  @!P4 IMAD.MOV.U32 R9, RZ, RZ, R12 ;  /* 0x000000ffff09c224 */ /* 0x000fe200078e000c */
[----:B------:R0:W-:Y:S04]  /*78e0*/  STL [R1+0x48], R5 ;  /* 0x0000480501007387 */ /* 0x0001e80000100800 */
[----:B----4-:R-:W-:Y:S04]  /*78f0*/  STL [R1+0x89c], R89 ;  /* 0x00089c5901007387 */ /* 0x010fe80000100800 */
[----:B------:R1:W3:Y:S01]  /*7900*/  @!P4 LDG.E.U8 R88, desc[UR18][R8.64] ;  /* 0x000000120858c981 */ /* 0x0002e2000c1e1100 */
[----:B0-----:R-:W-:-:S03]  /*7910*/  IADD3 R5, P6, PT, R10, R0, RZ ;  /* 0x000000000a057210 */ /* 0x001fc60007fde0ff */
[----:B------:R0:W-:Y:S02]  /*7920*/  STL [R1+0x3c], R13 ;  /* 0x00003c0d01007387 */ /* 0x0001e40000100800 */
[----:B0-----:R-:W-:Y:S01]  /*7930*/  LEA.HI.X.SX32 R13, R10, R2, 0x1, P6 ;  /* 0x000000020a0d7211 */ /* 0x001fe200030f0eff */
[----:B-1----:R-:W-:-:S04]  /*7940*/  @!P0 IMAD.MOV.U32 R8, RZ, RZ, R5 ;  /* 0x000000ffff088224 */ /* 0x002fc800078e0005 */
[----:B------:R-:W-:-:S05]  /*7950*/  @!P0 IMAD.MOV.U32 R9, RZ, RZ, R13 ;  /* 0x000000ffff098224 */ /* 0x000fca00078e000d */
[----:B------:R0:W4:Y:S01]  /*7960*/  @!P0 LDG.E.U8 R87, desc[UR18][R8.64] ;  /* 0x0000001208578981 */ /* 0x000122000c1e1100 */
[----:B------:R-:W-:-:S05]  /*7970*/  VIADD R11, R14, 0xffffffc9 ;  /* 0xffffffc90e0b7836 */ /* 0x000fca0000000000 */
[----:B------:R-:W-:Y:S01]  /*7980*/  ISETP.GE.U32.AND P4, PT, R11, 0x7fffff4a, PT ;  /* 0x7fffff4a0b00780c */ /* 0x000fe20003f86070 */
[C---:B------:R-:W-:Y:S02]  /*7990*/  IMAD R11, R4.reuse, 0x1e, RZ ;  /* 0x0000001e040b7824 */ /* 0x040fe400078e02ff */
[----:B------:R-:W-:Y:S01]  /*79a0*/  IMAD R10, R4, 0x26, RZ ;  /* 0x00000026040a7824 */ /* 0x000fe200078e02ff */
[----:B------:R-:W-:Y:S02]  /*79b0*/  PRMT R85, RZ, 0x7610, R85 ;  /* 0x00007610ff557816 */ /* 0x000fe40000000055 */
[----:B------:R-:W-:Y:S02]  /*79c0*/  PRMT R83, RZ, 0x7610, R83 ;  /* 0x00007610ff537816 */ /* 0x000fe40000000053 */
[----:B------:R-:W-:Y:S01]  /*79d0*/  PRMT R81, RZ, 0x7610, R81 ;  /* 0x00007610ff517816 */ /* 0x000fe20000000051 */
[----:B--2---:R-:W-:Y:S04]  /*79e0*/  STL [R1+0x8a0], R90 ;  /* 0x0008a05a01007387 */ /* 0x004fe80000100800 */
[----:B------:R1:W-:Y:S04]  /*79f0*/  STL [R1+0xe8], R3 ;  /* 0x0000e80301007387 */ /* 0x0003e80000100800 */
[----:B------:R2:W-:Y:S01]  /*7a00*/  STL [R1+0xd4], R12 ;  /* 0x0000d40c01007387 */ /* 0x0005e20000100800 */
[----:B-1----:R-:W-:-:S04]  /*7a10*/  IADD3 R3, P6, PT, R11, R0, RZ ;  /* 0x000000000b037210 */ /* 0x002fc80007fde0ff */
[----:B------:R-:W-:Y:S01]  /*7a20*/  LEA.HI.X.SX32 R15, R11, R2, 0x1, P6 ;  /* 0x000000020b0f7211 */ /* 0x000fe200030f0eff */
[----:B0-----:R-:W-:Y:S02]  /*7a30*/  @!P2 IMAD.MOV.U32 R8, RZ, RZ, R3 ;  /* 0x000000ffff08a224 */ /* 0x001fe400078e0003 */
[----:B--2---:R-:W-:Y:S01]  /*7a40*/  VIADD R12, R14, 0xffffffc1 ;  /* 0xffffffc10e0c7836 */ /* 0x004fe20000000000 */
[----:B---3--:R-:W-:Y:S04]  /*7a50*/  STL [R1+0x8a4], R88 ;  /* 0x0008a45801007387 */ /* 0x008fe80000100800 */
[----:B------:R0:W-:Y:S01]  /*7a60*/  STL [R1+0x148], R5 ;  /* 0x0001480501007387 */ /* 0x0001e20000100800 */
[----:B------:R-:W-:-:S03]  /*7a70*/  @!P2 IMAD.MOV.U32 R9, RZ, RZ, R15 ;  /* 0x000000ffff09a224 */ /* 0x000fc600078e000f */
[----:B------:R1:W-:Y:S01]  /*7a80*/  STL [R1+0x144], R13 ;  /* 0x0001440d01007387 */ /* 0x0003e20000100800 */
[----:B------:R-:W-:Y:S01]  /*7a90*/  IMAD R11, R4, 0x2e, RZ ;  /* 0x0000002e040b7824 */ /* 0x000fe200078e02ff */
[----:B------:R-:W-:Y:S02]  /*7aa0*/  ISETP.GE.U32.AND P0, PT, R12, 0x7fffff42, PT ;  /* 0x7fffff420c00780c */ /* 0x000fe40003f06070 */
[----:B------:R2:W3:Y:S01]  /*7ab0*/  @!P2 LDG.E.U8 R85, desc[UR18][R8.64] ;  /* 0x000000120855a981 */ /* 0x0004e2000c1e1100 */
[----:B0-----:R-:W-:-:S04]  /*7ac0*/  IADD3 R5, P6, PT, R10, R0, RZ ;  /* 0x000000000a057210 */ /* 0x001fc80007fde0ff */
[----:B-1----:R-:W-:Y:S01]  /*7ad0*/  LEA.HI.X.SX32 R13, R10, R2, 0x1, P6 ;  /* 0x000000020a0d7211 */ /* 0x002fe200030f0eff */
[----:B------:R-:W-:Y:S02]  /*7ae0*/  VIADD R12, R14, 0xffffffb9 ;  /* 0xffffffb90e0c7836 */ /* 0x000fe40000000000 */
[----:B--2---:R-:W-:Y:S02]  /*7af0*/  @!P5 IMAD.MOV.U32 R8, RZ, RZ, R5 ;  /* 0x000000ffff08d224 */ /* 0x004fe400078e0005 */
[----:B------:R-:W-:Y:S01]  /*7b00*/  @!P5 IMAD.MOV.U32 R9, RZ, RZ, R13 ;  /* 0x000000ffff09d224 */ /* 0x000fe200078e000d */
[----:B----4-:R-:W-:Y:S04]  /*7b10*/  STL [R1+0x8a8], R87 ;  /* 0x0008a85701007387 */ /* 0x010fe80000100800 */
[----:B------:R0:W-:Y:S01]  /*7b20*/  STL [R1+0x408], R3 ;  /* 0x0004080301007387 */ /* 0x0001e20000100800 */
[----:B------:R-:W-:-:S03]  /*7b30*/  ISETP.GE.U32.AND P2, PT, R12, 0x7fffff3a, PT ;  /* 0x7fffff3a0c00780c */ /* 0x000fc60003f46070 */
[----:B------:R1:W2:Y:S01]  /*7b40*/  @!P5 LDG.E.U8 R83, desc[UR18][R8.64] ;  /* 0x000000120853d981 */ /* 0x0002a2000c1e1100 */
[----:B0-----:R-:W-:Y:S01]  /*7b50*/  IADD3 R3, P6, PT, R11, R0, RZ ;  /* 0x000000000b037210 */ /* 0x001fe20007fde0ff */
[----:B-1----:R-:W-:-:S03]  /*7b60*/  VIADD R8, R14, 0xffffffb1 ;  /* 0xffffffb10e087836 */ /* 0x002fc60000000000 */
[----:B------:R-:W-:Y:S02]  /*7b70*/  LEA.HI.X.SX32 R12, R11, R2, 0x1, P6 ;  /* 0x000000020b0c7211 */ /* 0x000fe400030f0eff */
[----:B------:R-:W-:Y:S01]  /*7b80*/  ISETP.GE.U32.AND P5, PT, R8, 0x7fffff32, PT ;  /* 0x7fffff320800780c */ /* 0x000fe20003fa6070 */
[----:B------:R-:W-:Y:S02]  /*7b90*/  @!P1 IMAD.MOV.U32 R8, RZ, RZ, R3 ;  /* 0x000000ffff089224 */ /* 0x000fe400078e0003 */
[----:B------:R-:W-:-:S05]  /*7ba0*/  @!P1 IMAD.MOV.U32 R9, RZ, RZ, R12 ;  /* 0x000000ffff099224 */ /* 0x000fca00078e000c */
[----:B------:R0:W4:Y:S01]  /*7bb0*/  @!P1 LDG.E.U8 R81, desc[UR18][R8.64] ;  /* 0x0000001208519981 */ /* 0x000122000c1e1100 */
[----:B------:R-:W-:Y:S02]  /*7bc0*/  IMAD R10, R4, 0x36, RZ ;  /* 0x00000036040a7824 */ /* 0x000fe400078e02ff */
[----:B------:R-:W-:Y:S01]  /*7bd0*/  VIADD R11, R14, 0xffffffa9 ;  /* 0xffffffa90e0b7836 */ /* 0x000fe20000000000 */
[----:B------:R-:W-:Y:S04]  /*7be0*/  STL [R1+0x404], R15 ;  /* 0x0004040f01007387 */ /* 0x000fe80000100800 */
[----:B------:R1:W-:Y:S01]  /*7bf0*/  STL [R1+0x440], R5 ;  /* 0x0004400501007387 */ /* 0x0003e20000100800 */
[----:B------:R-:W-:Y:S01]  /*7c00*/  ISETP.GE.U32.AND P1, PT, R11, 0x7fffff2a, PT ;  /* 0x7fffff2a0b00780c */ /* 0x000fe20003f26070 */
[----:B------:R-:W-:Y:S01]  /*7c10*/  IMAD R11, R4, 0x3e, RZ ;  /* 0x0000003e040b7824 */ /* 0x000fe200078e02ff */
[----:B-1----:R-:W-:-:S02]  /*7c20*/  IADD3 R5, P6, PT, R10, R0, RZ ;  /* 0x000000000a057210 */ /* 0x002fc40007fde0ff */
[----:B------:R-:W-:-:S03]  /*7c30*/  PRMT R80, RZ, 0x7610, R80 ;  /* 0x00007610ff507816 */ /* 0x000fc60000000050 */
[----:B0-----:R-:W-:Y:S01]  /*7c40*/  @!P4 IMAD.MOV.U32 R8, RZ, RZ, R5 ;  /* 0x000000ffff08c224 */ /* 0x001fe200078e0005 */
[----:B------:R-:W-:Y:S02]  /*7c50*/  PRMT R79, RZ, 0x7610, R79 ;  /* 0x00007610ff4f7816 */ /* 0x000fe4000000004f */
[----:B------:R-:W-:Y:S01]  /*7c60*/  PRMT R78, RZ, 0x7610, R78 ;  /* 0x00007610ff4e7816 */ /* 0x000fe2000000004e */
[----:B---3--:R-:W-:Y:S04]  /*7c70*/  STL [R1+0x8ac], R85 ;  /* 0x0008ac5501007387 */ /* 0x008fe80000100800 */
[----:B------:R0:W-:Y:S02]  /*7c80*/  STL [R1+0x43c], R13 ;  /* 0x00043c0d01007387 */ /* 0x0001e40000100800 */
[----:B0-----:R-:W-:Y:S01]  /*7c90*/  LEA.HI.X.SX32 R13, R10, R2, 0x1, P6 ;  /* 0x000000020a0d7211 */ /* 0x001fe200030f0eff */
[----:B------:R-:W-:Y:S01]  /*7ca0*/  IMAD R10, R4, 0x46, RZ ;  /* 0x00000046040a7824 */ /* 0x000fe200078e02ff */
[----:B--2---:R-:W-:Y:S04]  /*7cb0*/  STL [R1+0x8b0], R83 ;  /* 0x0008b05301007387 */ /* 0x004fe80000100800 */
[----:B------:R0:W-:Y:S01]  /*7cc0*/  STL [R1+0x478], R3 ;  /* 0x0004780301007387 */ /* 0x0001e20000100800 */
[----:B------:R-:W-:-:S03]  /*7cd0*/  @!P4 IMAD.MOV.U32 R9, RZ, RZ, R13 ;  /* 0x000000ffff09c224 */ /* 0x000fc600078e000d */
[----:B------:R1:W-:Y:S04]  /*7ce0*/  STL [R1+0x474], R12 ;  /* 0x0004740c01007387 */ /* 0x0003e80000100800 */
[----:B------:R2:W3:Y:S01]  /*7cf0*/  @!P4 LDG.E.U8 R80, desc[UR18][R8.64] ;  /* 0x000000120850c981 */ /* 0x0004e2000c1e1100 */
[----:B0-----:R-:W-:Y:S01]  /*7d00*/  IADD3 R3, P6, PT, R11, R0, RZ ;  /* 0x000000000b037210 */ /* 0x001fe20007fde0ff */
[----:B-1----:R-:W-:-:S03]  /*7d10*/  VIADD R12, R14, 0xffffffa1 ;  /* 0xffffffa10e0c7836 */ /* 0x002fc60000000000 */
[----:B------:R-:W-:Y:S01]  /*7d20*/  LEA.HI.X.SX32 R14, R11, R2, 0x1, P6 ;  /* 0x000000020b0e7211 */ /* 0x000fe200030f0eff */
[----:B----4-:R-:W-:Y:S01]  /*7d30*/  STL [R1+0x8b4], R81 ;  /* 0x0008b45101007387 */ /* 0x010fe20000100800 */
[----:B--2---:R-:W-:-:S03]  /*7d40*/  @!P0 IMAD.MOV.U32 R8, RZ, RZ, R3 ;  /* 0x000000ffff088224 */ /* 0x004fc600078e0003 */
[----:B------:R0:W-:Y:S01]  /*7d50*/  STL [R1+0x4b8], R5 ;  /* 0x0004b80501007387 */ /* 0x0001e20000100800 */
[----:B------:R-:W-:-:S03]  /*7d60*/  @!P0 IMAD.MOV.U32 R9, RZ, RZ, R14 ;  /* 0x000000ffff098224 */ /* 0x000fc600078e000e */
[----:B------:R1:W-:Y:S04]  /*7d70*/  STL [R1+0x4b4], R13 ;  /* 0x0004b40d01007387 */ /* 0x0003e80000100800 */
[----:B------:R2:W4:Y:S01]  /*7d80*/  @!P0 LDG.E.U8 R79, desc[UR18][R8.64] ;  /* 0x00000012084f8981 */ /* 0x000522000c1e1100 */
[----:B0-----:R-:W-:-:S04]  /*7d90*/  IADD3 R5, P6, PT, R10, R0, RZ ;  /* 0x000000000a057210 */ /* 0x001fc80007fde0ff */
[----:B-1----:R-:W-:Y:S01]  /*7da0*/  LEA.HI.X.SX32 R13, R10, R2, 0x1, P6 ;  /* 0x000000020a0d7211 */ /* 0x002fe200030f0eff */
[----:B--2---:R-:W-:-:S04]  /*7db0*/  @!P2 IMAD.MOV.U32 R8, RZ, RZ, R5 ;  /* 0x000000ffff08a224 */ /* 0x004fc800078e0005 */
[----:B------:R-:W-:-:S05]  /*7dc0*/  @!P2 IMAD.MOV.U32 R9, RZ, RZ, R13 ;  /* 0x000000ffff09a224 */ /* 0x000fca00078e000d */
[----:B------:R0:W2:Y:S01]  /*7dd0*/  @!P2 LDG.E.U8 R78, desc[UR18][R8.64] ;  /* 0x00000012084ea981 */ /* 0x0000a2000c1e1100 */
[C---:B------:R-:W-:Y:S02]  /*7de0*/  IMAD R11, R4.reuse, 0x4e, RZ ;  /* 0x0000004e040b7824 */ /* 0x040fe400078e02ff */
[----:B------:R-:W-:Y:S01]  /*7df0*/  IMAD R10, R4, 0x56, RZ ;  /* 0x00000056040a7824 */ /* 0x000fe200078e02ff */
[----:B------:R-:W-:Y:S02]  /*7e00*/  ISETP.GE.U32.AND P4, PT, R12, 0x7fffff22, PT ;  /* 0x7fffff220c00780c */ /* 0x000fe40003f86070 */
[----:B------:R-:W-:Y:S02]  /*7e10*/  PRMT R77, RZ, 0x7610, R77 ;  /* 0x00007610ff4d7816 */ /* 0x000fe4000000004d */
[----:B------:R-:W-:Y:S02]  /*7e20*/  PRMT R76, RZ, 0x7610, R76 ;  /* 0x00007610ff4c7816 */ /* 0x000fe4000000004c */
[----:B------:R-:W-:Y:S01]  /*7e30*/  PRMT R75, RZ, 0x7610, R75 ;  /* 0x00007610ff4b7816 */ /* 0x000fe2000000004b */
[----:B------:R-:W-:-:S05]  /*7e40*/  VIADD R85, R68, 0x33 ;  /* 0x0000003344557836 */ /* 0x000fca0000000000 */
[----:B------:R-:W-:Y:S01]  /*7e50*/  IABS R19, R85 ;  /* 0x0000005500137213 */ /* 0x000fe20000000000 */
[----:B---3--:R-:W-:Y:S04]  /*7e60*/  STL [R1+0x8b8], R80 ;  /* 0x0008b85001007387 */ /* 0x008fe80000100800 */
[----:B------:R1:W-:Y:S04]  /*7e70*/  STL [R1+0x4f0], R3 ;  /* 0x0004f00301007387 */ /* 0x0003e80000100800 */
[----:B------:R-:W-:Y:S04]  /*7e80*/  STL [R1+0x4ec], R14 ;  /* 0x0004ec0e01007387 */ /* 0x000fe80000100800 */
[----:B------:R3:W-:Y:S01]  /*7e90*/  STL [R1+0x528], R5 ;  /* 0x0005280501007387 */ /* 0x0007e20000100800 */
[----:B-1----:R-:W-:-:S03]  /*7ea0*/  IADD3 R3, P0, PT, R11, R0, RZ ;  /* 0x000000000b037210 */ /* 0x002fc60007f1e0ff */
[----:B----4-:R-:W-:Y:S01]  /*7eb0*/  STL [R1+0x8bc], R79 ;  /* 0x0008bc4f01007387 */ /* 0x010fe20000100800 */
[----:B---3--:R-:W-:-:S03]  /*7ec0*/  IADD3 R5, P2, PT, R10, R0, RZ ;  /* 0x000000000a057210 */ /* 0x008fc60007f5e0ff */
[----:B------:R1:W-:Y:S01]  /*7ed0*/  STL [R1+0x524], R13 ;  /* 0x0005240d01007387 */ /* 0x0003e20000100800 */
[----:B0-----:R-:W-:Y:S01]  /*7ee0*/  @!P5 IMAD.MOV.U32 R8, RZ, RZ, R3 ;  /* 0x000000ffff08d224 */ /* 0x001fe200078e0003 */
[-C--:B------:R-:W-:Y:S02]  /*7ef0*/  LEA.HI.X.SX32 R12, R10, R2.reuse, 0x1, P2 ;  /* 0x000000020a0c7211 */ /* 0x080fe400010f0eff */
[----:B-1----:R-:W-:Y:S01]  /*7f00*/  LEA.HI.X.SX32 R13, R11, R2, 0x1, P0 ;  /* 0x000000020b0d7211 */ /* 0x002fe200000f0eff */
[----:B------:R-:W-:Y:S01]  /*7f10*/  IMAD R11, R4, 0x5e, RZ ;  /* 0x0000005e040b7824 */ /* 0x000fe200078e02ff */
[----:B--2---:R-:W-:Y:S03]  /*7f20*/  STL [R1+0x8c0], R78 ;  /* 0x0008c04e01007387 */ /* 0x004fe60000100800 */
[----:B------:R-:W-:Y:S01]  /*7f30*/  @!P5 IMAD.MOV.U32 R9, RZ, RZ, R13 ;  /* 0x000000ffff09d224 */ /* 0x000fe200078e000d */
[----:B------:R0:W-:Y:S04]  /*7f40*/  STL [R1+0x560], R3 ;  /* 0x0005600301007387 */ /* 0x0001e80000100800 */
[----:B------:R1:W2:Y:S01]  /*7f50*/  @!P5 LDG.E.U8 R77, desc[UR18][R8.64] ;  /* 0x00000012084dd981 */ /* 0x0002a2000c1e1100 */
[----:B------:R-:W-:-:S02]  /*7f60*/  VIADD R80, R68, 0x30 ;  /* 0x0000003044507836 */ /* 0x000fc40000000000 */
[C---:B------:R-:W-:Y:S02]  /*7f70*/  VIADD R90, R68.reuse, 0x36 ;  /* 0x00000036445a7836 */ /* 0x040fe40000000000 */
[C---:B------:R-:W-:Y:S01]  /*7f80*/  VIADD R92, R68.reuse, 0x39 ;  /* 0x00000039445c7836 */ /* 0x040fe20000000000 */
[C---:B0-----:R-:W-:Y:S01]  /*7f90*/  IADD3 R3, P0, PT, R11.reuse, R0, RZ ;  /* 0x000000000b037210 */ /* 0x041fe20007f1e0ff */
[----:B------:R0:W-:Y:S01]  /*7fa0*/  STL [R1+0x598], R5 ;  /* 0x0005980501007387 */ /* 0x0001e20000100800 */
[----:B------:R-:W-:Y:S01]  /*7fb0*/  VIADD R82, R68, 0x3f ;  /* 0x0000003f44527836 */ /* 0x000fe20000000000 */
[----:B------:R-:W-:Y:S01]  /*7fc0*/  ISETP.GT.U32.AND P2, PT, R6, R71, PT ;  /* 0x000000470600720c */ /* 0x000fe20003f44070 */
[----:B-1----:R-:W-:Y:S01]  /*7fd0*/  @!P1 IMAD.MOV.U32 R8, RZ, RZ, R5 ;  /* 0x000000ffff089224 */ /* 0x002fe200078e0005 */
[----:B------:R-:W1:Y:S01]  /*7fe0*/  LDC R78, c[0x0][0x3a0] ;  /* 0x0000e800ff4e7b82 */ /* 0x000e620000000800 */
[----:B------:R-:W-:Y:S01]  /*7ff0*/  @!P1 IMAD.MOV.U32 R9, RZ, RZ, R12 ;  /* 0x000000ffff099224 */ /* 0x000fe200078e000c */
[----:B0-----:R-:W-:-:S04]  /*8000*/  LEA.HI.X.SX32 R5, R11, R2, 0x1, P0 ;  /* 0x000000020b057211 */ /* 0x001fc800000f0eff */
[----:B------:R0:W3:Y:S02]  /*8010*/  @!P1 LDG.E.U8 R76, desc[UR18][R8.64] ;  /* 0x00000012084c9981 */ /* 0x0000e4000c1e1100 */
[----:B0-----:R-:W-:Y:S02]  /*8020*/  @!P4 IMAD.MOV.U32 R8, RZ, RZ, R3 ;  /* 0x000000ffff08c224 */ /* 0x001fe400078e0003 */
[----:B------:R-:W-:-:S05]  /*8030*/  @!P4 IMAD.MOV.U32 R9, RZ, RZ, R5 ;  /* 0x000000ffff09c224 */ /* 0x000fca00078e0005 */
[----:B------:R0:W4:Y:S01]  /*8040*/  @!P4 LDG.E.U8 R75, desc[UR18][R8.64] ;  /* 0x00000012084bc981 */ /* 0x000122000c1e1100 */
[----:B------:R-:W-:-:S05]  /*8050*/  IABS R22, R80 ;  /* 0x0000005000167213 */ /* 0x000fca0000000000 */
[----:B0-----:R-:W-:-:S04]  /*8060*/  IMAD.HI.U32 R8, R7, R22, RZ ;  /* 0x0000001607087227 */ /* 0x001fc800078e00ff */
[----:B------:R-:W-:-:S04]  /*8070*/  IMAD.MOV R8, RZ, RZ, -R8 ;  /* 0x000000ffff087224 */ /* 0x000fc800078e0a08 */
[----:B------:R-:W-:Y:S02]  /*8080*/  IMAD R22, R6, R8, R22 ;  /* 0x0000000806167224 */ /* 0x000fe400078e0216 */
[----:B------:R-:W-:Y:S01]  /*8090*/  IMAD.HI.U32 R8, R7, R19, RZ ;  /* 0x0000001307087227 */ /* 0x000fe200078e00ff */
[----:B------:R-:W-:-:S03]  /*80a0*/  IABS R16, R90 ;  /* 0x0000005a00107213 */ /* 0x000fc60000000000 */
[----:B------:R-:W-:-:S04]  /*80b0*/  IMAD.MOV R8, RZ, RZ, -R8 ;  /* 0x000000ffff087224 */ /* 0x000fc800078e0a08 */
[----:B------:R-:W-:Y:S02]  /*80c0*/  IMAD R19, R6, R8, R19 ;  /* 0x0000000806137224 */ /* 0x000fe400078e0213 */
[----:B------:R-:W-:Y:S01]  /*80d0*/  IMAD.HI.U32 R8, R7, R16, RZ ;  /* 0x0000001007087227 */ /* 0x000fe200078e00ff */
[----:B------:R0:W-:Y:S03]  /*80e0*/  STL [R1+0x55c], R13 ;  /* 0x00055c0d01007387 */ /* 0x0001e60000100800 */
[----:B------:R-:W-:Y:S01]  /*80f0*/  IMAD.MOV R8, RZ, RZ, -R8 ;  /* 0x000000ffff087224 */ /* 0x000fe200078e0a08 */
[----:B0-----:R-:W-:-:S03]  /*8100*/  IABS R13, R92 ;  /* 0x0000005c000d7213 */ /* 0x001fc60000000000 */
[----:B------:R-:W-:Y:S02]  /*8110*/  IMAD R16, R6, R8, R16 ;  /* 0x0000000806107224 */ /* 0x000fe400078e0210 */
[----:B------:R-:W-:-:S04]  /*8120*/  IMAD.HI.U32 R8, R7, R13, RZ ;  /* 0x0000000d07087227 */ /* 0x000fc800078e00ff */
[----:B------:R-:W-:Y:S01]  /*8130*/  IMAD.MOV R8, RZ, RZ, -R8 ;  /* 0x000000ffff087224 */ /* 0x000fe200078e0a08 */
[----:B------:R-:W-:-:S03]  /*8140*/  ISETP.GT.U32.AND P0, PT, R6, R69, PT ;  /* 0x000000450600720c */ /* 0x000fc60003f04070 */
[----:B------:R-:W-:Y:S01]  /*8150*/  IMAD R13, R6, R8, R13 ;  /* 0x00000008060d7224 */ /* 0x000fe200078e020d */
[----:B------:R-:W-:-:S05]  /*8160*/  IABS R8, R82 ;  /* 0x0000005200087213 */ /* 0x000fca0000000000 */
[----:B------:R-:W-:-:S04]  /*8170*/  IMAD.HI.U32 R72, R7, R8, RZ ;  /* 0x0000000807487227 */ /* 0x000fc800078e00ff */
[----:B------:R-:W-:Y:S02]  /*8180*/  IMAD.MOV R72, RZ, RZ, -R72 ;  /* 0x000000ffff487224 */ /* 0x000fe400078e0a48 */
[----:B------:R-:W-:Y:S01]  /*8190*/  @!P0 IMAD.IADD R69, R69, 0x1, -R6 ;  /* 0x0000000145458824 */ /* 0x000fe200078e0a06 */
[C---:B------:R-:W-:Y:S01]  /*81a0*/  ISETP.GT.U32.AND P0, PT, R6.reuse, R63, PT ;  /* 0x0000003f0600720c */ /* 0x040fe20003f04070 */
[C---:B------:R-:W-:Y:S01]  /*81b0*/  IMAD R8, R6.reuse, R72, R8 ;  /* 0x0000004806087224 */ /* 0x040fe200078e0208 */
[----:B------:R-:W-:-:S04]  /*81c0*/  ISETP.GT.U32.AND P4, PT, R6, R70, PT ;  /* 0x000000460600720c */ /* 0x000fc80003f84070 */
[C---:B------:R-:W-:Y:S02]  /*81d0*/  ISETP.GT.U32.AND P5, PT, R6.reuse, R8, PT ;  /* 0x000000080600720c */ /* 0x040fe40003fa4070 */
[----:B------:R-:W-:-:S05]  /*81e0*/  ISETP.GT.U32.AND P1, PT, R6, R67, PT ;  /* 0x000000430600720c */ /* 0x000fca0003f24070 */
[--C-:B------:R-:W-:Y:S01]  /*81f0*/  @!P0 IMAD.IADD R63, R63, 0x1, -R6.reuse ;  /* 0x000000013f3f8824 */ /* 0x100fe200078e0a06 */
[C---:B------:R-:W-:Y:S01]  /*8200*/  ISETP.GT.U32.AND P0, PT, R6.reuse, R58, PT ;  /* 0x0000003a0600720c */ /* 0x040fe20003f04070 */
[--C-:B------:R-:W-:Y:S01]  /*8210*/  @!P2 IMAD.IADD R71, R71, 0x1, -R6.reuse ;  /* 0x000000014747a824 */ /* 0x100fe200078e0a06 */
[----:B------:R-:W-:Y:S01]  /*8220*/  ISETP.GT.U32.AND P2, PT, R6, R66, PT ;  /* 0x000000420600720c */ /* 0x000fe20003f44070 */
[--C-:B------:R-:W-:Y:S01]  /*8230*/  @!P4 IMAD.IADD R70, R70, 0x1, -R6.reuse ;  /* 0x000000014646c824 */ /* 0x100fe200078e0a06 */
[----:B------:R-:W-:Y:S01]  /*8240*/  ISETP.GT.U32.AND P4, PT, R6, R64, PT ;  /* 0x000000400600720c */ /* 0x000fe20003f84070 */
[--C-:B------:R-:W-:Y:S01]  /*8250*/  @!P5 IMAD.IADD R8, R8, 0x1, -R6.reuse ;  /* 0x000000010808d824 */ /* 0x100fe200078e0a06 */
[C---:B------:R-:W-:Y:S01]  /*8260*/  ISETP.GT.U32.AND P5, PT, R6.reuse, R65, PT ;  /* 0x000000410600720c */ /* 0x040fe20003fa4070 */
[----:B------:R-:W-:Y:S01]  /*8270*/  @!P1 IMAD.IADD R67, R67, 0x1, -R6 ;  /* 0x0000000143439824 */ /* 0x000fe200078e0a06 */
[----:B------:R-:W-:Y:S01]  /*8280*/  ISETP.GT.U32.AND P1, PT, R6, R62, PT ;  /* 0x0000003e0600720c */ /* 0x000fe20003f24070 */
[----:B------:R-:W-:-:S04]  /*8290*/  VIADD R79, R68, 0x2f ;  /* 0x0000002f444f7836 */ /* 0x000fc80000000000 */
[--C-:B------:R-:W-:Y:S01]  /*82a0*/  @!P0 IMAD.IADD R58, R58, 0x1, -R6.reuse ;  /* 0x000000013a3a8824 */ /* 0x100fe200078e0a06 */
[----:B------:R-:W-:Y:S01]  /*82b0*/  ISETP.GT.U32.AND P0, PT, R6, R53, PT ;  /* 0x000000350600720c */ /* 0x000fe20003f04070 */
[--C-:B------:R-:W-:Y:S01]  /*82c0*/  @!P2 IMAD.IADD R66, R66, 0x1, -R6.reuse ;  /* 0x000000014242a824 */ /* 0x100fe200078e0a06 */
[----:B------:R-:W-:Y:S01]  /*82d0*/  ISETP.GT.U32.AND P2, PT, R6, R61, PT ;  /* 0x0000003d0600720c */ /* 0x000fe20003f44070 */
[--C-:B------:R-:W-:Y:S01]  /*82e0*/  @!P4 IMAD.IADD R64, R64, 0x1, -R6.reuse ;  /* 0x000000014040c824 */ /* 0x100fe200078e0a06 */
[C---:B------:R-:W-:Y:S01]  /*82f0*/  ISETP.GT.U32.AND P4, PT, R6.reuse, R59, PT ;  /* 0x0000003b0600720c */ /* 0x040fe20003f84070 */
[--C-:B------:R-:W-:Y:S01]  /*8300*/  @!P5 IMAD.IADD R65, R65, 0x1, -R6.reuse ;  /* 0x000000014141d824 */ /* 0x100fe200078e0a06 */
[----:B------:R-:W-:Y:S01]  /*8310*/  ISETP.GT.U32.AND P5, PT, R6, R60, PT ;  /* 0x0000003c0600720c */ /* 0x000fe20003fa4070 */
[----:B------:R-:W-:Y:S02]  /*8320*/  VIADD R81, R68, 0x31 ;  /* 0x0000003144517836 */ /* 0x000fe40000000000 */
[----:B------:R-:W-:Y:S01]  /*8330*/  @!P1 IMAD.IADD R62, R62, 0x1, -R6 ;  /* 0x000000013e3e9824 */ /* 0x000fe200078e0a06 */
[----:B------:R-:W-:Y:S01]  /*8340*/  ISETP.GT.U32.AND P1, PT, R6, R57, PT ;  /* 0x000000390600720c */ /* 0x000fe20003f24070 */
[----:B------:R-:W-:-:S02]  /*8350*/  VIADD R83, R68, 0x32 ;  /* 0x0000003244537836 */ /* 0x000fc40000000000 */
[--C-:B------:R-:W-:Y:S01]  /*8360*/  @!P0 IMAD.IADD R53, R53, 0x1, -R6.reuse ;  /* 0x0000000135358824 */ /* 0x100fe200078e0a06 */
[----:B------:R-:W-:Y:S01]  /*8370*/  ISETP.GT.U32.AND P0, PT, R6, R48, PT ;  /* 0x000000300600720c */ /* 0x000fe20003f04070 */
[C---:B------:R-:W-:Y:S02]  /*8380*/  VIADD R87, R68.reuse, 0x34 ;  /* 0x0000003444577836 */ /* 0x040fe40000000000 */
[C---:B------:R-:W-:Y:S02]  /*8390*/  VIADD R88, R68.reuse, 0x35 ;  /* 0x0000003544587836 */ /* 0x040fe40000000000 */
[C---:B------:R-:W-:Y:S02]  /*83a0*/  VIADD R89, R68.reuse, 0x37 ;  /* 0x0000003744597836 */ /* 0x040fe40000000000 */
[----:B------:R-:W-:Y:S02]  /*83b0*/  VIADD R91, R68, 0x38 ;  /* 0x00000038445b7836 */ /* 0x000fe40000000000 */
[--C-:B------:R-:W-:Y:S01]  /*83c0*/  @!P2 IMAD.IADD R61, R61, 0x1, -R6.reuse ;  /* 0x000000013d3da824 */ /* 0x100fe200078e0a06 */
[----:B------:R-:W-:Y:S01]  /*83d0*/  ISETP.GT.U32.AND P2, PT, R6, R56, PT ;  /* 0x000000380600720c */ /* 0x000fe20003f44070 */
[--C-:B------:R-:W-:Y:S01]  /*83e0*/  @!P5 IMAD.IADD R60, R60, 0x1, -R6.reuse ;  /* 0x000000013c3cd824 */ /* 0x100fe200078e0a06 */
[C---:B------:R-:W-:Y:S01]  /*83f0*/  ISETP.GT.U32.AND P5, PT, R6.reuse, R55, PT ;  /* 0x000000370600720c */ /* 0x040fe20003fa4070 */
[----:B------:R-:W-:Y:S01]  /*8400*/  @!P4 IMAD.IADD R59, R59, 0x1, -R6 ;  /* 0x000000013b3bc824 */ /* 0x000fe200078e0a06 */
[----:B------:R-:W-:Y:S01]  /*8410*/  ISETP.GT.U32.AND P4, PT, R6, R54, PT ;  /* 0x000000360600720c */ /* 0x000fe20003f84070 */
[----:B------:R-:W-:-:S02]  /*8420*/  VIADD R93, R68, 0x3a ;  /* 0x0000003a445d7836 */ /* 0x000fc40000000000 */
[--C-:B------:R-:W-:Y:S01]  /*8430*/  @!P1 IMAD.IADD R57, R57, 0x1, -R6.reuse ;  /* 0x0000000139399824 */ /* 0x100fe200078e0a06 */
[----:B------:R-:W-:Y:S01]  /*8440*/  ISETP.GT.U32.AND P1, PT, R6, R52, PT ;  /* 0x000000340600720c */ /* 0x000fe20003f24070 */
[C---:B------:R-:W-:Y:S02]  /*8450*/  VIADD R86, R68.reuse, 0x3d ;  /* 0x0000003d44567836 */ /* 0x040fe40000000000 */
[----:B------:R-:W-:Y:S02]  /*8460*/  VIADD R84, R68, 0x3e ;  /* 0x0000003e44547836 */ /* 0x000fe40000000000 */
[--C-:B------:R-:W-:Y:S01]  /*8470*/  @!P0 IMAD.IADD R48, R48, 0x1, -R6.reuse ;  /* 0x0000000130308824 */ /* 0x100fe200078e0a06 */
[----:B------:R-:W-:Y:S01]  /*8480*/  ISETP.GT.U32.AND P0, PT, R6, R43, PT ;  /* 0x0000002b0600720c */ /* 0x000fe20003f04070 */
[--C-:B------:R-:W-:Y:S01]  /*8490*/  @!P2 IMAD.IADD R56, R56, 0x1, -R6.reuse ;  /* 0x000000013838a824 */ /* 0x100fe200078e0a06 */
[C---:B------:R-:W-:Y:S01]  /*84a0*/  ISETP.GT.U32.AND P2, PT, R6.reuse, R51, PT ;  /* 0x000000330600720c */ /* 0x040fe20003f44070 */
[--C-:B------:R-:W-:Y:S01]  /*84b0*/  @!P5 IMAD.IADD R55, R55, 0x1, -R6.reuse ;  /* 0x000000013737d824 */ /* 0x100fe200078e0a06 */
[----:B------:R-:W-:Y:S01]  /*84c0*/  ISETP.GT.U32.AND P5, PT, R6, R50, PT ;  /* 0x000000320600720c */ /* 0x000fe20003fa4070 */
[--C-:B------:R-:W-:Y:S01]  /*84d0*/  @!P4 IMAD.IADD R54, R54, 0x1, -R6.reuse ;  /* 0x000000013636c824 */ /* 0x100fe200078e0a06 */
[----:B------:R-:W-:Y:S01]  /*84e0*/  ISETP.GT.U32.AND P4, PT, R6, R49, PT ;  /* 0x000000310600720c */ /* 0x000fe20003f84070 */
[----:B------:R-:W-:Y:S01]  /*84f0*/  @!P1 IMAD.IADD R52, R52, 0x1, -R6 ;  /* 0x0000000134349824 */ /* 0x000fe200078e0a06 */
[----:B------:R-:W-:-:S02]  /*8500*/  ISETP.GT.U32.AND P1, PT, R6, R47, PT ;  /* 0x0000002f0600720c */ /* 0x000fc40003f24070 */
[----:B------:R-:W-:-:S03]  /*8510*/  IABS R23, R79 ;  /* 0x0000004f00177213 */ /* 0x000fc60000000000 */
[--C-:B------:R-:W-:Y:S01]  /*8520*/  @!P0 IMAD.IADD R43, R43, 0x1, -R6.reuse ;  /* 0x000000012b2b8824 */ /* 0x100fe200078e0a06 */
[C---:B------:R-:W-:Y:S01]  /*8530*/  ISETP.GT.U32.AND P0, PT, R6.reuse, R38, PT ;  /* 0x000000260600720c */ /* 0x040fe20003f04070 */
[--C-:B------:R-:W-:Y:S01]  /*8540*/  @!P2 IMAD.IADD R51, R51, 0x1, -R6.reuse ;  /* 0x000000013333a824 */ /* 0x100fe200078e0a06 */
[----:B------:R-:W-:Y:S01]  /*8550*/  ISETP.GT.U32.AND P2, PT, R6, R46, PT ;  /* 0x0000002e0600720c */ /* 0x000fe20003f44070 */
[--C-:B------:R-:W-:Y:S01]  /*8560*/  @!P5 IMAD.IADD R50, R50, 0x1, -R6.reuse ;  /* 0x000000013232d824 */ /* 0x100fe200078e0a06 */
[C---:B------:R-:W-:Y:S01]  /*8570*/  ISETP.GT.U32.AND P5, PT, R6.reuse, R45, PT ;  /* 0x0000002d0600720c */ /* 0x040fe20003fa4070 */
[--C-:B------:R-:W-:Y:S01]  /*8580*/  @!P4 IMAD.IADD R49, R49, 0x1, -R6.reuse ;  /* 0x000000013131c824 */ /* 0x100fe200078e0a06 */
[C---:B------:R-:W-:Y:S01]  /*8590*/  ISETP.GT.U32.AND P4, PT, R6.reuse, R44, PT ;  /* 0x0000002c0600720c */ /* 0x040fe20003f84070 */
[----:B------:R-:W-:Y:S01]  /*85a0*/  @!P1 IMAD.IADD R47, R47, 0x1, -R6 ;  /* 0x000000012f2f9824 */ /* 0x000fe200078e0a06 */
[----:B------:R-:W-:Y:S02]  /*85b0*/  ISETP.GT.U32.AND P1, PT, R6, R42, PT ;  /* 0x0000002a0600720c */ /* 0x000fe40003f24070 */
[----:B------:R-:W-:-:S03]  /*85c0*/  IABS R21, R81 ;  /* 0x0000005100157213 */ /* 0x000fc60000000000 */
[----:B------:R-:W-:Y:S01]  /*85d0*/  @!P0 IMAD.IADD R38, R38, 0x1, -R6 ;  /* 0x0000000126268824 */ /* 0x000fe200078e0a06 */
[----:B------:R-:W-:Y:S01]  /*85e0*/  ISETP.GT.U32.AND P0, PT, R6, R33, PT ;  /* 0x000000210600720c */ /* 0x000fe20003f04070 */
[----:B------:R-:W-:Y:S01]  /*85f0*/  IMAD.HI.U32 R9, R7, R21, RZ ;  /* 0x0000001507097227 */ /* 0x000fe200078e00ff */
[----:B------:R-:W-:-:S03]  /*8600*/  IABS R18, R87 ;  /* 0x0000005700127213 */ /* 0x000fc60000000000 */
[--C-:B------:R-:W-:Y:S01]  /*8610*/  @!P2 IMAD.IADD R46, R46, 0x1, -R6.reuse ;  /* 0x000000012e2ea824 */ /* 0x100fe200078e0a06 */
[C---:B------:R-:W-:Y:S01]  /*8620*/  ISETP.GT.U32.AND P2, PT, R6.reuse, R41, PT ;  /* 0x000000290600720c */ /* 0x040fe20003f44070 */
[--C-:B------:R-:W-:Y:S01]  /*8630*/  @!P5 IMAD.IADD R45, R45, 0x1, -R6.reuse ;  /* 0x000000012d2dd824 */ /* 0x100fe200078e0a06 */
[----:B------:R-:W-:Y:S01]  /*8640*/  ISETP.GT.U32.AND P5, PT, R6, R40, PT ;  /* 0x000000280600720c */ /* 0x000fe20003fa4070 */
[----:B------:R-:W-:Y:S01]  /*8650*/  @!P4 IMAD.IADD R44, R44, 0x1, -R6 ;  /* 0x000000012c2cc824 */ /* 0x000fe200078e0a06 */
[----:B------:R-:W-:Y:S01]  /*8660*/  ISETP.GT.U32.AND P4, PT, R6, R39, PT ;  /* 0x000000270600720c */ /* 0x000fe20003f84070 */
[----:B------:R-:W-:-:S04]  /*8670*/  IMAD.HI.U32 R10, R7, R23, RZ ;  /* 0x00000017070a7227 */ /* 0x000fc800078e00ff */
[----:B------:R-:W-:Y:S02]  /*8680*/  IMAD.MOV R9, RZ, RZ, -R9 ;  /* 0x000000ffff097224 */ /* 0x000fe400078e0a09 */
[----:B------:R-:W-:Y:S01]  /*8690*/  @!P1 IMAD.IADD R42, R42, 0x1, -R6 ;  /* 0x000000012a2a9824 */ /* 0x000fe200078e0a06 */
[C---:B------:R-:W-:Y:S01]  /*86a0*/  ISETP.GT.U32.AND P1, PT, R6.reuse, R37, PT ;  /* 0x000000250600720c */ /* 0x040fe20003f24070 */
[----:B------:R-:W-:Y:S01]  /*86b0*/  IMAD.MOV R10, RZ, RZ, -R10 ;  /* 0x000000ffff0a7224 */ /* 0x000fe200078e0a0a */
[----:B------:R-:W-:Y:S01]  /*86c0*/  IABS R20, R83 ;  /* 0x0000005300147213 */ /* 0x000fe20000000000 */
[----:B------:R-:W-:Y:S02]  /*86d0*/  IMAD R21, R6, R9, R21 ;  /* 0x0000000906157224 */ /* 0x000fe400078e0215 */
[----:B------:R-:W-:Y:S01]  /*86e0*/  IMAD.HI.U32 R9, R7, R18, RZ ;  /* 0x0000001207097227 */ /* 0x000fe200078e00ff */
[----:B------:R-:W-:-:S03]  /*86f0*/  IABS R15, R89 ;  /* 0x00000059000f7213 */ /* 0x000fc60000000000 */
[----:B------:R-:W-:Y:S01]  /*8700*/  @!P0 IMAD.IADD R33, R33, 0x1, -R6 ;  /* 0x0000000121218824 */ /* 0x000fe200078e0a06 */
[C---:B------:R-:W-:Y:S01]  /*8710*/  ISETP.GT.U32.AND P0, PT, R6.reuse, R28, PT ;  /* 0x0000001c0600720c */ /* 0x040fe20003f04070 */
[----:B------:R-:W-:Y:S02]  /*8720*/  IMAD R23, R6, R10, R23 ;  /* 0x0000000a06177224 */ /* 0x000fe400078e0217 */
[----:B------:R-:W-:-:S04]  /*8730*/  IMAD.HI.U32 R10, R7, R20, RZ ;  /* 0x00000014070a7227 */ /* 0x000fc800078e00ff */
[----:B------:R-:W-:Y:S01]  /*8740*/  IMAD.MOV R9, RZ, RZ, -R9 ;  /* 0x000000ffff097224 */ /* 0x000fe200078e0a09 */
[----:B--2---:R-:W-:Y:S04]  /*8750*/  STL [R1+0x8c4], R77 ;  /* 0x0008c44d01007387 */ /* 0x004fe80000100800 */
[----:B------:R-:W-:Y:S04]  /*8760*/  STL [R1+0x594], R12 ;  /* 0x0005940c01007387 */ /* 0x000fe80000100800 */
[----:B------:R-:W-:Y:S04]  /*8770*/  STL [R1+0x73c], R79 ;  /* 0x00073c4f01007387 */ /* 0x000fe80000100800 */
[----:B------:R-:W-:Y:S04]  /*8780*/  STL [R1+0x8c8], R79 ;  /* 0x0008c84f01007387 */ /* 0x000fe80000100800 */
[----:B---3--:R-:W-:Y:S04]  /*8790*/  STL [R1+0x8cc], R76 ;  /* 0x0008cc4c01007387 */ /* 0x008fe80000100800 */
[----:B------:R-:W-:Y:S04]  /*87a0*/  STL [R1+0x5d0], R3 ;  /* 0x0005d00301007387 */ /* 0x000fe80000100800 */
[----:B------:R0:W-:Y:S04]  /*87b0*/  STL [R1+0x5cc], R5 ;  /* 0x0005cc0501007387 */ /* 0x0001e80000100800 */
[----:B------:R-:W-:Y:S04]  /*87c0*/  STL [R1+0x738], R80 ;  /* 0x0007385001007387 */ /* 0x000fe80000100800 */
[----:B------:R-:W-:Y:S04]  /*87d0*/  STL [R1+0x734], R81 ;  /* 0x0007345101007387 */ /* 0x000fe80000100800 */
[----:B----4-:R-:W-:Y:S04]  /*87e0*/  STL [R1+0x8d0], R75 ;  /* 0x0008d04b01007387 */ /* 0x010fe80000100800 */
[----:B------:R-:W-:Y:S04]  /*87f0*/  STL [R1+0x730], R83 ;  /* 0x0007305301007387 */ /* 0x000fe80000100800 */
[----:B------:R2:W-:Y:S04]  /*8800*/  STL [R1+0x8d4], R80 ;  /* 0x0008d45001007387 */ /* 0x0005e80000100800 */
[----:B------:R-:W-:Y:S01]  /*8810*/  STL [R1+0x8d8], R81 ;  /* 0x0008d85101007387 */ /* 0x000fe20000100800 */
[----:B0-----:R-:W-:-:S03]  /*8820*/  VIADD R5, R68, 0x3b ;  /* 0x0000003b44057836 */ /* 0x001fc60000000000 */
[----:B------:R-:W-:Y:S01]  /*8830*/  STL [R1+0x72c], R85 ;  /* 0x00072c5501007387 */ /* 0x000fe20000100800 */
[----:B------:R-:W-:-:S03]  /*8840*/  VIADD R3, R68, 0x3c ;  /* 0x0000003c44037836 */ /* 0x000fc60000000000 */
        /* <DEDUP_REMOVED lines=12> */
[----:B--2---:R-:W2:Y:S04]  /*8910*/  LDL R80, [R1+0x740] ;  /* 0x0007400001507983 */ /* 0x004ea80000100800 */
[----:B------:R-:W3:Y:S04]  /*8920*/  LDL R75, [R1+0x750] ;  /* 0x00075000014b7983 */ /* 0x000ee80000100800 */
[----:B------:R-:W4:Y:S04]  /*8930*/  LDL R76, [R1+0x754] ;  /* 0x00075400014c7983 */ /* 0x000f280000100800 */
[----:B------:R-:W2:Y:S01]  /*8940*/  LDL R79, [R1+0x758] ;  /* 0x00075800014f7983 */ /* 0x000ea20000100800 */
[--C-:B------:R-:W-:Y:S01]  /*8950*/  @!P2 IMAD.IADD R41, R41, 0x1, -R6.reuse ;  /* 0x000000012929a824 */ /* 0x100fe200078e0a06 */
[----:B------:R-:W-:Y:S01]  /*8960*/  IABS R17, R88 ;  /* 0x0000005800117213 */ /* 0x000fe20000000000 */
[--C-:B------:R-:W-:Y:S01]  /*8970*/  @!P5 IMAD.IADD R40, R40, 0x1, -R6.reuse ;  /* 0x000000012828d824 */ /* 0x100fe200078e0a06 */
[C---:B------:R-:W-:Y:S01]  /*8980*/  ISETP.GT.U32.AND P2, PT, R6.reuse, R36, PT ;  /* 0x000000240600720c */ /* 0x040fe20003f44070 */
[----:B------:R-:W-:Y:S01]  /*8990*/  @!P4 IMAD.IADD R39, R39, 0x1, -R6 ;  /* 0x000000012727c824 */ /* 0x000fe200078e0a06 */
[C---:B------:R-:W-:Y:S01]  /*89a0*/  ISETP.GT.U32.AND P5, PT, R6.reuse, R35, PT ;  /* 0x000000230600720c */ /* 0x040fe20003fa4070 */
[----:B------:R-:W-:Y:S01]  /*89b0*/  IMAD.MOV R10, RZ, RZ, -R10 ;  /* 0x000000ffff0a7224 */ /* 0x000fe200078e0a0a */
[C---:B------:R-:W-:Y:S01]  /*89c0*/  ISETP.GT.U32.AND P4, PT, R6.reuse, R34, PT ;  /* 0x000000220600720c */ /* 0x040fe20003f84070 */
[----:B------:R-:W-:-:S02]  /*89d0*/  IMAD R18, R6, R9, R18 ;  /* 0x0000000906127224 */ /* 0x000fc400078e0212 */
[----:B------:R-:W-:Y:S01]  /*89e0*/  IMAD.HI.U32 R9, R7, R15, RZ ;  /* 0x0000000f07097227 */ /* 0x000fe200078e00ff */
[----:B------:R-:W-:-:S03]  /*89f0*/  IABS R12, R93 ;  /* 0x0000005d000c7213 */ /* 0x000fc60000000000 */
[----:B------:R-:W-:Y:S01]  /*8a00*/  @!P1 IMAD.IADD R37, R37, 0x1, -R6 ;  /* 0x0000000125259824 */ /* 0x000fe200078e0a06 */
[C---:B------:R-:W-:Y:S01]  /*8a10*/  ISETP.GT.U32.AND P1, PT, R6.reuse, R32, PT ;  /* 0x000000200600720c */ /* 0x040fe20003f24070 */
[----:B------:R-:W-:Y:S02]  /*8a20*/  IMAD R20, R6, R10, R20 ;  /* 0x0000000a06147224 */ /* 0x000fe400078e0214 */
[----:B------:R-:W-:-:S04]  /*8a30*/  IMAD.HI.U32 R10, R7, R17, RZ ;  /* 0x00000011070a7227 */ /* 0x000fc800078e00ff */
[----:B------:R-:W-:Y:S01]  /*8a40*/  IMAD.MOV R9, RZ, RZ, -R9 ;  /* 0x000000ffff097224 */ /* 0x000fe200078e0a09 */
[----:B------:R-:W-:Y:S01]  /*8a50*/  IABS R14, R91 ;  /* 0x0000005b000e7213 */ /* 0x000fe20000000000 */
[----:B------:R-:W-:Y:S01]  /*8a60*/  @!P0 IMAD.IADD R28, R28, 0x1, -R6 ;  /* 0x000000011c1c8824 */ /* 0x000fe200078e0a06 */
[C---:B------:R-:W-:Y:S01]  /*8a70*/  ISETP.GT.U32.AND P0, PT, R6.reuse, R23, PT ;  /* 0x000000170600720c */ /* 0x040fe20003f04070 */
[----:B------:R-:W-:Y:S02]  /*8a80*/  IMAD.MOV R10, RZ, RZ, -R10 ;  /* 0x000000ffff0a7224 */ /* 0x000fe400078e0a0a */
[----:B------:R-:W-:Y:S02]  /*8a90*/  IMAD R15, R6, R9, R15 ;  /* 0x00000009060f7224 */ /* 0x000fe400078e020f */
[----:B------:R-:W-:-:S04]  /*8aa0*/  IMAD.HI.U32 R9, R7, R12, RZ ;  /* 0x0000000c07097227 */ /* 0x000fc800078e00ff */
[----:B------:R-:W-:Y:S02]  /*8ab0*/  IMAD R17, R6, R10, R17 ;  /* 0x0000000a06117224 */ /* 0x000fe400078e0211 */
[--C-:B------:R-:W-:Y:S01]  /*8ac0*/  @!P2 IMAD.IADD R36, R36, 0x1, -R6.reuse ;  /* 0x000000012424a824 */ /* 0x100fe200078e0a06 */
[C---:B------:R-:W-:Y:S01]  /*8ad0*/  ISETP.GT.U32.AND P2, PT, R6.reuse, R31, PT ;  /* 0x0000001f0600720c */ /* 0x040fe20003f44070 */
[--C-:B------:R-:W-:Y:S01]  /*8ae0*/  @!P5 IMAD.IADD R35, R35, 0x1, -R6.reuse ;  /* 0x000000012323d824 */ /* 0x100fe200078e0a06 */
[----:B------:R-:W-:Y:S01]  /*8af0*/  ISETP.GT.U32.AND P5, PT, R6, R30, PT ;  /* 0x0000001e0600720c */ /* 0x000fe20003fa4070 */
[----:B------:R-:W-:Y:S01]  /*8b00*/  @!P4 IMAD.IADD R34, R34, 0x1, -R6 ;  /* 0x000000012222c824 */ /* 0x000fe200078e0a06 */
[----:B------:R-:W-:Y:S01]  /*8b10*/  ISETP.GT.U32.AND P4, PT, R6, R29, PT ;  /* 0x0000001d0600720c */ /* 0x000fe20003f84070 */
[----:B------:R-:W-:-:S04]  /*8b20*/  IMAD.HI.U32 R10, R7, R14, RZ ;  /* 0x0000000e070a7227 */ /* 0x000fc800078e00ff */
[----:B------:R-:W-:Y:S01]  /*8b30*/  IMAD.MOV R9, RZ, RZ, -R9 ;  /* 0x000000ffff097224 */ /* 0x000fe200078e0a09 */
[----:B------:R-:W-:Y:S01]  /*8b40*/  IABS R11, R5 ;  /* 0x00000005000b7213 */ /* 0x000fe20000000000 */
[----:B------:R-:W-:Y:S01]  /*8b50*/  @!P1 IMAD.IADD R32, R32, 0x1, -R6 ;  /* 0x0000000120209824 */ /* 0x000fe200078e0a06 */
[C---:B------:R-:W-:Y:S01]  /*8b60*/  ISETP.GT.U32.AND P1, PT, R6.reuse, R27, PT ;  /* 0x0000001b0600720c */ /* 0x040fe20003f24070 */
[----:B------:R-:W-:Y:S02]  /*8b70*/  IMAD.MOV R10, RZ, RZ, -R10 ;  /* 0x000000ffff0a7224 */ /* 0x000fe400078e0a0a */
[C---:B------:R-:W-:Y:S01]  /*8b80*/  IMAD R12, R6.reuse, R9, R12 ;  /* 0x00000009060c7224 */ /* 0x040fe200078e020c */
[----:B------:R-:W-:Y:S01]  /*8b90*/  IABS R9, R86 ;  /* 0x0000005600097213 */ /* 0x000fe20000000000 */
[C---:B------:R-:W-:Y:S02]  /*8ba0*/  IMAD R14, R6.reuse, R10, R14 ;  /* 0x0000000a060e7224 */ /* 0x040fe400078e020e */
[----:B------:R-:W-:Y:S01]  /*8bb0*/  @!P0 IMAD.IADD R23, R23, 0x1, -R6 ;  /* 0x0000000117178824 */ /* 0x000fe200078e0a06 */
[----:B------:R-:W-:Y:S01]  /*8bc0*/  ISETP.GT.U32.AND P0, PT, R6, R18, PT ;  /* 0x000000120600720c */ /* 0x000fe20003f04070 */
[----:B------:R-:W-:-:S04]  /*8bd0*/  IMAD.HI.U32 R10, R7, R11, RZ ;  /* 0x0000000b070a7227 */ /* 0x000fc800078e00ff */
[----:B------:R-:W-:-:S04]  /*8be0*/  IMAD.HI.U32 R72, R7, R9, RZ ;  /* 0x0000000907487227 */ /* 0x000fc800078e00ff */
[----:B------:R-:W-:Y:S02]  /*8bf0*/  IMAD.MOV R10, RZ, RZ, -R10 ;  /* 0x000000ffff0a7224 */ /* 0x000fe400078e0a0a */
[--C-:B------:R-:W-:Y:S01]  /*8c00*/  @!P2 IMAD.IADD R31, R31, 0x1, -R6.reuse ;  /* 0x000000011f1fa824 */ /* 0x100fe200078e0a06 */
[----:B------:R-:W-:Y:S01]  /*8c10*/  ISETP.GT.U32.AND P2, PT, R6, R26, PT ;  /* 0x0000001a0600720c */ /* 0x000fe20003f44070 */
[--C-:B------:R-:W-:Y:S01]  /*8c20*/  @!P5 IMAD.IADD R30, R30, 0x1, -R6.reuse ;  /* 0x000000011e1ed824 */ /* 0x100fe200078e0a06 */
[C---:B------:R-:W-:Y:S01]  /*8c30*/  ISETP.GT.U32.AND P5, PT, R6.reuse, R25, PT ;  /* 0x000000190600720c */ /* 0x040fe20003fa4070 */
[----:B------:R-:W-:Y:S01]  /*8c40*/  @!P4 IMAD.IADD R29, R29, 0x1, -R6 ;  /* 0x000000011d1dc824 */ /* 0x000fe200078e0a06 */
[C---:B------:R-:W-:Y:S01]  /*8c50*/  ISETP.GT.U32.AND P4, PT, R6.reuse, R24, PT ;  /* 0x000000180600720c */ /* 0x040fe20003f84070 */
[----:B------:R-:W-:Y:S02]  /*8c60*/  IMAD.MOV R72, RZ, RZ, -R72 ;  /* 0x000000ffff487224 */ /* 0x000fe400078e0a48 */
[C---:B------:R-:W-:Y:S01]  /*8c70*/  IMAD R11, R6.reuse, R10, R11 ;  /* 0x0000000a060b7224 */ /* 0x040fe200078e020b */
[----:B------:R-:W-:Y:S01]  /*8c80*/  IABS R10, R3 ;  /* 0x00000003000a7213 */ /* 0x000fe20000000000 */
[--C-:B------:R-:W-:Y:S01]  /*8c90*/  @!P1 IMAD.IADD R27, R27, 0x1, -R6.reuse ;  /* 0x000000011b1b9824 */ /* 0x100fe200078e0a06 */
[C---:B------:R-:W-:Y:S01]  /*8ca0*/  ISETP.GT.U32.AND P1, PT, R6.reuse, R22, PT ;  /* 0x000000160600720c */ /* 0x040fe20003f24070 */
[----:B------:R-:W-:Y:S01]  /*8cb0*/  IMAD R9, R6, R72, R9 ;  /* 0x0000004806097224 */ /* 0x000fe200078e0209 */
[----:B------:R-:W-:Y:S01]  /*8cc0*/  IABS R72, R84 ;  /* 0x0000005400487213 */ /* 0x000fe20000000000 */
[----:B------:R-:W-:Y:S01]  /*8cd0*/  @!P0 IMAD.IADD R18, R18, 0x1, -R6 ;  /* 0x0000000112128824 */ /* 0x000fe200078e0a06 */
[----:B------:R-:W-:Y:S01]  /*8ce0*/  ISETP.GT.U32.AND P0, PT, R6, R13, PT ;  /* 0x0000000d0600720c */ /* 0x000fe20003f04070 */
[----:B------:R-:W-:-:S04]  /*8cf0*/  IMAD.HI.U32 R73, R7, R10, RZ ;  /* 0x0000000a07497227 */ /* 0x000fc800078e00ff */
[----:B------:R-:W-:-:S04]  /*8d00*/  IMAD.HI.U32 R7, R7, R72, RZ ;  /* 0x0000004807077227 */ /* 0x000fc800078e00ff */
[--C-:B------:R-:W-:Y:S01]  /*8d10*/  @!P2 IMAD.IADD R26, R26, 0x1, -R6.reuse ;  /* 0x000000011a1aa824 */ /* 0x100fe200078e0a06 */
[C---:B------:R-:W-:Y:S01]  /*8d20*/  ISETP.GT.U32.AND P2, PT, R6.reuse, R21, PT ;  /* 0x000000150600720c */ /* 0x040fe20003f44070 */
[--C-:B------:R-:W-:Y:S01]  /*8d30*/  @!P5 IMAD.IADD R25, R25, 0x1, -R6.reuse ;  /* 0x000000011919d824 */ /* 0x100fe200078e0a06 */
[----:B------:R-:W-:Y:S01]  /*8d40*/  ISETP.GT.U32.AND P5, PT, R6, R20, PT ;  /* 0x000000140600720c */ /* 0x000fe20003fa4070 */
[--C-:B------:R-:W-:Y:S01]  /*8d50*/  @!P4 IMAD.IADD R24, R24, 0x1, -R6.reuse ;  /* 0x000000011818c824 */ /* 0x100fe200078e0a06 */
[----:B------:R-:W-:Y:S01]  /*8d60*/  ISETP.GT.U32.AND P4, PT, R6, R19, PT ;  /* 0x000000130600720c */ /* 0x000fe20003f84070 */
[----:B------:R-:W-:Y:S02]  /*8d70*/  IMAD.MOV R7, RZ, RZ, -R7 ;  /* 0x000000ffff077224 */ /* 0x000fe400078e0a07 */
[----:B------:R-:W-:Y:S01]  /*8d80*/  @!P1 IMAD.IADD R22, R22, 0x1, -R6 ;  /* 0x0000000116169824 */ /* 0x000fe200078e0a06 */
[C---:B------:R-:W-:Y:S01]  /*8d90*/  ISETP.GT.U32.AND P1, PT, R6.reuse, R17, PT ;  /* 0x000000110600720c */ /* 0x040fe20003f24070 */
[----:B------:R-:W-:-:S02]  /*8da0*/  IMAD R7, R6, R7, R72 ;  /* 0x0000000706077224 */ /* 0x000fc400078e0248 */
[----:B------:R-:W-:-:S03]  /*8db0*/  @!P0 IMAD.IADD R13, R13, 0x1, -R6 ;  /* 0x000000010d0d8824 */ /* 0x000fc600078e0a06 */
        /* <DEDUP_REMOVED lines=8> */
[----:B------:R-:W-:Y:S01]  /*8e40*/  ISETP.GT.U32.AND P1, PT, R6, R12, PT ;  /* 0x0000000c0600720c */ /* 0x000fe20003f24070 */
[----:B------:R-:W-:-:S04]  /*8e50*/  IMAD.MOV R73, RZ, RZ, -R73 ;  /* 0x000000ffff497224 */ /* 0x000fc800078e0a49 */
[----:B------:R-:W-:Y:S01]  /*8e60*/  @!P0 IMAD.IADD R7, R7, 0x1, -R6 ;  /* 0x0000000107078824 */ /* 0x000fe200078e0a06 */
[C---:B------:R-:W-:Y:S01]  /*8e70*/  ISETP.GT.U32.AND P0, PT, R6.reuse, R67, PT ;  /* 0x000000430600720c */ /* 0x040fe20003f04070 */
[----:B------:R-:W-:Y:S02]  /*8e80*/  IMAD R10, R6, R73, R10 ;  /* 0x00000049060a7224 */ /* 0x000fe400078e020a */
[--C-:B------:R-:W-:Y:S01]  /*8e90*/  @!P2 IMAD.IADD R16, R16, 0x1, -R6.reuse ;  /* 0x000000011010a824 */ /* 0x100fe200078e0a06 */
[C---:B------:R-:W-:Y:S01]  /*8ea0*/  ISETP.GT.U32.AND P2, PT, R6.reuse, R11, PT ;  /* 0x0000000b0600720c */ /* 0x040fe20003f44070 */
[--C-:B------:R-:W-:Y:S01]  /*8eb0*/  @!P5 IMAD.IADD R15, R15, 0x1, -R6.reuse ;  /* 0x000000010f0fd824 */ /* 0x100fe200078e0a06 */
[----:B------:R-:W-:Y:S01]  /*8ec0*/  ISETP.GT.U32.AND P5, PT, R6, R10, PT ;  /* 0x0000000a0600720c */ /* 0x000fe20003fa4070 */
[--C-:B------:R-:W-:Y:S01]  /*8ed0*/  @!P4 IMAD.IADD R14, R14, 0x1, -R6.reuse ;  /* 0x000000010e0ec824 */ /* 0x100fe200078e0a06 */
[----:B------:R-:W-:Y:S01]  /*8ee0*/  ISETP.GT.U32.AND P4, PT, R6, R9, PT ;  /* 0x000000090600720c */ /* 0x000fe20003f84070 */
[----:B------:R-:W-:Y:S01]  /*8ef0*/  @!P1 IMAD.IADD R12, R12, 0x1, -R6 ;  /* 0x000000010c0c9824 */ /* 0x000fe200078e0a06 */
[----:B------:R-:W-:-:S03]  /*8f00*/  ISETP.GT.U32.AND P1, PT, R6, R71, PT ;  /* 0x000000470600720c */ /* 0x000fc60003f24070 */
[----:B------:R-:W-:Y:S01]  /*8f10*/  @!P0 IMAD.IADD R67, R67, 0x1, -R6 ;  /* 0x0000000143438824 */ /* 0x000fe200078e0a06 */
[----:B------:R-:W-:-:S03]  /*8f20*/  ISETP.GT.U32.AND P0, PT, R6, R62, PT ;  /* 0x0000003e0600720c */ /* 0x000fc60003f04070 */
[--C-:B------:R-:W-:Y:S01]  /*8f30*/  @!P2 IMAD.IADD R11, R11, 0x1, -R6.reuse ;  /* 0x000000010b0ba824 */ /* 0x100fe200078e0a06 */
[----:B------:R-:W-:Y:S01]  /*8f40*/  ISETP.GT.U32.AND P2, PT, R6, R8, PT ;  /* 0x000000080600720c */ /* 0x000fe20003f44070 */
[--C-:B------:R-:W-:Y:S01]  /*8f50*/  @!P5 IMAD.IADD R10, R10, 0x1, -R6.reuse ;  /* 0x000000010a0ad824 */ /* 0x100fe200078e0a06 */
[C---:B------:R-:W-:Y:S01]  /*8f60*/  ISETP.GT.U32.AND P5, PT, R6.reuse, R70, PT ;  /* 0x000000460600720c */ /* 0x040fe20003fa4070 */
[--C-:B------:R-:W-:Y:S01]  /*8f70*/  @!P4 IMAD.IADD R9, R9, 0x1, -R6.reuse ;  /* 0x000000010909c824 */ /* 0x100fe200078e0a06 */
[C---:B------:R-:W-:Y:S01]  /*8f80*/  ISETP.GT.U32.AND P4, PT, R6.reuse, R69, PT ;  /* 0x000000450600720c */ /* 0x040fe20003f84070 */
        /* <DEDUP_REMOVED lines=90> */
[--C-:B------:R-:W-:Y:S01]  /*9530*/  @!P1 IMAD.IADD R26, R26, 0x1, -R6.reuse ;  /* 0x000000011a1a9824 */ /* 0x100fe200078e0a06 */
[----:B------:R-:W-:Y:S01]  /*9540*/  ISETP.GT.U32.AND P1, PT, R6, R21, PT ;  /* 0x000000150600720c */ /* 0x000fe20003f24070 */
[----:B-1----:R-:W-:Y:S02]  /*9550*/  VIADD R72, R78, 0xffffff99 ;  /* 0xffffff994e487836 */ /* 0x002fe40000000000 */
[----:B------:R-:W-:-:S03]  /*9560*/  @!P0 IMAD.IADD R17, R17, 0x1, -R6 ;  /* 0x0000000111118824 */ /* 0x000fc600078e0a06 */
[----:B------:R-:W-:Y:S01]  /*9570*/  ISETP.GE.U32.AND P0, PT, R72, 0x7fffff1a, PT ;  /* 0x7fffff1a4800780c */ /* 0x000fe20003f06070 */
[----:B------:R-:W-:Y:S02]  /*9580*/  IMAD R72, R4, 0x66, RZ ;  /* 0x0000006604487824 */ /* 0x000fe400078e02ff */
[--C-:B------:R-:W-:Y:S01]  /*9590*/  @!P2 IMAD.IADD R25, R25, 0x1, -R6.reuse ;  /* 0x000000011919a824 */ /* 0x100fe200078e0a06 */
[----:B------:R-:W-:Y:S01]  /*95a0*/  ISETP.GT.U32.AND P2, PT, R6, R20, PT ;  /* 0x000000140600720c */ /* 0x000fe20003f44070 */
[--C-:B------:R-:W-:Y:S01]  /*95b0*/  @!P5 IMAD.IADD R24, R24, 0x1, -R6.reuse ;  /* 0x000000011818d824 */ /* 0x100fe200078e0a06 */
[C---:B------:R-:W-:Y:S01]  /*95c0*/  ISETP.GT.U32.AND P5, PT, R6.reuse, R19, PT ;  /* 0x000000130600720c */ /* 0x040fe20003fa4070 */
[--C-:B------:R-:W-:Y:S01]  /*95d0*/  @!P4 IMAD.IADD R23, R23, 0x1, -R6.reuse ;  /* 0x000000011717c824 */ /* 0x100fe200078e0a06 */
[----:B------:R-:W-:Y:S02]  /*95e0*/  ISETP.GT.U32.AND P4, PT, R6, R18, PT ;  /* 0x000000120600720c */ /* 0x000fe40003f84070 */
[----:B------:R-:W-:Y:S01]  /*95f0*/  IADD3 R73, P6, PT, R72, R0, RZ ;  /* 0x0000000048497210 */ /* 0x000fe20007fde0ff */
[----:B------:R-:W-:Y:S01]  /*9600*/  @!P1 IMAD.IADD R21, R21, 0x1, -R6 ;  /* 0x0000000115159824 */ /* 0x000fe200078e0a06 */
[----:B------:R-:W-:-:S02]  /*9610*/  ISETP.GT.U32.AND P1, PT, R6, R16, PT ;  /* 0x000000100600720c */ /* 0x000fc40003f24070 */
[----:B------:R-:W-:Y:S01]  /*9620*/  LEA.HI.X.SX32 R77, R72, R2, 0x1, P6 ;  /* 0x00000002484d7211 */ /* 0x000fe200030f0eff */
[----:B------:R0:W-:Y:S01]  /*9630*/  STL [R1+0x488], R73 ;  /* 0x0004884901007387 */ /* 0x0001e20000100800 */
[----:B------:R-:W-:Y:S01]  /*9640*/  PRMT R74, RZ, 0x7610, R74 ;  /* 0x00007610ff4a7816 */ /* 0x000fe2000000004a */
[----:B------:R-:W-:Y:S02]  /*9650*/  @!P0 IMAD.MOV.U32 R72, RZ, RZ, R73 ;  /* 0x000000ffff488224 */ /* 0x000fe400078e0049 */
[--C-:B------:R-:W-:Y:S01]  /*9660*/  @!P2 IMAD.IADD R20, R20, 0x1, -R6.reuse ;  /* 0x000000011414a824 */ /* 0x100fe200078e0a06 */
[C---:B------:R-:W-:Y:S01]  /*9670*/  ISETP.GT.U32.AND P2, PT, R6.reuse, R15, PT ;  /* 0x0000000f0600720c */ /* 0x040fe20003f44070 */
[--C-:B------:R-:W-:Y:S02]  /*9680*/  @!P5 IMAD.IADD R19, R19, 0x1, -R6.reuse ;  /* 0x000000011313d824 */ /* 0x100fe400078e0a06 */
[----:B0-----:R-:W-:Y:S01]  /*9690*/  @!P0 IMAD.MOV.U32 R73, RZ, RZ, R77 ;  /* 0x000000ffff498224 */ /* 0x001fe200078e004d */
[----:B------:R-:W-:Y:S01]  /*96a0*/  ISETP.GT.U32.AND P5, PT, R6, R14, PT ;  /* 0x0000000e0600720c */ /* 0x000fe20003fa4070 */
[--C-:B------:R-:W-:Y:S01]  /*96b0*/  @!P4 IMAD.IADD R18, R18, 0x1, -R6.reuse ;  /* 0x000000011212c824 */ /* 0x100fe200078e0a06 */
[----:B------:R-:W-:Y:S01]  /*96c0*/  ISETP.GT.U32.AND P4, PT, R6, R13, PT ;  /* 0x0000000d0600720c */ /* 0x000fe20003f84070 */
[----:B------:R0:W-:Y:S01]  /*96d0*/  STL [R1+0x484], R77 ;  /* 0x0004844d01007387 */ /* 0x0001e20000100800 */
[----:B------:R-:W-:-:S03]  /*96e0*/  @!P1 IMAD.IADD R16, R16, 0x1, -R6 ;  /* 0x0000000110109824 */ /* 0x000fc600078e0a06 */
[----:B------:R1:W4:Y:S01]  /*96f0*/  @!P0 LDG.E.U8 R74, desc[UR18][R72.64] ;  /* 0x00000012484a8981 */ /* 0x000322000c1e1100 */
[C---:B------:R-:W-:Y:S01]  /*9700*/  ISETP.GT.U32.AND P1, PT, R6.reuse, R12, PT ;  /* 0x0000000c0600720c */ /* 0x040fe20003f24070 */
[--C-:B------:R-:W-:Y:S01]  /*9710*/  @!P2 IMAD.IADD R15, R15, 0x1, -R6.reuse ;  /* 0x000000010f0fa824 */ /* 0x100fe200078e0a06 */
[----:B------:R-:W-:Y:S01]  /*9720*/  ISETP.GT.U32.AND P6, PT, R6, R7, PT ;  /* 0x000000070600720c */ /* 0x000fe20003fc4070 */
[----:B------:R-:W4:Y:S02]  /*9730*/  LDL R78, [R1+0x760] ;  /* 0x00076000014e7983 */ /* 0x000f240000100800 */
[--C-:B------:R-:W-:Y:S02]  /*9740*/  @!P5 IMAD.IADD R14, R14, 0x1, -R6.reuse ;  /* 0x000000010e0ed824 */ /* 0x100fe400078e0a06 */
[----:B------:R-:W-:Y:S01]  /*9750*/  @!P4 IMAD.IADD R13, R13, 0x1, -R6 ;  /* 0x000000010d0dc824 */ /* 0x000fe200078e0a06 */
[----:B0-----:R-:W4:Y:S04]  /*9760*/  LDL R77, [R1+0x75c] ;  /* 0x00075c00014d7983 */ /* 0x001f280000100800 */
[----:B------:R-:W4:Y:S04]  /*9770*/  LDL R72, [R1+0x748] ;  /* 0x0007480001487983 */ /* 0x000f280000100800 */
[----:B------:R-:W4:Y:S01]  /*9780*/  LDL R73, [R1+0x74c] ;  /* 0x00074c0001497983 */ /* 0x000f220000100800 */
[----:B------:R-:W-:-:S02]  /*9790*/  ISETP.GT.U32.AND P2, PT, R6, R11, PT ;  /* 0x0000000b0600720c */ /* 0x000fc40003f44070 */
[C---:B------:R-:W-:Y:S01]  /*97a0*/  ISETP.GT.U32.AND P4, PT, R6.reuse, R10, PT ;  /* 0x0000000a0600720c */ /* 0x040fe20003f84070 */
[----:B------:R-:W4:Y:S01]  /*97b0*/  LDL R81, [R1+0x764] ;  /* 0x0007640001517983 */ /* 0x000f220000100800 */
[----:B------:R-:W-:Y:S01]  /*97c0*/  ISETP.GT.U32.AND P5, PT, R6, R9, PT ;  /* 0x000000090600720c */ /* 0x000fe20003fa4070 */
[--C-:B------:R-:W-:Y:S01]  /*97d0*/  @!P1 IMAD.IADD R12, R12, 0x1, -R6.reuse ;  /* 0x000000010c0c9824 */ /* 0x100fe200078e0a06 */
[----:B------:R-:W-:Y:S02]  /*97e0*/  ISETP.GE.AND P0, PT, R68, RZ, PT ;  /* 0x000000ff4400720c */ /* 0x000fe40003f06270 */
[----:B--2---:R-:W-:Y:S01]  /*97f0*/  ISETP.GE.AND P1, PT, R80, RZ, PT ;  /* 0x000000ff5000720c */ /* 0x004fe20003f26270 */
[----:B------:R-:W-:-:S04]  /*9800*/  @!P6 IMAD.IADD R7, R7, 0x1, -R6 ;  /* 0x000000010707e824 */ /* 0x000fc800078e0a06 */
[--C-:B------:R-:W-:Y:S02]  /*9810*/  @!P2 IMAD.IADD R11, R11, 0x1, -R6.reuse ;  /* 0x000000010b0ba824 */ /* 0x100fe400078e0a06 */
[--C-:B------:R-:W-:Y:S02]  /*9820*/  @!P4 IMAD.IADD R10, R10, 0x1, -R6.reuse ;  /* 0x000000010a0ac824 */ /* 0x100fe400078e0a06 */
[----:B------:R-:W-:Y:S02]  /*9830*/  @!P5 IMAD.IADD R9, R9, 0x1, -R6 ;  /* 0x000000010909d824 */ /* 0x000fe400078e0a06 */
[----:B------:R-:W2:Y:S01]  /*9840*/  LDL R6, [R1+0x744] ;  /* 0x0007440001067983 */ /* 0x000ea20000100800 */
[----:B---3--:R-:W-:Y:S01]  /*9850*/  ISETP.GE.AND P5, PT, R75, RZ, PT ;  /* 0x000000ff4b00720c */ /* 0x008fe20003fa6270 */
[----:B------:R-:W-:Y:S02]  /*9860*/  @!P0 IMAD.MOV R71, RZ, RZ, -R71 ;  /* 0x000000ffff478224 */ /* 0x000fe400078e0a47 */
[----:B------:R0:W-:Y:S01]  /*9870*/  STL [R1+0x804], R68 ;  /* 0x0008044401007387 */ /* 0x0001e20000100800 */
[----:B----4-:R-:W-:Y:S01]  /*9880*/  ISETP.GE.AND P0, PT, R76, RZ, PT ;  /* 0x000000ff4c00720c */ /* 0x010fe20003f06270 */
[----:B------:R-:W-:-:S02]  /*9890*/  @!P1 IMAD.MOV R69, RZ, RZ, -R69 ;  /* 0x000000ffff459224 */ /* 0x000fc400078e0a45 */
[----:B------:R-:W3:Y:S01]  /*98a0*/  LDL R80, [R1+0x76c] ;  /* 0x00076c0001507983 */ /* 0x000ee20000100800 */
[----:B------:R-:W-:-:S03]  /*98b0*/  ISETP.GE.AND P1, PT, R79, RZ, PT ;  /* 0x000000ff4f00720c */ /* 0x000fc60003f26270 */
[----:B------:R-:W4:Y:S04]  /*98c0*/  LDL R75, [R1+0x77c] ;  /* 0x00077c00014b7983 */ /* 0x000f280000100800 */
[----:B------:R-:W2:Y:S04]  /*98d0*/  LDL R76, [R1+0x774] ;  /* 0x00077400014c7983 */ /* 0x000ea80000100800 */
[----:B------:R-:W2:Y:S01]  /*98e0*/  LDL R79, [R1+0x770] ;  /* 0x00077000014f7983 */ /* 0x000ea20000100800 */
[----:B------:R-:W-:Y:S02]  /*98f0*/  @!P5 IMAD.MOV R66, RZ, RZ, -R66 ;  /* 0x000000ffff42d224 */ /* 0x000fe400078e0a42 */
[----:B------:R-:W-:Y:S01]  /*9900*/  @!P0 IMAD.MOV R64, RZ, RZ, -R64 ;  /* 0x000000ffff408224 */ /* 0x000fe200078e0a40 */
[----:B0-----:R-:W2:Y:S01]  /*9910*/  LDL R68, [R1+0x7a0] ;  /* 0x0007a00001447983 */ /* 0x001ea20000100800 */
[----:B------:R-:W-:Y:S01]  /*9920*/  @!P1 IMAD.MOV R63, RZ, RZ, -R63 ;  /* 0x000000ffff3f9224 */ /* 0x000fe200078e0a3f */
[----:B------:R-:W-:-:S02]  /*9930*/  ISETP.GE.AND P2, PT, R72, RZ, PT ;  /* 0x000000ff4800720c */ /* 0x000fc40003f46270 */
[----:B------:R-:W-:Y:S01]  /*9940*/  ISETP.GE.AND P4, PT, R73, RZ, PT ;  /* 0x000000ff4900720c */ /* 0x000fe20003f86270 */
[----:B------:R-:W2:Y:S04]  /*9950*/  LDL R72, [R1+0x798] ;  /* 0x0007980001487983 */ /* 0x000ea80000100800 */
[----:B------:R-:W2:Y:S01]  /*9960*/  LDL R73, [R1+0x778] ;  /* 0x0007780001497983 */ /* 0x000ea20000100800 */
[----:B------:R-:W-:-:S05]  /*9970*/  ISETP.GE.AND P5, PT, R78, RZ, PT ;  /* 0x000000ff4e00720c */ /* 0x000fca0003fa6270 */
[----:B------:R-:W-:Y:S01]  /*9980*/  @!P2 IMAD.MOV R67, RZ, RZ, -R67 ;  /* 0x000000ffff43a224 */ /* 0x000fe200078e0a43 */
[----:B------:R-:W-:Y:S01]  /*9990*/  ISETP.GE.AND P2, PT, R77, RZ, PT ;  /* 0x000000ff4d00720c */ /* 0x000fe20003f46270 */
[----:B------:R-:W2:Y:S01]  /*99a0*/  LDL R78, [R1+0x780] ;  /* 0x00078000014e7983 */ /* 0x000ea20000100800 */
[----:B------:R-:W-:-:S03]  /*99b0*/  @!P4 IMAD.MOV R65, RZ, RZ, -R65 ;  /* 0x000000ffff41c224 */ /* 0x000fc600078e0a41 */
[----:B------:R-:W2:Y:S01]  /*99c0*/  LDL R77, [R1+0x768] ;  /* 0x00076800014d7983 */ /* 0x000ea20000100800 */
[----:B------:R-:W-:-:S03]  /*99d0*/  ISETP.GE.AND P4, PT, R81, RZ, PT ;  /* 0x000000ff5100720c */ /* 0x000fc60003f86270 */
[----:B------:R-:W2:Y:S01]  /*99e0*/  LDL R81, [R1+0x790] ;  /* 0x0007900001517983 */ /* 0x000ea20000100800 */
[----:B------:R-:W-:Y:S01]  /*99f0*/  @!P5 IMAD.MOV R61, RZ, RZ, -R61 ;  /* 0x000000ffff3dd224 */ /* 0x000fe200078e0a3d */
[----:B---3--:R-:W-:-:S08]  /*9a00*/  ISETP.GE.AND P0, PT, R80, RZ, PT ;  /* 0x000000ff5000720c */ /* 0x008fd00003f06270 */
[----:B------:R-:W-:Y:S01]  /*9a10*/  @!P4 IMAD.MOV R60, RZ, RZ, -R60 ;  /* 0x000000ffff3cc224 */ /* 0x000fe200078e0a3c */
[----:B------:R-:W3:Y:S01]  /*9a20*/  LDL R80, [R1+0x78c] ;  /* 0x00078c0001507983 */ /* 0x000ee20000100800 */
[----:B----4-:R-:W-:-:S03]  /*9a30*/  ISETP.GE.AND P1, PT, R75, RZ, PT ;  /* 0x000000ff4b00720c */ /* 0x010fc60003f26270 */
[----:B------:R-:W4:Y:S01]  /*9a40*/  LDL R75, [R1+0x794] ;  /* 0x00079400014b7983 */ /* 0x000f220000100800 */
[----:B--2---:R-:W-:-:S03]  /*9a50*/  ISETP.GE.AND P5, PT, R76, RZ, PT ;  /* 0x000000ff4c00720c */ /* 0x004fc60003fa6270 */
[----:B------:R-:W2:Y:S01]  /*9a60*/  LDL R76, [R1+0x7a8] ;  /* 0x0007a800014c7983 */ /* 0x000ea20000100800 */
[----:B------:R-:W-:-:S03]  /*9a70*/  ISETP.GE.AND P4, PT, R79, RZ, PT ;  /* 0x000000ff4f00720c */ /* 0x000fc60003f86270 */
[----:B------:R-:W2:Y:S01]  /*9a80*/  LDL R79, [R1+0x7a4] ;  /* 0x0007a400014f7983 */ /* 0x000ea20000100800 */
[----:B------:R-:W-:Y:S02]  /*9a90*/  @!P2 IMAD.MOV R62, RZ, RZ, -R62 ;  /* 0x000000ffff3ea224 */ /* 0x000fe400078e0a3e */
[----:B------:R-:W-:Y:S02]  /*9aa0*/  @!P0 IMAD.MOV R59, RZ, RZ, -R59 ;  /* 0x000000ffff3b8224 */ /* 0x000fe400078e0a3b */
[----:B------:R-:W-:Y:S02]  /*9ab0*/  @!P1 IMAD.MOV R58, RZ, RZ, -R58 ;  /* 0x000000ffff3a9224 */ /* 0x000fe400078e0a3a */
[----:B------:R-:W-:-:S03]  /*9ac0*/  @!P5 IMAD.MOV R56, RZ, RZ, -R56 ;  /* 0x000000ffff38d224 */ /* 0x000fc600078e0a38 */
[----:B------:R-:W-:Y:S01]  /*9ad0*/  @!P4 IMAD.MOV R55, RZ, RZ, -R55 ;  /* 0x000000ffff37c224 */ /* 0x000fe200078e0a37 */
[----:B------:R-:W-:Y:S02]  /*9ae0*/  ISETP.GE.AND P2, PT, R73, RZ, PT ;  /* 0x000000ff4900720c */ /* 0x000fe40003f46270 */
[----:B------:R-:W2:Y:S01]  /*9af0*/  LDL R73, [R1+0x7c0] ;  /* 0x0007c00001497983 */ /* 0x000ea20000100800 */
[----:B------:R-:W-:-:S03]  /*9b00*/  ISETP.GE.AND P1, PT, R78, RZ, PT ;  /* 0x000000ff4e00720c */ /* 0x000fc60003f26270 */
[----:B------:R-:W2:Y:S01]  /*9b10*/  LDL R78, [R1+0x7b0] ;  /* 0x0007b000014e7983 */ /* 0x000ea20000100800 */
[----:B------:R-:W-:-:S03]  /*9b20*/  ISETP.GE.AND P0, PT, R77, RZ, PT ;  /* 0x000000ff4d00720c */ /* 0x000fc60003f06270 */
[----:B------:R-:W2:Y:S03]  /*9b30*/  LDL R77, [R1+0x7ac] ;  /* 0x0007ac00014d7983 */ /* 0x000ea60000100800 */
[----:B------:R-:W-:Y:S01]  /*9b40*/  @!P2 IMAD.MOV R57, RZ, RZ, -R57 ;  /* 0x000000ffff39a224 */ /* 0x000fe200078e0a39 */
[----:B------:R-:W-:Y:S02]  /*9b50*/  ISETP.GE.AND P2, PT, R81, RZ, PT ;  /* 0x000000ff5100720c */ /* 0x000fe40003f46270 */
[----:B------:R-:W2:Y:S01]  /*9b60*/  LDL R81, [R1+0x7bc] ;  /* 0x0007bc0001517983 */ /* 0x000ea20000100800 */
[----:B------:R-:W-:Y:S01]  /*9b70*/  @!P1 IMAD.MOV R53, RZ, RZ, -R53 ;  /* 0x000000ffff359224 */ /* 0x000fe200078e0a35 */
[----:B---3--:R-:W-:Y:S02]  /*9b80*/  ISETP.GE.AND P5, PT, R80, RZ, PT ;  /* 0x000000ff5000720c */ /* 0x008fe40003fa6270 */
[----:B------:R-:W3:Y:S07]  /*9b90*/  LDL R80, [R1+0x7c4] ;  /* 0x0007c40001507983 */ /* 0x000eee0000100800 */
[----:B------:R-:W-:Y:S01]  /*9ba0*/  @!P2 IMAD.MOV R52, RZ, RZ, -R52 ;  /* 0x000000ffff34a224 */ /* 0x000fe200078e0a34 */
[----:B----4-:R-:W-:-:S02]  /*9bb0*/  ISETP.GE.AND P4, PT, R75, RZ, PT ;  /* 0x000000ff4b00720c */ /* 0x010fc40003f86270 */
[----:B------:R-:W4:Y:S01]  /*9bc0*/  LDL R75, [R1+0x7c8] ;  /* 0x0007c800014b7983 */ /* 0x000f220000100800 */
[----:B--2---:R-:W-:-:S03]  /*9bd0*/  ISETP.GE.AND P1, PT, R76, RZ, PT ;  /* 0x000000ff4c00720c */ /* 0x004fc60003f26270 */
[----:B------:R-:W2:Y:S01]  /*9be0*/  LDL R76, [R1+0x7d8] ;  /* 0x0007d800014c7983 */ /* 0x000ea20000100800 */
[----:B------:R-:W-:-:S03]  /*9bf0*/  ISETP.GE.AND P2, PT, R79, RZ, PT ;  /* 0x000000ff4f00720c */ /* 0x000fc60003f46270 */
[----:B------:R-:W2:Y:S01]  /*9c00*/  LDL R79, [R1+0x7d4] ;  /* 0x0007d400014f7983 */ /* 0x000ea20000100800 */
[----:B------:R-:W-:Y:S01]  /*9c10*/  @!P0 IMAD.MOV R54, RZ, RZ, -R54 ;  /* 0x000000ffff368224 */ /* 0x000fe200078e0a36 */
[----:B------:R-:W-:Y:S01]  /*9c20*/  ISETP.GE.AND P0, PT, R72, RZ, PT ;  /* 0x000000ff4800720c */ /* 0x000fe20003f06270 */
[----:B------:R-:W-:Y:S01]  /*9c30*/  @!P5 IMAD.MOV R51, RZ, RZ, -R51 ;  /* 0x000000ffff33d224 */ /* 0x000fe200078e0a33 */
[----:B------:R-:W2:Y:S01]  /*9c40*/  LDL R72, [R1+0x7f0] ;  /* 0x0007f00001487983 */ /* 0x000ea20000100800 */
[----:B------:R-:W-:-:S10]  /*9c50*/  @!P4 IMAD.MOV R50, RZ, RZ, -R50 ;  /* 0x000000ffff32c224 */ /* 0x000fd400078e0a32 */
[----:B------:R-:W-:Y:S02]  /*9c60*/  @!P0 IMAD.MOV R49, RZ, RZ, -R49 ;  /* 0x000000ffff318224 */ /* 0x000fe400078e0a31 */
[----:B------:R-:W-:Y:S02]  /*9c70*/  @!P1 IMAD.MOV R48, RZ, RZ, -R48 ;  /* 0x000000ffff309224 */ /* 0x000fe400078e0a30 */
[----:B------:R-:W-:Y:S01]  /*9c80*/  @!P2 IMAD.MOV R47, RZ, RZ, -R47 ;  /* 0x000000ffff2fa224 */ /* 0x000fe200078e0a2f */
[----:B------:R-:W-:Y:S02]  /*9c90*/  ISETP.GE.AND P0, PT, R73, RZ, PT ;  /* 0x000000ff4900720c */ /* 0x000fe40003f06270 */
[----:B------:R-:W2:Y:S01]  /*9ca0*/  LDL R73, [R1+0x7ec] ;  /* 0x0007ec0001497983 */ /* 0x000ea20000100800 */
[----:B------:R-:W-:-:S03]  /*9cb0*/  ISETP.GE.AND P4, PT, R78, RZ, PT ;  /* 0x000000ff4e00720c */ /* 0x000fc60003f86270 */
[----:B------:R-:W2:Y:S01]  /*9cc0*/  LDL R78, [R1+0x7e0] ;  /* 0x0007e000014e7983 */ /* 0x000ea20000100800 */
[----:B------:R-:W-:-:S03]  /*9cd0*/  ISETP.GE.AND P5, PT, R77, RZ, PT ;  /* 0x000000ff4d00720c */ /* 0x000fc60003fa6270 */
[----:B------:R-:W2:Y:S01]  /*9ce0*/  LDL R77, [R1+0x7dc] ;  /* 0x0007dc00014d7983 */ /* 0x000ea20000100800 */
[----:B------:R-:W-:-:S03]  /*9cf0*/  ISETP.GE.AND P1, PT, R81, RZ, PT ;  /* 0x000000ff5100720c */ /* 0x000fc60003f26270 */
[----:B------:R-:W2:Y:S01]  /*9d00*/  LDL R81, [R1+0x7f4] ;  /* 0x0007f40001517983 */ /* 0x000ea20000100800 */
[----:B------:R-:W-:Y:S02]  /*9d10*/  @!P0 IMAD.MOV R44, RZ, RZ, -R44 ;  /* 0x000000ffff2c8224 */ /* 0x000fe400078e0a2c */
[----:B------:R-:W-:-:S03]  /*9d20*/  @!P4 IMAD.MOV R45, RZ, RZ, -R45 ;  /* 0x000000ffff2dc224 */ /* 0x000fc600078e0a2d */
[----:B------:R-:W-:Y:S01]  /*9d30*/  @!P5 IMAD.MOV R46, RZ, RZ, -R46 ;  /* 0x000000ffff2ed224 */ /* 0x000fe200078e0a2e */
[----:B---3--:R-:W-:Y:S02]  /*9d40*/  ISETP.GE.AND P2, PT, R80, RZ, PT ;  /* 0x000000ff5000720c */ /* 0x008fe40003f46270 */
        /* <DEDUP_REMOVED lines=9> */
[----:B------:R-:W-:Y:S01]  /*9de0*/  @!P5 IMAD.MOV R41, RZ, RZ, -R41 ;  /* 0x000000ffff29d224 */ /* 0x000fe200078e0a29 */
[----:B------:R-:W-:Y:S01]  /*9df0*/  ISETP.GE.AND P5, PT, R72, RZ, PT ;  /* 0x000000ff4800720c */ /* 0x000fe20003fa6270 */
[----:B------:R-:W-:Y:S01]  /*9e00*/  @!P4 IMAD.MOV R40, RZ, RZ, -R40 ;  /* 0x000000ffff28c224 */ /* 0x000fe200078e0a28 */
[----:B------:R-:W-:Y:S01]  /*9e10*/  ISETP.GE.AND P6, PT, R6, RZ, PT ;  /* 0x000000ff0600720c */ /* 0x000fe20003fc6270 */
[----:B------:R-:W2:Y:S04]  /*9e20*/  LDL R72, [R1+0x788] ;  /* 0x0007880001487983 */ /* 0x000ea80000100800 */
[----:B------:R-:W2:Y:S01]  /*9e30*/  LDL R6, [R1+0x79c] ;  /* 0x00079c0001067983 */ /* 0x000ea20000100800 */
[----:B------:R-:W-:-:S05]  /*9e40*/  @!P0 IMAD.MOV R39, RZ, RZ, -R39 ;  /* 0x000000ffff278224 */ /* 0x000fca00078e0a27 */
        /* <DEDUP_REMOVED lines=8> */
[----:B------:R-:W2:Y:S01]  /*9ed0*/  LDL.LU R81, [R1+0x8d8] ;  /* 0x0008d80001517983 */ /* 0x000ea20000300800 */
[----:B------:R-:W-:Y:S02]  /*9ee0*/  @!P4 IMAD.MOV R35, RZ, RZ, -R35 ;  /* 0x000000ffff23c224 */ /* 0x000fe400078e0a23 */
[----:B------:R-:W-:-:S03]  /*9ef0*/  @!P2 IMAD.MOV R37, RZ, RZ, -R37 ;  /* 0x000000ffff25a224 */ /* 0x000fc600078e0a25 */
[----:B------:R-:W-:Y:S01]  /*9f00*/  @!P1 IMAD.MOV R38, RZ, RZ, -R38 ;  /* 0x000000ffff269224 */ /* 0x000fe200078e0a26 */
[----:B---3--:R-:W-:Y:S02]  /*9f10*/  ISETP.GE.AND P1, PT, R80, RZ, PT ;  /* 0x000000ff5000720c */ /* 0x008fe40003f26270 */
[----:B------:R-:W3:Y:S01]  /*9f20*/  LDL.LU R80, [R1+0x8d4] ;  /* 0x0008d40001507983 */ /* 0x000ee20000300800 */
[----:B----4-:R-:W-:-:S03]  /*9f30*/  ISETP.GE.AND P2, PT, R75, RZ, PT ;  /* 0x000000ff4b00720c */ /* 0x010fc60003f46270 */
[----:B------:R-:W4:Y:S01]  /*9f40*/  LDL.LU R75, [R1+0x8d0] ;  /* 0x0008d000014b7983 */ /* 0x000f220000300800 */
[----:B--2---:R-:W-:-:S03]  /*9f50*/  ISETP.GE.AND P5, PT, R76, RZ, PT ;  /* 0x000000ff4c00720c */ /* 0x004fc60003fa6270 */
[----:B------:R-:W2:Y:S01]  /*9f60*/  LDL.LU R76, [R1+0x8cc] ;  /* 0x0008cc00014c7983 */ /* 0x000ea20000300800 */
[----:B------:R-:W-:-:S03]  /*9f70*/  ISETP.GE.AND P4, PT, R79, RZ, PT ;  /* 0x000000ff4f00720c */ /* 0x000fc60003f86270 */
[----:B------:R-:W2:Y:S01]  /*9f80*/  LDL.LU R79, [R1+0x8c8] ;  /* 0x0008c800014f7983 */ /* 0x000ea20000300800 */
[----:B------:R-:W-:Y:S02]  /*9f90*/  @!P0 IMAD.MOV R34, RZ, RZ, -R34 ;  /* 0x000000ffff228224 */ /* 0x000fe400078e0a22 */
[----:B------:R-:W-:Y:S02]  /*9fa0*/  @!P1 IMAD.MOV R33, RZ, RZ, -R33 ;  /* 0x000000ffff219224 */ /* 0x000fe400078e0a21 */
[----:B------:R-:W-:Y:S01]  /*9fb0*/  @!P2 IMAD.MOV R32, RZ, RZ, -R32 ;  /* 0x000000ffff20a224 */ /* 0x000fe200078e0a20 */
[----:B------:R-:W-:Y:S01]  /*9fc0*/  ISETP.GE.AND P2, PT, R68, RZ, PT ;  /* 0x000000ff4400720c */ /* 0x000fe20003f46270 */
[----:B------:R-:W-:Y:S01]  /*9fd0*/  @!P5 IMAD.MOV R31, RZ, RZ, -R31 ;  /* 0x000000ffff1fd224 */ /* 0x000fe200078e0a1f */
[----:B------:R-:W-:Y:S02]  /*9fe0*/  ISETP.GE.AND P5, PT, R6, RZ, PT ;  /* 0x000000ff0600720c */ /* 0x000fe40003fa6270 */
[----:B------:R-:W-:Y:S01]  /*9ff0*/  @!P4 IMAD.MOV R30, RZ, RZ, -R30 ;  /* 0x000000ffff1ec224 */ /* 0x000fe200078e0a1e */
[----:B------:R-:W-:-:S08]  /*a000*/  ISETP.GE.AND P4, PT, R72, RZ, PT ;  /* 0x000000ff4800720c */ /* 0x000fd00003f86270 */
[----:B------:R-:W-:Y:S02]  /*a010*/  @!P2 IMAD.MOV R27, RZ, RZ, -R27 ;  /* 0x000000ffff1ba224 */ /* 0x000fe400078e0a1b */
[----:B------:R-:W-:-:S03]  /*a020*/  @!P5 IMAD.MOV R26, RZ, RZ, -R26 ;  /* 0x000000ffff1ad224 */ /* 0x000fc600078e0a1a */
[----:B------:R-:W-:Y:S01]  /*a030*/  @!P4 IMAD.MOV R25, RZ, RZ, -R25 ;  /* 0x000000ffff19c224 */ /* 0x000fe200078e0a19 */
[----:B------:R-:W-:-:S13]  /*a040*/  ISETP.GE.AND P4, PT, R83, RZ, PT ;  /* 0x000000ff5300720c */ /* 0x000fda0003f86270 */
[----:B------:R-:W-:Y:S01]  /*a050*/  @!P4 IMAD.MOV R20, RZ, RZ, -R20 ;  /* 0x000000ffff14c224 */ /* 0x000fe200078e0a14 */
[----:B------:R-:W-:-:S13]  /*a060*/  ISETP.GE.AND P4, PT, R89, RZ, PT ;  /* 0x000000ff5900720c */ /* 0x000fda0003f86270 */
[----:B------:R-:W-:Y:S01]  /*a070*/  @!P4 IMAD.MOV R15, RZ, RZ, -R15 ;  /* 0x000000ffff0fc224 */ /* 0x000fe200078e0a0f */
[----:B------:R-:W-:Y:S02]  /*a080*/  ISETP.GE.AND P4, PT, R3, RZ, PT ;  /* 0x000000ff0300720c */ /* 0x000fe40003f86270 */
[----:B------:R-:W-:Y:S02]  /*a090*/  ISETP.GE.AND P1, PT, R78, RZ, PT ;  /* 0x000000ff4e00720c */ /* 0x000fe40003f26270 */
[----:B------:R-:W-:Y:S02]  /*a0a0*/  ISETP.GE.AND P0, PT, R77, RZ, PT ;  /* 0x000000ff4d00720c */ /* 0x000fe40003f06270 */
[----:B------:R-:W4:Y:S01]  /*a0b0*/  LDL.LU R77, [R1+0x8c4] ;  /* 0x0008c400014d7983 */ /* 0x000f220000300800 */
[----:B------:R-:W-:-:S03]  /*a0c0*/  ISETP.GE.AND P5, PT, R81, RZ, PT ;  /* 0x000000ff5100720c */ /* 0x000fc60003fa6270 */
[----:B------:R-:W4:Y:S05]  /*a0d0*/  LDL.LU R78, [R1+0x8c0] ;  /* 0x0008c000014e7983 */ /* 0x000f2a0000300800 */
[----:B------:R-:W-:Y:S02]  /*a0e0*/  @!P1 IMAD.MOV R28, RZ, RZ, -R28 ;  /* 0x000000ffff1c9224 */ /* 0x000fe400078e0a1c */
[----:B------:R-:W-:Y:S01]  /*a0f0*/  @!P0 IMAD.MOV R29, RZ, RZ, -R29 ;  /* 0x000000ffff1d8224 */ /* 0x000fe200078e0a1d */
[----:B------:R-:W-:Y:S02]  /*a100*/  ISETP.GE.AND P0, PT, R73, RZ, PT ;  /* 0x000000ff4900720c */ /* 0x000fe40003f06270 */
[----:B---3--:R-:W-:-:S02]  /*a110*/  ISETP.GE.AND P2, PT, R80, RZ, PT ;  /* 0x000000ff5000720c */ /* 0x008fc40003f46270 */
[----:B--2---:R-:W-:-:S09]  /*a120*/  ISETP.GE.AND P1, PT, R79, RZ, PT ;  /* 0x000000ff4f00720c */ /* 0x004fd20003f26270 */
[----:B------:R-:W-:Y:S01]  /*a130*/  @!P0 IMAD.MOV R24, RZ, RZ, -R24 ;  /* 0x000000ffff188224 */ /* 0x000fe200078e0a18 */
[----:B------:R-:W-:Y:S01]  /*a140*/  ISETP.GE.AND P0, PT, R85, RZ, PT ;  /* 0x000000ff5500720c */ /* 0x000fe20003f06270 */
[----:B------:R-:W-:Y:S01]  /*a150*/  @!P2 IMAD.MOV R22, RZ, RZ, -R22 ;  /* 0x000000ffff16a224 */ /* 0x000fe200078e0a16 */
[----:B------:R-:W-:Y:S01]  /*a160*/  ISETP.GE.AND P2, PT, R88, RZ, PT ;  /* 0x000000ff5800720c */ /* 0x000fe20003f46270 */
[----:B------:R-:W-:Y:S01]  /*a170*/  @!P5 IMAD.MOV R21, RZ, RZ, -R21 ;  /* 0x000000ffff15d224 */ /* 0x000fe200078e0a15 */
[----:B------:R-:W-:Y:S01]  /*a180*/  ISETP.GE.AND P5, PT, R90, RZ, PT ;  /* 0x000000ff5a00720c */ /* 0x000fe20003fa6270 */
[----:B------:R-:W2:Y:S04]  /*a190*/  LDL.LU R79, [R1+0x8bc] ;  /* 0x0008bc00014f7983 */ /* 0x000ea80000300800 */
[----:B------:R-:W3:Y:S01]  /*a1a0*/  LDL.LU R80, [R1+0x8b8] ;  /* 0x0008b80001507983 */ /* 0x000ee20000300800 */
[----:B------:R-:W-:Y:S01]  /*a1b0*/  @!P1 IMAD.MOV R23, RZ, RZ, -R23 ;  /* 0x000000ffff179224 */ /* 0x000fe200078e0a17 */
[----:B------:R-:W-:-:S02]  /*a1c0*/  ISETP.GE.AND P1, PT, R87, RZ, PT ;  /* 0x000000ff5700720c */ /* 0x000fc40003f26270 */
[----:B------:R-:W2:Y:S04]  /*a1d0*/  LDL.LU R81, [R1+0x8b4] ;  /* 0x0008b40001517983 */ /* 0x000ea80000300800 */
[----:B------:R-:W2:Y:S01]  /*a1e0*/  LDL.LU R83, [R1+0x8b0] ;  /* 0x0008b00001537983 */ /* 0x000ea20000300800 */
[----:B------:R-:W-:-:S03]  /*a1f0*/  @!P0 IMAD.MOV R19, RZ, RZ, -R19 ;  /* 0x000000ffff138224 */ /* 0x000fc600078e0a13 */
[----:B------:R-:W2:Y:S01]  /*a200*/  LDL.LU R85, [R1+0x8ac] ;  /* 0x0008ac0001557983 */ /* 0x000ea20000300800 */
[----:B------:R-:W-:-:S03]  /*a210*/  ISETP.GE.AND P0, PT, R91, RZ, PT ;  /* 0x000000ff5b00720c */ /* 0x000fc60003f06270 */
[----:B------:R-:W2:Y:S01]  /*a220*/  LDL.LU R87, [R1+0x8a8] ;  /* 0x0008a80001577983 */ /* 0x000ea20000300800 */
[----:B------:R-:W-:-:S03]  /*a230*/  @!P1 IMAD.MOV R18, RZ, RZ, -R18 ;  /* 0x000000ffff129224 */ /* 0x000fc600078e0a12 */
[----:B------:R-:W2:Y:S01]  /*a240*/  LDL.LU R88, [R1+0x8a4] ;  /* 0x0008a40001587983 */ /* 0x000ea20000300800 */
[----:B------:R-:W-:Y:S01]  /*a250*/  ISETP.GE.AND P1, PT, R92, RZ, PT ;  /* 0x000000ff5c00720c */ /* 0x000fe20003f26270 */
[----:B------:R-:W-:Y:S02]  /*a260*/  @!P2 IMAD.MOV R17, RZ, RZ, -R17 ;  /* 0x000000ffff11a224 */ /* 0x000fe400078e0a11 */
[----:B------:R-:W2:Y:S01]  /*a270*/  LDL.LU R90, [R1+0x8a0] ;  /* 0x0008a000015a7983 */ /* 0x000ea20000300800 */
[----:B------:R-:W-:Y:S01]  /*a280*/  ISETP.GE.AND P2, PT, R93, RZ, PT ;  /* 0x000000ff5d00720c */ /* 0x000fe20003f46270 */
[----:B------:R-:W-:Y:S02]  /*a290*/  @!P5 IMAD.MOV R16, RZ, RZ, -R16 ;  /* 0x000000ffff10d224 */ /* 0x000fe400078e0a10 */
[----:B------:R-:W2:Y:S01]  /*a2a0*/  LDL.LU R89, [R1+0x89c] ;  /* 0x00089c0001597983 */ /* 0x000ea20000300800 */
[----:B------:R-:W-:-:S03]  /*a2b0*/  ISETP.GE.AND P5, PT, R5, RZ, PT ;  /* 0x000000ff0500720c */ /* 0x000fc60003fa6270 */
[----:B------:R-:W2:Y:S04]  /*a2c0*/  LDL.LU R91, [R1+0x898] ;  /* 0x00089800015b7983 */ /* 0x000ea80000300800 */
[----:B------:R-:W2:Y:S04]  /*a2d0*/  LDL.LU R92, [R1+0x894] ;  /* 0x00089400015c7983 */ /* 0x000ea80000300800 */
[----:B------:R-:W2:Y:S04]  /*a2e0*/  LDL.LU R93, [R1+0x890] ;  /* 0x00089000015d7983 */ /* 0x000ea80000300800 */
[----:B------:R-:W2:Y:S04]  /*a2f0*/  LDL.LU R5, [R1+0x88c] ;  /* 0x00088c0001057983 */ /* 0x000ea80000300800 */
[----:B------:R-:W2:Y:S01]  /*a300*/  LDL.LU R3, [R1+0x888] ;  /* 0x0008880001037983 */ /* 0x000ea20000300800 */
[----:B------:R-:W-:-:S02]  /*a310*/  @!P2 IMAD.MOV R12, RZ, RZ, -R12 ;  /* 0x000000ffff0ca224 */ /* 0x000fc400078e0a0c */
[----:B------:R-:W-:Y:S01]  /*a320*/  @!P6 IMAD.MOV R70, RZ, RZ, -R70 ;  /* 0x000000ffff46e224 */ /* 0x000fe200078e0a46 */
[----:B--2---:R-:W-:Y:S02]  /*a330*/  ISETP.NE.AND P2, PT, R3, RZ, PT ;  /* 0x000000ff0300720c */ /* 0x004fe40003f45270 */
[----:B------:R-:W-:-:S04]  /*a340*/  LOP3.LUT R3, RZ, R3, RZ, 0x33, !PT ;  /* 0x00000003ff037212 */ /* 0x000fc800078e33ff */
[C---:B------:R-:W-:Y:S02]  /*a350*/  SEL R6, R3.reuse, R71, !P2 ;  /* 0x0000004703067207 */ /* 0x040fe40005000000 */
[----:B------:R-:W-:-:S03]  /*a360*/  SEL R68, R3, R70, !P2 ;  /* 0x0000004603447207 */ /* 0x000fc60005000000 */
[----:B------:R0:W-:Y:S01]  /*a370*/  STL [R1+0x210], R6 ;  /* 0x0002100601007387 */ /* 0x0001e20000100800 */
[C---:B------:R-:W-:Y:S02]  /*a380*/  SEL R67, R3.reuse, R67, !P2 ;  /* 0x0000004303437207 */ /* 0x040fe40005000000 */
[C---:B------:R-:W-:Y:S01]  /*a390*/  SEL R66, R3.reuse, R66, !P2 ;  /* 0x0000004203427207 */ /* 0x040fe20005000000 */
[----:B------:R-:W-:Y:S01]  /*a3a0*/  STL [R1+0x20c], R68 ;  /* 0x00020c4401007387 */ /* 0x000fe20000100800 */
[----:B0-----:R-:W-:-:S05]  /*a3b0*/  SEL R6, R3, R69, !P2 ;  /* 0x0000004503067207 */ /* 0x001fca0005000000 */
[----:B------:R0:W-:Y:S01]  /*a3c0*/  STL [R1+0x208], R6 ;  /* 0x0002080601007387 */ /* 0x0001e20000100800 */
[----:B------:R-:W-:-:S03]  /*a3d0*/  SEL R64, R3, R64, !P2 ;  /* 0x0000004003407207 */ /* 0x000fc60005000000 */
[----:B------:R-:W-:Y:S01]  /*a3e0*/  STL [R1+0x204], R67 ;  /* 0x0002044301007387 */ /* 0x000fe20000100800 */
[C---:B------:R-:W-:Y:S02]  /*a3f0*/  SEL R63, R3.reuse, R63, !P2 ;  /* 0x0000003f033f7207 */ /* 0x040fe40005000000 */
[C---:B0-----:R-:W-:Y:S01]  /*a400*/  SEL R6, R3.reuse, R65, !P2 ;  /* 0x0000004103067207 */ /* 0x041fe20005000000 */
[----:B------:R-:W-:Y:S04]  /*a410*/  STL [R1+0x200], R66 ;  /* 0x0002004201007387 */ /* 0x000fe80000100800 */
        /* <DEDUP_REMOVED lines=30> */
[----:B------:R0:W-:Y:S04]  /*a600*/  STL [R1+0xe0], R6 ;  /* 0x0000e00601007387 */ /* 0x0001e80000100800 */
[----:B------:R-:W-:Y:S01]  /*a610*/  STL [R1+0xdc], R49 ;  /* 0x0000dc3101007387 */ /* 0x000fe20000100800 */
[----:B0-----:R-:W-:-:S03]  /*a620*/  SEL R6, R3, R47, !P2 ;  /* 0x0000002f03067207 */ /* 0x001fc60005000000 */
[----:B------:R-:W-:Y:S04]  /*a630*/  STL [R1+0xd8], R48 ;  /* 0x0000d83001007387 */ /* 0x000fe80000100800 */
[----:B------:R0:W-:Y:S04]  /*a640*/  STL [R1+0xc8], R6 ;  /* 0x0000c80601007387 */ /* 0x0001e80000100800 */
[----:B0-----:R-:W2:Y:S01]  /*a650*/  LDL.LU R6, [R1+0x1a8] ;  /* 0x0001a80001067983 */ /* 0x001ea20000300800 */
[C---:B-1----:R-:W-:Y:S02]  /*a660*/  SEL R72, R3.reuse, R42, !P2 ;  /* 0x0000002a03487207 */ /* 0x042fe40005000000 */
[----:B------:R-:W-:-:S02]  /*a670*/  SEL R42, R3, R41, !P2 ;  /* 0x00000029032a7207 */ /* 0x000fc40005000000 */
[----:B------:R-:W0:Y:S01]  /*a680*/  S2R R41, SR_TID.X ;  /* 0x0000000000297919 */ /* 0x000e220000002100 */
[C---:B------:R-:W-:Y:S02]  /*a690*/  SEL R73, R3.reuse, R43, !P2 ;  /* 0x0000002b03497207 */ /* 0x040fe40005000000 */
[----:B------:R-:W-:Y:S02]  /*a6a0*/  SEL R43, R3, R40, !P2 ;  /* 0x00000028032b7207 */ /* 0x000fe40005000000 */
[----:B------:R-:W1:Y:S01]  /*a6b0*/  LDC R40, c[0x0][0x3a0] ;  /* 0x0000e800ff287b82 */ /* 0x000e620000000800 */
[----:B------:R-:W-:Y:S01]  /*a6c0*/  @!P0 IMAD.MOV R14, RZ, RZ, -R14 ;  /* 0x000000ffff0e8224 */ /* 0x000fe200078e0a0e */
[----:B------:R-:W-:Y:S01]  /*a6d0*/  ISETP.GE.AND P0, PT, R86, RZ, PT ;  /* 0x000000ff5600720c */ /* 0x000fe20003f06270 */
[----:B------:R-:W-:Y:S01]  /*a6e0*/  @!P1 IMAD.MOV R13, RZ, RZ, -R13 ;  /* 0x000000ffff0d9224 */ /* 0x000fe200078e0a0d */
[----:B------:R-:W-:Y:S02]  /*a6f0*/  ISETP.GE.AND P1, PT, R84, RZ, PT ;  /* 0x000000ff5400720c */ /* 0x000fe40003f26270 */
[----:B------:R-:W-:-:S02]  /*a700*/  ISETP.GE.AND P6, PT, R82, RZ, PT ;  /* 0x000000ff5200720c */ /* 0x000fc40003fc6270 */
[C---:B------:R-:W-:Y:S02]  /*a710*/  SEL R46, R3.reuse, R46, !P2 ;  /* 0x0000002e032e7207 */ /* 0x040fe40005000000 */
[C---:B------:R-:W-:Y:S02]  /*a720*/  SEL R45, R3.reuse, R45, !P2 ;  /* 0x0000002d032d7207 */ /* 0x040fe40005000000 */
[C---:B------:R-:W-:Y:S01]  /*a730*/  SEL R48, R3.reuse, R36, !P2 ;  /* 0x0000002403307207 */ /* 0x040fe20005000000 */
[----:B------:R0:W-:Y:S01]  /*a740*/  STL [R1+0xc4], R46 ;  /* 0x0000c42e01007387 */ /* 0x0001e20000100800 */
[----:B------:R-:W-:-:S03]  /*a750*/  SEL R49, R3, R35, !P2 ;  /* 0x0000002303317207 */ /* 0x000fc60005000000 */
[----:B------:R0:W-:Y:S01]  /*a760*/  STL [R1+0xc0], R45 ;  /* 0x0000c02d01007387 */ /* 0x0001e20000100800 */
[----:B------:R-:W-:-:S03]  /*a770*/  SEL R54, R3, R32, !P2 ;  /* 0x0000002003367207 */ /* 0x000fc60005000000 */
[----:B------:R-:W3:Y:S01]  /*a780*/  LDL.LU R36, [R1+0x1c8] ;  /* 0x0001c80001247983 */ /* 0x000ee20000300800 */
[----:B------:R-:W-:-:S03]  /*a790*/  SEL R55, R3, R31, !P2 ;  /* 0x0000001f03377207 */ /* 0x000fc60005000000 */
[----:B------:R-:W3:Y:S01]  /*a7a0*/  LDL.LU R35, [R1+0x1cc] ;  /* 0x0001cc0001237983 */ /* 0x000ee20000300800 */
[----:B------:R-:W-:-:S03]  /*a7b0*/  SEL R57, R3, R30, !P2 ;  /* 0x0000001e03397207 */ /* 0x000fc60005000000 */
[----:B------:R-:W3:Y:S01]  /*a7c0*/  LDL.LU R32, [R1+0x27c] ;  /* 0x00027c0001207983 */ /* 0x000ee20000300800 */
[----:B------:R-:W-:Y:S01]  /*a7d0*/  SEL R64, R3, R27, !P2 ;  /* 0x0000001b03407207 */ /* 0x000fe20005000000 */
[----:B------:R-:W-:Y:S02]  /*a7e0*/  @!P5 IMAD.MOV R11, RZ, RZ, -R11 ;  /* 0x000000ffff0bd224 */ /* 0x000fe400078e0a0b */
[----:B------:R-:W3:Y:S01]  /*a7f0*/  LDL.LU R31, [R1+0x1b8] ;  /* 0x0001b800011f7983 */ /* 0x000ee20000300800 */
[----:B------:R-:W-:Y:S02]  /*a800*/  @!P4 IMAD.MOV R10, RZ, RZ, -R10 ;  /* 0x000000ffff0ac224 */ /* 0x000fe400078e0a0a */
[----:B------:R-:W-:Y:S01]  /*a810*/  @!P0 IMAD.MOV R9, RZ, RZ, -R9 ;  /* 0x000000ffff098224 */ /* 0x000fe200078e0a09 */
[----:B------:R-:W3:Y:S01]  /*a820*/  LDL.LU R30, [R1+0x1bc] ;  /* 0x0001bc00011e7983 */ /* 0x000ee20000300800 */
[----:B------:R-:W-:Y:S02]  /*a830*/  @!P1 IMAD.MOV R7, RZ, RZ, -R7 ;  /* 0x000000ffff079224 */ /* 0x000fe400078e0a07 */
[----:B------:R-:W-:Y:S01]  /*a840*/  @!P6 IMAD.MOV R8, RZ, RZ, -R8 ;  /* 0x000000ffff08e224 */ /* 0x000fe200078e0a08 */
[----:B------:R-:W3:Y:S01]  /*a850*/  LDL.LU R27, [R1+0x280] ;  /* 0x00028000011b7983 */ /* 0x000ee20000300800 */
[----:B------:R-:W-:-:S04]  /*a860*/  @!UP1 UIADD3 UR4, UPT, UPT, -UR7, 0x100000, URZ ;  /* 0x0010000007049890 */ /* 0x000fc8000fffe1ff */
[----:B------:R-:W-:Y:S02]  /*a870*/  @!UP1 USHF.L.U32 UR5, UR4, 0xb, URZ ;  /* 0x0000000b04059899 */ /* 0x000fe400080006ff */
[----:B------:R-:W-:Y:S01]  /*a880*/  @!UP1 USHF.L.U32 UR4, UR4, 0x1, URZ ;  /* 0x0000000104049899 */ /* 0x000fe200080006ff */
[----:B------:R-:W-:Y:S01]  /*a890*/  VOTEU.ALL UP2, P3 ;  /* 0x0000000000ff7886 */ /* 0x000fe20001840000 */
[C---:B------:R-:W-:Y:S01]  /*a8a0*/  SEL R86, R3.reuse, R44, !P2 ;  /* 0x0000002c03567207 */ /* 0x040fe20005000000 */
[----:B------:R-:W1:Y:S01]  /*a8b0*/  LDCU UR7, c[0x0][0x3b0] ;  /* 0x00007600ff0777ac */ /* 0x000e620008000800 */
[C---:B0-----:R-:W-:Y:S02]  /*a8c0*/  SEL R46, R3.reuse, R37, !P2 ;  /* 0x00000025032e7207 */ /* 0x041fe40005000000 */
[C---:B------:R-:W-:Y:S02]  /*a8d0*/  SEL R51, R3.reuse, R34, !P2 ;  /* 0x0000002203337207 */ /* 0x040fe40005000000 */
[----:B------:R-:W-:-:S02]  /*a8e0*/  SEL R53, R3, R33, !P2 ;  /* 0x0000002103357207 */ /* 0x000fc40005000000 */
[C---:B------:R-:W-:Y:S02]  /*a8f0*/  SEL R44, R3.reuse, R39, !P2 ;  /* 0x00000027032c7207 */ /* 0x040fe40005000000 */
[C---:B------:R-:W-:Y:S01]  /*a900*/  SEL R45, R3.reuse, R38, !P2 ;  /* 0x00000026032d7207 */ /* 0x040fe20005000000 */
[----:B------:R0:W1:Y:S01]  /*a910*/  @!UP2 SYNCS.EXCH.64 URZ, [UR9+0xc008], UR4 ;  /* 0x00c0080409ffa5b2 */ /* 0x0000620008000100 */
[C---:B------:R-:W-:Y:S02]  /*a920*/  SEL R60, R3.reuse, R29, !P2 ;  /* 0x0000001d033c7207 */ /* 0x040fe40005000000 */
[C---:B------:R-:W-:Y:S02]  /*a930*/  SEL R61, R3.reuse, R28, !P2 ;  /* 0x0000001c033d7207 */ /* 0x040fe40005000000 */
[C---:B------:R-:W-:Y:S02]  /*a940*/  SEL R65, R3.reuse, R26, !P2 ;  /* 0x0000001a03417207 */ /* 0x040fe40005000000 */
[----:B------:R-:W-:-:S02]  /*a950*/  SEL R67, R3, R25, !P2 ;  /* 0x0000001903437207 */ /* 0x000fc40005000000 */
[C---:B------:R-:W-:Y:S02]  /*a960*/  SEL R71, R3.reuse, R24, !P2 ;  /* 0x0000001803477207 */ /* 0x040fe40005000000 */
[C---:B------:R-:W-:Y:S01]  /*a970*/  SEL R70, R3.reuse, R23, !P2 ;  /* 0x0000001703467207 */ /* 0x040fe20005000000 */
[----:B0-----:R-:W0:Y:S01]  /*a980*/  LDCU UR4, c[0x0][0x3b0] ;  /* 0x00007600ff0477ac */ /* 0x001e220008000800 */
[C---:B------:R-:W-:Y:S02]  /*a990*/  SEL R69, R3.reuse, R22, !P2 ;  /* 0x0000001603457207 */ /* 0x040fe40005000000 */
[C---:B------:R-:W-:Y:S01]  /*a9a0*/  SEL R66, R3.reuse, R21, !P2 ;  /* 0x0000001503427207 */ /* 0x040fe20005000000 */
[----:B------:R-:W0:Y:S01]  /*a9b0*/  LDCU UR5, c[0x0][0x3b0] ;  /* 0x00007600ff0577ac */ /* 0x000e220008000800 */
[C---:B------:R-:W-:Y:S02]  /*a9c0*/  SEL R63, R3.reuse, R20, !P2 ;  /* 0x00000014033f7207 */ /* 0x040fe40005000000 */
[----:B------:R-:W-:-:S02]  /*a9d0*/  SEL R62, R3, R19, !P2 ;  /* 0x00000013033e7207 */ /* 0x000fc40005000000 */
[C---:B------:R-:W-:Y:S02]  /*a9e0*/  SEL R59, R3.reuse, R18, !P2 ;  /* 0x00000012033b7207 */ /* 0x040fe40005000000 */
[C---:B------:R-:W-:Y:S02]  /*a9f0*/  SEL R58, R3.reuse, R17, !P2 ;  /* 0x00000011033a7207 */ /* 0x040fe40005000000 */
[C---:B------:R-:W-:Y:S02]  /*aa00*/  SEL R56, R3.reuse, R16, !P2 ;  /* 0x0000001003387207 */ /* 0x040fe40005000000 */
[C---:B------:R-:W-:Y:S02]  /*aa10*/  SEL R52, R3.reuse, R15, !P2 ;  /* 0x0000000f03347207 */ /* 0x040fe40005000000 */
[C---:B------:R-:W-:Y:S02]  /*aa20*/  SEL R50, R3.reuse, R14, !P2 ;  /* 0x0000000e03327207 */ /* 0x040fe40005000000 */
[----:B------:R-:W-:-:S02]  /*aa30*/  SEL R47, R3, R13, !P2 ;  /* 0x0000000d032f7207 */ /* 0x000fc40005000000 */
[C---:B------:R-:W-:Y:S02]  /*aa40*/  SEL R37, R3.reuse, R12, !P2 ;  /* 0x0000000c03257207 */ /* 0x040fe40005000000 */
[C---:B------:R-:W-:Y:S02]  /*aa50*/  SEL R34, R3.reuse, R11, !P2 ;  /* 0x0000000b03227207 */ /* 0x040fe40005000000 */
[C---:B------:R-:W-:Y:S02]  /*aa60*/  SEL R33, R3.reuse, R10, !P2 ;  /* 0x0000000a03217207 */ /* 0x040fe40005000000 */
[C---:B------:R-:W-:Y:S02]  /*aa70*/  SEL R84, R3.reuse, R9, !P2 ;  /* 0x0000000903547207 */ /* 0x040fe40005000000 */
[C---:B------:R-:W-:Y:S02]  /*aa80*/  SEL R82, R3.reuse, R7, !P2 ;  /* 0x0000000703527207 */ /* 0x040fe40005000000 */
[----:B------:R-:W-:Y:S01]  /*aa90*/  SEL R68, R3, R8, !P2 ;  /* 0x0000000803447207 */ /* 0x000fe20005000000 */
[----:B-1----:R-:W-:Y:S01]  /*aaa0*/  VIADD R3, R40, 0xffffff91 ;  /* 0xffffff9128037836 */ /* 0x002fe20000000000 */
[----:B------:R-:W-:-:S04]  /*aab0*/  LOP3.LUT R41, R41, 0x7f, RZ, 0xc0, !PT ;  /* 0x0000007f29297812 */ /* 0x000fc800078ec0ff */
[----:B------:R-:W-:Y:S01]  /*aac0*/  ISETP.GE.U32.AND P0, PT, R3, 0x7fffff12, PT ;  /* 0x7fffff120300780c */ /* 0x000fe20003f06070 */
[----:B------:R-:W-:Y:S01]  /*aad0*/  IMAD R3, R4, 0x6e, RZ ;  /* 0x0000006e04037824 */ /* 0x000fe200078e02ff */
[----:B--2---:R1:W-:Y:S04]  /*aae0*/  STS.U8 [R41+UR9], R6 ;  /* 0x0000000629007988 */ /* 0x0043e80008000009 */
[----:B-1----:R-:W-:-:S04]  /*aaf0*/  IADD3 R6, P1, PT, R3, R0, RZ ;  /* 0x0000000003067210 */ /* 0x002fc80007f3e0ff */
[----:B------:R-:W-:Y:S01]  /*ab00*/  LEA.HI.X.SX32 R7, R3, R2, 0x1, P1 ;  /* 0x0000000203077211 */ /* 0x000fe200008f0eff */
[----:B------:R1:W-:Y:S04]  /*ab10*/  STL [R1+0x1ac], R6 ;  /* 0x0001ac0601007387 */ /* 0x0003e80000100800 */
[----:B------:R2:W-:Y:S04]  /*ab20*/  STL [R1+0x1a8], R7 ;  /* 0x0001a80701007387 */ /* 0x0005e80000100800 */
[----:B------:R-:W4:Y:S04]  /*ab30*/  LDL.LU R38, [R1+0x274] ;  /* 0x0002740001267983 */ /* 0x000f280000300800 */
[----:B------:R-:W4:Y:S04]  /*ab40*/  LDL.LU R29, [R1+0x60] ;  /* 0x00006000011d7983 */ /* 0x000f280000300800 */
[----:B------:R-:W4:Y:S01]  /*ab50*/  LDL.LU R39, [R1+0x58] ;  /* 0x0000580001277983 */ /* 0x000f220000300800 */
[----:B------:R-:W-:Y:S01]  /*ab60*/  PRMT R9, RZ, 0x7610, R9 ;  /* 0x00007610ff097816 */ /* 0x000fe20000000009 */
[----:B------:R-:W-:-:S05]  /*ab70*/  VIADD R3, R40, 0xffffff89 ;  /* 0xffffff8928037836 */ /* 0x000fca0000000000 */
[----:B------:R1:W4:Y:S01]  /*ab80*/  @!P0 LDG.E.U8 R9, desc[UR18][R6.64] ;  /* 0x0000001206098981 */ /* 0x000322000c1e1100 */
[----:B------:R-:W-:Y:S01]  /*ab90*/  ISETP.GE.U32.AND P0, PT, R3, 0x7fffff0a, PT ;  /* 0x7fffff0a0300780c */ /* 0x000fe20003f06070 */
[----:B------:R-:W-:Y:S01]  /*aba0*/  IMAD R3, R4, 0x76, RZ ;  /* 0x0000007604037824 */ /* 0x000fe200078e02ff */
[----:B------:R-:W-:-:S04]  /*abb0*/  PRMT R8, RZ, 0x7610, R8 ;  /* 0x00007610ff087816 */ /* 0x000fc80000000008 */
[C---:B-1----:R-:W-:Y:S01]  /*abc0*/  IADD3 R6, P1, PT, R3.reuse, R0, RZ ;  /* 0x0000000003067210 */ /* 0x042fe20007f3e0ff */
[----:B---3--:R-:W-:Y:S03]  /*abd0*/  STS.U8 [R41+UR9+0x400], R27 ;  /* 0x0004001b29007988 */ /* 0x008fe60008000009 */
[----:B--2---:R-:W-:Y:S01]  /*abe0*/  LEA.HI.X.SX32 R7, R3, R2, 0x1, P1 ;  /* 0x0000000203077211 */ /* 0x004fe200008f0eff */
[----:B------:R1:W-:Y:S01]  /*abf0*/  STS.U8 [R41+UR9+0x800], R30 ;  /* 0x0008001e29007988 */ /* 0x0003e20008000009 */
[----:B------:R-:W-:-:S03]  /*ac00*/  VIADD R3, R40, 0xffffff81 ;  /* 0xffffff8128037836 */ /* 0x000fc60000000000 */
[----:B------:R2:W-:Y:S04]  /*ac10*/  STS.U8 [R41+UR9+0xc00], R31 ;  /* 0x000c001f29007988 */ /* 0x0005e80008000009 */
[----:B------:R3:W4:Y:S04]  /*ac20*/  @!P0 LDG.E.U8 R8, desc[UR18][R6.64] ;  /* 0x0000001206088981 */ /* 0x000728000c1e1100 */
[----:B-1----:R-:W4:Y:S04]  /*ac30*/  LDL.LU R30, [R1+0x278] ;  /* 0x00027800011e7983 */ /* 0x002f280000300800 */
[----:B--2---:R-:W2:Y:S01]  /*ac40*/  LDL.LU R31, [R1+0xf0] ;  /* 0x0000f000011f7983 */ /* 0x004ea20000300800 */
[----:B------:R-:W-:Y:S01]  /*ac50*/  ISETP.GE.U32.AND P0, PT, R3, 0x7fffff02, PT ;  /* 0x7fffff020300780c */ /* 0x000fe20003f06070 */
[----:B------:R-:W-:-:S02]  /*ac60*/  IMAD R3, R4, 0x7e, RZ ;  /* 0x0000007e04037824 */ /* 0x000fc400078e02ff */
[----:B------:R3:W-:Y:S04]  /*ac70*/  STL [R1+0x1bc], R6 ;  /* 0x0001bc0601007387 */ /* 0x0007e80000100800 */
[----:B------:R-:W-:Y:S01]  /*ac80*/  STL [R1+0x1b8], R7 ;  /* 0x0001b80701007387 */ /* 0x000fe20000100800 */
[----:B---3--:R-:W-:-:S03]  /*ac90*/  IADD3 R6, P1, PT, R3, R0, RZ ;  /* 0x0000000003067210 */ /* 0x008fc60007f3e0ff */
[----:B------:R1:W-:Y:S01]  /*aca0*/  STS.U8 [R41+UR9+0x1000], R32 ;  /* 0x0010002029007988 */ /* 0x0003e20008000009 */
[----:B------:R-:W-:-:S03]  /*acb0*/  LEA.HI.X.SX32 R10, R3, R2, 0x1, P1 ;  /* 0x00000002030a7211 */ /* 0x000fc600008f0eff */
[----:B------:R3:W-:Y:S04]  /*acc0*/  STS.U8 [R41+UR9+0x1400], R35 ;  /* 0x0014002329007988 */ /* 0x0007e80008000009 */
[----:B-1----:R-:W2:Y:S04]  /*acd0*/  LDL.LU R32, [R1+0xec] ;  /* 0x0000ec0001207983 */ /* 0x002ea80000300800 */
[----:B---3--:R-:W3:Y:S04]  /*ace0*/  LDL.LU R35, [R1+0x270] ;  /* 0x0002700001237983 */ /* 0x008ee80000300800 */
[----:B------:R-:W-:Y:S04]  /*acf0*/  STL [R1+0x1cc], R6 ;  /* 0x0001cc0601007387 */ /* 0x000fe80000100800 */
[----:B------:R1:W-:Y:S04]  /*ad00*/  STS.U8 [R41+UR9+0x1800], R36 ;  /* 0x0018002429007988 */ /* 0x0003e80008000009 */
[----:B------:R-:W-:Y:S04]  /*ad10*/  STL [R1+0x1c8], R10 ;  /* 0x0001c80a01007387 */ /* 0x000fe80000100800 */
[----:B-1----:R-:W3:Y:S04]  /*ad20*/  LDL.LU R36, [R1+0x26c] ;  /* 0x00026c0001247983 */ /* 0x002ee80000300800 */
[----:B----4-:R1:W-:Y:S04]  /*ad30*/  STS.U8 [R41+UR9+0x1c00], R38 ;  /* 0x001c002629007988 */ /* 0x0103e80008000009 */
[----:B------:R-:W-:Y:S04]  /*ad40*/  STS.U8 [R41+UR9+0x2000], R29 ;  /* 0x0020001d29007988 */ /* 0x000fe80008000009 */
[----:B-1----:R-:W4:Y:S04]  /*ad50*/  LDL.LU R38, [R1+0x150] ;  /* 0x0001500001267983 */ /* 0x002f280000300800 */
[----:B------:R1:W-:Y:S04]  /*ad60*/  STS.U8 [R41+UR9+0x2400], R39 ;  /* 0x0024002729007988 */ /* 0x0003e80008000009 */
[----:B-1----:R-:W4:Y:S01]  /*ad70*/  LDL.LU R39, [R1+0x14c] ;  /* 0x00014c0001277983 */ /* 0x002f220000300800 */
[----:B------:R-:W-:Y:S01]  /*ad80*/  PRMT R7, RZ, 0x7610, R7 ;  /* 0x00007610ff077816 */ /* 0x000fe20000000007 */
[----:B------:R-:W-:-:S02]  /*ad90*/  @!P0 IMAD.MOV.U32 R11, RZ, RZ, R10 ;  /* 0x000000ffff0b8224 */ /* 0x000fc400078e000a */
[----:B------:R-:W-:Y:S02]  /*ada0*/  @!P0 IMAD.MOV.U32 R10, RZ, RZ, R6 ;  /* 0x000000ffff0a8224 */ /* 0x000fe400078e0006 */
[----:B------:R-:W-:-:S03]  /*adb0*/  VIADD R3, R40, 0xfffffff8 ;  /* 0xfffffff828037836 */ /* 0x000fc60000000000 */
[----:B------:R1:W4:Y:S02]  /*adc0*/  @!P0 LDG.E.U8 R7, desc[UR18][R10.64] ;  /* 0x000000120a078981 */ /* 0x000324000c1e1100 */
[----:B------:R-:W-:Y:S01]  /*add0*/  ISETP.GE.U32.AND P0, PT, R3, 0x7fffff79, PT ;  /* 0x7fffff790300780c */ /* 0x000fe20003f06070 */
[----:B------:R-:W-:-:S05]  /*ade0*/  IMAD R3, R4, 0x7, RZ ;  /* 0x0000000704037824 */ /* 0x000fca00078e02ff */
[----:B------:R-:W-:-:S04]  /*adf0*/  IADD3 R6, P1, PT, R3, R0, RZ ;  /* 0x0000000003067210 */ /* 0x000fc80007f3e0ff */
[----:B-1----:R-:W-:Y:S01]  /*ae00*/  LEA.HI.X.SX32 R10, R3, R2, 0x1, P1 ;  /* 0x00000002030a7211 */ /* 0x002fe200008f0eff */
[----:B------:R-:W-:Y:S01]  /*ae10*/  STL [R1+0x60], R6 ;  /* 0x0000600601007387 */ /* 0x000fe20000100800 */
[----:B------:R-:W-:Y:S01]  /*ae20*/  PRMT R22, RZ, 0x7610, R22 ;  /* 0x00007610ff167816 */ /* 0x000fe20000000016 */
[----:B------:R-:W-:Y:S02]  /*ae30*/  VIADD R3, R40, 0xfffffff0 ;  /* 0xfffffff028037836 */ /* 0x000fe40000000000 */
[----:B------:R1:W-:Y:S01]  /*ae40*/  STL [R1+0x58], R10 ;  /* 0x0000580a01007387 */ /* 0x0003e20000100800 */
[----:B------:R-:W-:-:S03]  /*ae50*/  @!P0 IMAD.MOV.U32 R11, RZ, RZ, R10 ;  /* 0x000000ffff0b8224 */ /* 0x000fc600078e000a */
[----:B------:R0:W-:Y:S04]  /*ae60*/  STS.U8 [R41+UR9+0x2800], R30 ;  /* 0x0028001e29007988 */ /* 0x0001e80008000009 */
[----:B------:R-:W4:Y:S01]  /*ae70*/  LDL.LU R27, [R1+0x268] ;  /* 0x00026800011b7983 */ /* 0x000f220000300800 */
[----:B-1----:R-:W-:-:S03]  /*ae80*/  @!P0 IMAD.MOV.U32 R10, RZ, RZ, R6 ;  /* 0x000000ffff0a8224 */ /* 0x002fc600078e0006 */
[----:B--2---:R1:W-:Y:S04]  /*ae90*/  STS.U8 [R41+UR9+0x2c00], R31 ;  /* 0x002c001f29007988 */ /* 0x0043e80008000009 */
[----:B------:R2:W4:Y:S01]  /*aea0*/  @!P0 LDG.E.U8 R22, desc[UR18][R10.64] ;  /* 0x000000120a168981 */ /* 0x000522000c1e1100 */
[----:B------:R-:W-:Y:S01]  /*aeb0*/  ISETP.GE.U32.AND P0, PT, R3, 0x7fffff71, PT ;  /* 0x7fffff710300780c */ /* 0x000fe20003f06070 */
[----:B------:R-:W-:Y:S02]  /*aec0*/  IMAD R3, R4, 0xf, RZ ;  /* 0x0000000f04037824 */ /* 0x000fe400078e02ff */
[----:B0-----:R-:W4:Y:S03]  /*aed0*/  LDL.LU R30, [R1+0x15c] ;  /* 0x00015c00011e7983 */ /* 0x001f260000300800 */
[C---:B------:R-:W-:Y:S01]  /*aee0*/  IADD3 R6, P1, PT, R3.reuse, R0, RZ ;  /* 0x0000000003067210 */ /* 0x040fe20007f3e0ff */
[----:B-1----:R-:W4:Y:S03]  /*aef0*/  LDL.LU R31, [R1+0x158] ;  /* 0x00015800011f7983 */ /* 0x002f260000300800 */
[----:B--2---:R-:W-:Y:S01]  /*af00*/  LEA.HI.X.SX32 R10, R3, R2, 0x1, P1 ;  /* 0x00000002030a7211 */ /* 0x004fe200008f0eff */
[----:B------:R-:W-:Y:S01]  /*af10*/  STL [R1+0xf0], R6 ;  /* 0x0000f00601007387 */ /* 0x000fe20000100800 */
[----:B------:R-:W-:Y:S01]  /*af20*/  PRMT R21, RZ, 0x7610, R21 ;  /* 0x00007610ff157816 */ /* 0x000fe20000000015 */
[----:B------:R-:W-:-:S02]  /*af30*/  VIADD R3, R40, 0xffffffe8 ;  /* 0xffffffe828037836 */ /* 0x000fc40000000000 */
[----:B------:R0:W-:Y:S01]  /*af40*/  STL [R1+0xec], R10 ;  /* 0x0000ec0a01007387 */ /* 0x0001e20000100800 */
[----:B------:R-:W-:Y:S02]  /*af50*/  @!P0 IMAD.MOV.U32 R11, RZ, RZ, R10 ;  /* 0x000000ffff0b8224 */ /* 0x000fe400078e000a */
[----:B0-----:R-:W-:-:S05]  /*af60*/  @!P0 IMAD.MOV.U32 R10, RZ, RZ, R6 ;  /* 0x000000ffff0a8224 */ /* 0x001fca00078e0006 */
[----:B------:R0:W2:Y:S01]  /*af70*/  @!P0 LDG.E.U8 R21, desc[UR18][R10.64] ;  /* 0x000000120a158981 */ /* 0x0000a2000c1e1100 */
[----:B------:R-:W-:Y:S01]  /*af80*/  ISETP.GE.U32.AND P0, PT, R3, 0x7fffff69, PT ;  /* 0x7fffff690300780c */ /* 0x000fe20003f06070 */
[----:B------:R-:W-:Y:S02]  /*af90*/  IMAD R3, R4, 0x17, RZ ;  /* 0x0000001704037824 */ /* 0x000fe400078e02ff */
[----:B------:R1:W-:Y:S03]  /*afa0*/  STS.U8 [R41+UR9+0x3000], R32 ;  /* 0x0030002029007988 */ /* 0x0003e60008000009 */
[C---:B0-----:R-:W-:Y:S01]  /*afb0*/  IADD3 R10, P1, PT, R3.reuse, R0, RZ ;  /* 0x00000000030a7210 */ /* 0x041fe20007f3e0ff */
[----:B---3--:R0:W-:Y:S03]  /*afc0*/  STS.U8 [R41+UR9+0x3400], R35 ;  /* 0x0034002329007988 */ /* 0x0081e60008000009 */
[----:B------:R-:W-:Y:S01]  /*afd0*/  LEA.HI.X.SX32 R11, R3, R2, 0x1, P1 ;  /* 0x00000002030b7211 */ /* 0x000fe200008f0eff */
[----:B-1----:R-:W3:Y:S04]  /*afe0*/  LDL.LU R32, [R1+0x264] ;  /* 0x0002640001207983 */ /* 0x002ee80000300800 */
[----:B------:R1:W-:Y:S04]  /*aff0*/  STS.U8 [R41+UR9+0x3800], R36 ;  /* 0x0038002429007988 */ /* 0x0003e80008000009 */
[----:B0-----:R-:W2:Y:S01]  /*b000*/  LDL.LU R35, [R1+0x164] ;  /* 0x0001640001237983 */ /* 0x001ea20000300800 */
[----:B------:R-:W-:-:S03]  /*b010*/  LOP3.LUT R6, R41, 0x10, RZ, 0x3c, !PT ;  /* 0x0000001029067812 */ /* 0x000fc600078e3cff */
[----:B-1----:R-:W2:Y:S04]  /*b020*/  LDL.LU R36, [R1+0x160] ;  /* 0x0001600001247983 */ /* 0x002ea80000300800 */
[----:B------:R-:W-:Y:S04]  /*b030*/  STL [R1+0x150], R10 ;  /* 0x0001500a01007387 */ /* 0x000fe80000100800 */
[----:B------:R-:W-:Y:S04]  /*b040*/  STL [R1+0x14c], R11 ;  /* 0x00014c0b01007387 */ /* 0x000fe80000100800 */
[----:B----4-:R0:W-:Y:S04]  /*b050*/  STS.U8 [R41+UR9+0x3c00], R38 ;  /* 0x003c002629007988 */ /* 0x0101e80008000009 */
[----:B0-----:R-:W4:Y:S04]  /*b060*/  LDL.LU R38, [R1+0x260] ;  /* 0x0002600001267983 */ /* 0x001f280000300800 */
[----:B------:R0:W-:Y:S04]  /*b070*/  STS.U8 [R6+UR9+0x480], R39 ;  /* 0x0004802706007988 */ /* 0x0001e80008000009 */
[----:B------:R-:W4:Y:S04]  /*b080*/  LDL.LU R29, [R1+0x16c] ;  /* 0x00016c00011d7983 */ /* 0x000f280000300800 */
[----:B0-----:R-:W4:Y:S01]  /*b090*/  LDL.LU R39, [R1+0x168] ;  /* 0x0001680001277983 */ /* 0x001f220000300800 */
[----:B------:R-:W-:Y:S01]  /*b0a0*/  PRMT R20, RZ, 0x7610, R20 ;  /* 0x00007610ff147816 */ /* 0x000fe20000000014 */
[----:B------:R-:W-:-:S05]  /*b0b0*/  VIADD R3, R40, 0xffffffe0 ;  /* 0xffffffe028037836 */ /* 0x000fca0000000000 */
[----:B------:R0:W4:Y:S01]  /*b0c0*/  @!P0 LDG.E.U8 R20, desc[UR18][R10.64] ;  /* 0x000000120a148981 */ /* 0x000122000c1e1100 */
[----:B------:R-:W-:Y:S01]  /*b0d0*/  ISETP.GE.U32.AND P0, PT, R3, 0x7fffff61, PT ;  /* 0x7fffff610300780c */ /* 0x000fe20003f06070 */
[----:B------:R-:W-:Y:S01]  /*b0e0*/  IMAD R3, R4, 0x1f, RZ ;  /* 0x0000001f04037824 */ /* 0x000fe200078e02ff */
[----:B------:R-:W-:-:S04]  /*b0f0*/  PRMT R19, RZ, 0x7610, R19 ;  /* 0x00007610ff137816 */ /* 0x000fc80000000013 */
[----:B0-----:R-:W-:-:S04]  /*b100*/  IADD3 R10, P1, PT, R3, R0, RZ ;  /* 0x00000000030a7210 */ /* 0x001fc80007f3e0ff */
[----:B------:R-:W-:Y:S01]  /*b110*/  LEA.HI.X.SX32 R11, R3, R2, 0x1, P1 ;  /* 0x00000002030b7211 */ /* 0x000fe200008f0eff */
[----:B------:R-:W-:Y:S01]  /*b120*/  VIADD R3, R40, 0xffffffd8 ;  /* 0xffffffd828037836 */ /* 0x000fe20000000000 */
[----:B------:R-:W-:Y:S04]  /*b130*/  STS.U8 [R6+UR9+0x880], R27 ;  /* 0x0008801b06007988 */ /* 0x000fe80008000009 */
[----:B------:R0:W4:Y:S01]  /*b140*/  @!P0 LDG.E.U8 R19, desc[UR18][R10.64] ;  /* 0x000000120a138981 */ /* 0x000122000c1e1100 */
[----:B------:R-:W-:Y:S01]  /*b150*/  ISETP.GE.U32.AND P0, PT, R3, 0x7fffff59, PT ;  /* 0x7fffff590300780c */ /* 0x000fe20003f06070 */
[----:B------:R-:W-:Y:S02]  /*b160*/  IMAD R3, R4, 0x27, RZ ;  /* 0x0000002704037824 */ /* 0x000fe400078e02ff */
[----:B------:R1:W-:Y:S04]  /*b170*/  STS.U8 [R6+UR9+0xc80], R30 ;  /* 0x000c801e06007988 */ /* 0x0003e80008000009 */
[----:B------:R0:W-:Y:S04]  /*b180*/  STS.U8 [R6+UR9+0x1080], R31 ;  /* 0x0010801f06007988 */ /* 0x0001e80008000009 */
[----:B-1----:R-:W4:Y:S04]  /*b190*/  LDL.LU R30, [R1+0x25c] ;  /* 0x00025c00011e7983 */ /* 0x002f280000300800 */
[----:B0-----:R-:W4:Y:S04]  /*b1a0*/  LDL.LU R31, [R1+0x174] ;  /* 0x00017400011f7983 */ /* 0x001f280000300800 */
[----:B------:R0:W-:Y:S04]  /*b1b0*/  STL [R1+0x15c], R10 ;  /* 0x00015c0a01007387 */ /* 0x0001e80000100800 */
[----:B------:R1:W-:Y:S01]  /*b1c0*/  STL [R1+0x158], R11 ;  /* 0x0001580b01007387 */ /* 0x0003e20000100800 */
[----:B0-----:R-:W-:-:S04]  /*b1d0*/  IADD3 R10, P1, PT, R3, R0, RZ ;  /* 0x00000000030a7210 */ /* 0x001fc80007f3e0ff */
[----:B-1----:R-:W-:Y:S01]  /*b1e0*/  LEA.HI.X.SX32 R11, R3, R2, 0x1, P1 ;  /* 0x00000002030b7211 */ /* 0x002fe200008f0eff */
[----:B---3--:R0:W-:Y:S04]  /*b1f0*/  STS.U8 [R6+UR9+0x1480], R32 ;  /* 0x0014802006007988 */ /* 0x0081e80008000009 */
[----:B--2---:R1:W-:Y:S04]  /*b200*/  STS.U8 [R6+UR9+0x1880], R35 ;  /* 0x0018802306007988 */ /* 0x0043e80008000009 */
[----:B0-----:R-:W2:Y:S04]  /*b210*/  LDL.LU R32, [R1+0x170] ;  /* 0x0001700001207983 */ /* 0x001ea80000300800 */
[----:B-1----:R-:W3:Y:S04]  /*b220*/  LDL.LU R35, [R1+0x258] ;  /* 0x0002580001237983 */ /* 0x002ee80000300800 */
[----:B------:R-:W-:Y:S04]  /*b230*/  STL [R1+0x164], R10 ;  /* 0x0001640a01007387 */ /* 0x000fe80000100800 */
[----:B------:R0:W-:Y:S04]  /*b240*/  STS.U8 [R6+UR9+0x1c80], R36 ;  /* 0x001c802406007988 */ /* 0x0001e80008000009 */
[----:B------:R-:W-:Y:S04]  /*b250*/  STL [R1+0x160], R11 ;  /* 0x0001600b01007387 */ /* 0x000fe80000100800 */
[----:B0-----:R-:W3:Y:S04]  /*b260*/  LDL.LU R36, [R1+0x250] ;  /* 0x0002500001247983 */ /* 0x001ee80000300800 */
[----:B----4-:R0:W-:Y:S04]  /*b270*/  STS.U8 [R6+UR9+0x2080], R38 ;  /* 0x0020802606007988 */ /* 0x0101e80008000009 */
[----:B0-----:R-:W4:Y:S04]  /*b280*/  LDL.LU R38, [R1+0x17c] ;  /* 0x00017c0001267983 */ /* 0x001f280000300800 */
[----:B------:R-:W-:Y:S04]  /*b290*/  STS.U8 [R6+UR9+0x2480], R29 ;  /* 0x0024801d06007988 */ /* 0x000fe80008000009 */
[----:B------:R0:W-:Y:S04]  /*b2a0*/  STS.U8 [R6+UR9+0x2880], R39 ;  /* 0x0028802706007988 */ /* 0x0001e80008000009 */
        /* <DEDUP_REMOVED lines=9> */
[----:B------:R-:W-:-:S04]  /*b340*/  VIADD R3, R40, 0xffffffc8 ;  /* 0xffffffc828037836 */ /* 0x000fc80000000000 */
[----:B------:R0:W4:Y:S01]  /*b350*/  @!P0 LDG.E.U8 R17, desc[UR18][R10.64] ;  /* 0x000000120a118981 */ /* 0x000122000c1e1100 */
[----:B------:R-:W-:Y:S01]  /*b360*/  ISETP.GE.U32.AND P0, PT, R3, 0x7fffff49, PT ;  /* 0x7fffff490300780c */ /* 0x000fe20003f06070 */
[----:B------:R-:W-:Y:S02]  /*b370*/  IMAD R3, R4, 0x37, RZ ;  /* 0x0000003704037824 */ /* 0x000fe400078e02ff */
[----:B------:R0:W-:Y:S01]  /*b380*/  STL [R1+0x16c], R10 ;  /* 0x00016c0a01007387 */ /* 0x0001e20000100800 */
[----:B------:R-:W-:-:S03]  /*b390*/  PRMT R16, RZ, 0x7610, R16 ;  /* 0x00007610ff107816 */ /* 0x000fc60000000010 */
[----:B------:R1:W-:Y:S04]  /*b3a0*/  STL [R1+0x168], R11 ;  /* 0x0001680b01007387 */ /* 0x0003e80000100800 */
[----:B------:R1:W-:Y:S01]  /*b3b0*/  STS.U8 [R6+UR9+0x2c80], R30 ;  /* 0x002c801e06007988 */ /* 0x0003e20008000009 */
[----:B0-----:R-:W-:-:S03]  /*b3c0*/  IADD3 R10, P1, PT, R3, R0, RZ ;  /* 0x00000000030a7210 */ /* 0x001fc60007f3e0ff */
[----:B------:R-:W4:Y:S01]  /*b3d0*/  LDL.LU R27, [R1+0x254] ;  /* 0x00025400011b7983 */ /* 0x000f220000300800 */
[----:B-1----:R-:W-:Y:S01]  /*b3e0*/  LEA.HI.X.SX32 R11, R3, R2, 0x1, P1 ;  /* 0x00000002030b7211 */ /* 0x002fe200008f0eff */
[----:B------:R-:W-:Y:S02]  /*b3f0*/  VIADD R3, R40, 0xffffffc0 ;  /* 0xffffffc028037836 */ /* 0x000fe40000000000 */
[----:B------:R0:W-:Y:S04]  /*b400*/  STS.U8 [R6+UR9+0x3080], R31 ;  /* 0x0030801f06007988 */ /* 0x0001e80008000009 */
[----:B------:R-:W4:Y:S04]  /*b410*/  LDL.LU R30, [R1+0x184] ;  /* 0x00018400011e7983 */ /* 0x000f280000300800 */
[----:B------:R1:W4:Y:S04]  /*b420*/  @!P0 LDG.E.U8 R16, desc[UR18][R10.64] ;  /* 0x000000120a108981 */ /* 0x000328000c1e1100 */
[----:B0-----:R-:W4:Y:S01]  /*b430*/  LDL.LU R31, [R1+0x180] ;  /* 0x00018000011f7983 */ /* 0x001f220000300800 */
[----:B------:R-:W-:Y:S01]  /*b440*/  ISETP.GE.U32.AND P0, PT, R3, 0x7fffff41, PT ;  /* 0x7fffff410300780c */ /* 0x000fe20003f06070 */
[----:B------:R-:W-:-:S02]  /*b450*/  IMAD R3, R4, 0x3f, RZ ;  /* 0x0000003f04037824 */ /* 0x000fc400078e02ff */
[----:B------:R1:W-:Y:S04]  /*b460*/  STL [R1+0x174], R10 ;  /* 0x0001740a01007387 */ /* 0x0003e80000100800 */
[----:B------:R0:W-:Y:S01]  /*b470*/  STL [R1+0x170], R11 ;  /* 0x0001700b01007387 */ /* 0x0001e20000100800 */
[----:B-1----:R-:W-:-:S03]  /*b480*/  IADD3 R10, P1, PT, R3, R0, RZ ;  /* 0x00000000030a7210 */ /* 0x002fc60007f3e0ff */
[----:B--2---:R-:W-:Y:S04]  /*b490*/  STS.U8 [R6+UR9+0x3480], R32 ;  /* 0x0034802006007988 */ /* 0x004fe80008000009 */
[----:B---3--:R1:W-:Y:S01]  /*b4a0*/  STS.U8 [R6+UR9+0x3880], R35 ;  /* 0x0038802306007988 */ /* 0x0083e20008000009 */
[----:B0-----:R-:W-:-:S03]  /*b4b0*/  LEA.HI.X.SX32 R11, R3, R2, 0x1, P1 ;  /* 0x00000002030b7211 */ /* 0x001fc600008f0eff */
[----:B-1----:R-:W2:Y:S04]  /*b4c0*/  LDL.LU R35, [R1+0x24c] ;  /* 0x00024c0001237983 */ /* 0x002ea80000300800 */
[----:B------:R-:W3:Y:S04]  /*b4d0*/  LDL.LU R32, [R1+0x18c] ;  /* 0x00018c0001207983 */ /* 0x000ee80000300800 */
[----:B------:R0:W-:Y:S04]  /*b4e0*/  STS.U8 [R6+UR9+0x3c80], R36 ;  /* 0x003c802406007988 */ /* 0x0001e80008000009 */
[----:B0-----:R-:W3:Y:S04]  /*b4f0*/  LDL.LU R36, [R1+0x188] ;  /* 0x0001880001247983 */ /* 0x001ee80000300800 */
[----:B----4-:R0:W-:Y:S04]  /*b500*/  STS.U8 [R6+UR9+0x80], R38 ;  /* 0x0000802606007988 */ /* 0x0101e80008000009 */
[----:B0-----:R-:W4:Y:S01]  /*b510*/  LDL.LU R38, [R1+0x248] ;  /* 0x0002480001267983 */ /* 0x001f220000300800 */
[----:B------:R-:W-:-:S03]  /*b520*/  LOP3.LUT R6, R41, 0x20, RZ, 0x3c, !PT ;  /* 0x0000002029067812 */ /* 0x000fc600078e3cff */
[----:B------:R-:W-:Y:S04]  /*b530*/  STL [R1+0x17c], R10 ;  /* 0x00017c0a01007387 */ /* 0x000fe80000100800 */
[----:B------:R-:W-:Y:S04]  /*b540*/  STL [R1+0x178], R11 ;  /* 0x0001780b01007387 */ /* 0x000fe80000100800 */
        /* <DEDUP_REMOVED lines=15> */
[----:B------:R-:W-:Y:S04]  /*b640*/  STS.U8 [R6+UR9+0x500], R27 ;  /* 0x0005001b06007988 */ /* 0x000fe80008000009 */
        /* <DEDUP_REMOVED lines=8> */
[----:B--2---:R0:W-:Y:S04]  /*b6d0*/  STS.U8 [R6+UR9+0x1100], R35 ;  /* 0x0011002306007988 */ /* 0x0041e80008000009 */
[----:B---3--:R1:W-:Y:S04]  /*b6e0*/  STS.U8 [R6+UR9+0x1500], R32 ;  /* 0x0015002006007988 */ /* 0x0083e80008000009 */
[----:B0-----:R-:W2:Y:S04]  /*b6f0*/  LDL.LU R35, [R1+0x198] ;  /* 0x0001980001237983 */ /* 0x001ea80000300800 */
[----:B------:R-:W-:Y:S04]  /*b700*/  STL [R1+0x18c], R10 ;  /* 0x00018c0a01007387 */ /* 0x000fe80000100800 */
[----:B------:R-:W-:Y:S04]  /*b710*/  STL [R1+0x188], R11 ;  /* 0x0001880b01007387 */ /* 0x000fe80000100800 */
[----:B------:R0:W-:Y:S04]  /*b720*/  STS.U8 [R6+UR9+0x1900], R36 ;  /* 0x0019002406007988 */ /* 0x0001e80008000009 */
[----:B-1----:R-:W3:Y:S04]  /*b730*/  LDL.LU R32, [R1+0x240] ;  /* 0x0002400001207983 */ /* 0x002ee80000300800 */
[----:B0-----:R-:W3:Y:S01]  /*b740*/  LDL.LU R36, [R1+0x238] ;  /* 0x0002380001247983 */ /* 0x001ee20000300800 */
[----:B------:R-:W-:Y:S01]  /*b750*/  PRMT R13, RZ, 0x7610, R13 ;  /* 0x00007610ff0d7816 */ /* 0x000fe2000000000d */
[----:B------:R-:W-:-:S05]  /*b760*/  VIADD R3, R40, 0xffffffa8 ;  /* 0xffffffa828037836 */ /* 0x000fca0000000000 */
[----:B------:R0:W3:Y:S01]  /*b770*/  @!P0 LDG.E.U8 R13, desc[UR18][R10.64] ;  /* 0x000000120a0d8981 */ /* 0x0000e2000c1e1100 */
[----:B------:R-:W-:Y:S01]  /*b780*/  ISETP.GE.U32.AND P0, PT, R3, 0x7fffff29, PT ;  /* 0x7fffff290300780c */ /* 0x000fe20003f06070 */
[----:B------:R-:W-:-:S05]  /*b790*/  IMAD R3, R4, 0x57, RZ ;  /* 0x0000005704037824 */ /* 0x000fca00078e02ff */
[----:B0-----:R-:W-:-:S04]  /*b7a0*/  IADD3 R10, P1, PT, R3, R0, RZ ;  /* 0x00000000030a7210 */ /* 0x001fc80007f3e0ff */
[----:B------:R-:W-:Y:S01]  /*b7b0*/  LEA.HI.X.SX32 R11, R3, R2, 0x1, P1 ;  /* 0x00000002030b7211 */ /* 0x000fe200008f0eff */
[----:B----4-:R0:W-:Y:S04]  /*b7c0*/  STS.U8 [R6+UR9+0x1d00], R38 ;  /* 0x001d002606007988 */ /* 0x0101e80008000009 */
[----:B0-----:R-:W4:Y:S04]  /*b7d0*/  LDL.LU R38, [R1+0x1a4] ;  /* 0x0001a40001267983 */ /* 0x001f280000300800 */
[----:B------:R-:W-:Y:S04]  /*b7e0*/  STS.U8 [R6+UR9+0x2100], R29 ;  /* 0x0021001d06007988 */ /* 0x000fe80008000009 */
[----:B------:R0:W-:Y:S04]  /*b7f0*/  STS.U8 [R6+UR9+0x2500], R39 ;  /* 0x0025002706007988 */ /* 0x0001e80008000009 */
[----:B0-----:R-:W4:Y:S04]  /*b800*/  LDL.LU R39, [R1+0x1a0] ;  /* 0x0001a00001277983 */ /* 0x001f280000300800 */
[----:B------:R-:W-:Y:S04]  /*b810*/  STL [R1+0x194], R10 ;  /* 0x0001940a01007387 */ /* 0x000fe80000100800 */
[----:B------:R0:W-:Y:S04]  /*b820*/  STL [R1+0x190], R11 ;  /* 0x0001900b01007387 */ /* 0x0001e80000100800 */
[----:B------:R-:W4:Y:S01]  /*b830*/  LDL.LU R26, [R1+0x23c] ;  /* 0x00023c00011a7983 */ /* 0x000f220000300800 */
[----:B------:R-:W-:Y:S01]  /*b840*/  PRMT R12, RZ, 0x7610, R12 ;  /* 0x00007610ff0c7816 */ /* 0x000fe2000000000c */
[----:B------:R-:W-:-:S02]  /*b850*/  VIADD R3, R40, 0xffffffa0 ;  /* 0xffffffa028037836 */ /* 0x000fc40000000000 */
[----:B------:R-:W4:Y:S04]  /*b860*/  LDL.LU R27, [R1+0x1b4] ;  /* 0x0001b400011b7983 */ /* 0x000f280000300800 */
[----:B------:R0:W4:Y:S01]  /*b870*/  @!P0 LDG.E.U8 R12, desc[UR18][R10.64] ;  /* 0x000000120a0c8981 */ /* 0x000122000c1e1100 */
[----:B------:R-:W-:Y:S01]  /*b880*/  ISETP.GE.U32.AND P0, PT, R3, 0x7fffff21, PT ;  /* 0x7fffff210300780c */ /* 0x000fe20003f06070 */
[----:B------:R-:W-:Y:S02]  /*b890*/  IMAD R3, R4, 0x5f, RZ ;  /* 0x0000005f04037824 */ /* 0x000fe400078e02ff */
[----:B------:R-:W4:Y:S03]  /*b8a0*/  LDL.LU R29, [R1+0x1b0] ;  /* 0x0001b000011d7983 */ /* 0x000f260000300800 */
[----:B------:R-:W-:-:S02]  /*b8b0*/  IADD3 R24, P1, PT, R3, R0, RZ ;  /* 0x0000000003187210 */ /* 0x000fc40007f3e0ff */
[----:B0-----:R-:W-:Y:S02]  /*b8c0*/  PRMT R11, RZ, 0x7610, R11 ;  /* 0x00007610ff0b7816 */ /* 0x001fe4000000000b */
[----:B------:R-:W-:Y:S01]  /*b8d0*/  LEA.HI.X.SX32 R25, R3, R2, 0x1, P1 ;  /* 0x0000000203197211 */ /* 0x000fe200008f0eff */
[----:B------:R-:W-:-:S04]  /*b8e0*/  VIADD R3, R40, 0xffffff98 ;  /* 0xffffff9828037836 */ /* 0x000fc80000000000 */
[----:B------:R0:W4:Y:S01]  /*b8f0*/  @!P0 LDG.E.U8 R11, desc[UR18][R24.64] ;  /* 0x00000012180b8981 */ /* 0x000122000c1e1100 */
[----:B------:R-:W-:Y:S01]  /*b900*/  ISETP.GE.U32.AND P0, PT, R3, 0x7fffff19, PT ;  /* 0x7fffff190300780c */ /* 0x000fe20003f06070 */
[----:B------:R-:W-:Y:S02]  /*b910*/  IMAD R3, R4, 0x67, RZ ;  /* 0x0000006704037824 */ /* 0x000fe400078e02ff */
[----:B------:R1:W-:Y:S04]  /*b920*/  STS.U8 [R6+UR9+0x2900], R30 ;  /* 0x0029001e06007988 */ /* 0x0003e80008000009 */
[----:B------:R0:W-:Y:S04]  /*b930*/  STS.U8 [R6+UR9+0x2d00], R31 ;  /* 0x002d001f06007988 */ /* 0x0001e80008000009 */
[----:B------:R-:W-:Y:S04]  /*b940*/  STL [R1+0x19c], R24 ;  /* 0x00019c1801007387 */ /* 0x000fe80000100800 */
[----:B------:R-:W-:Y:S04]  /*b950*/  STL [R1+0x198], R25 ;  /* 0x0001981901007387 */ /* 0x000fe80000100800 */
[----:B-1----:R-:W4:Y:S04]  /*b960*/  LDL.LU R30, [R1+0x234] ;  /* 0x00023400011e7983 */ /* 0x002f280000300800 */
[----:B0-----:R-:W4:Y:S01]  /*b970*/  LDL.LU R31, [R1+0x1c4] ;  /* 0x0001c400011f7983 */ /* 0x001f220000300800 */
[----:B------:R-:W-:-:S03]  /*b980*/  PRMT R10, RZ, 0x7610, R10 ;  /* 0x00007610ff0a7816 */ /* 0x000fc6000000000a */
[----:B--2---:R0:W-:Y:S04]  /*b990*/  STS.U8 [R6+UR9+0x3100], R35 ;  /* 0x0031002306007988 */ /* 0x0041e80008000009 */
[----:B0-----:R-:W2:Y:S04]  /*b9a0*/  LDL.LU R35, [R1+0x1c0] ;  /* 0x0001c00001237983 */ /* 0x001ea80000300800 */
[----:B---3--:R0:W-:Y:S04]  /*b9b0*/  STS.U8 [R6+UR9+0x3500], R32 ;  /* 0x0035002006007988 */ /* 0x0081e80008000009 */
[----:B------:R1:W-:Y:S01]  /*b9c0*/  STS.U8 [R6+UR9+0x3900], R36 ;  /* 0x0039002406007988 */ /* 0x0003e20008000009 */
[----:B0-----:R-:W-:-:S03]  /*b9d0*/  LOP3.LUT R32, R41, 0x30, RZ, 0x3c, !PT ;  /* 0x0000003029207812 */ /* 0x001fc600078e3cff */
[----:B-1----:R-:W3:Y:S01]  /*b9e0*/  LDL.LU R36, [R1+0x230] ;  /* 0x0002300001247983 */ /* 0x002ee20000300800 */
[----:B------:R-:W-:-:S03]  /*b9f0*/  PRMT R28, RZ, 0x7610, R28 ;  /* 0x00007610ff1c7816 */ /* 0x000fc6000000001c */
[----:B----4-:R0:W-:Y:S02]  /*ba00*/  STS.U8 [R6+UR9+0x3d00], R38 ;  /* 0x003d002606007988 */ /* 0x0101e40008000009 */
[C---:B0-----:R-:W-:Y:S02]  /*ba10*/  IADD3 R6, P1, PT, R3.reuse, R0, RZ ;  /* 0x0000000003067210 */ /* 0x041fe40007f3e0ff */
[----:B------:R-:W4:Y:S02]  /*ba20*/  LDL.LU R38, [R1+0x1d4] ;  /* 0x0001d40001267983 */ /* 0x000f240000300800 */
[----:B------:R-:W-:Y:S01]  /*ba30*/  LEA.HI.X.SX32 R24, R3, R2, 0x1, P1 ;  /* 0x0000000203187211 */ /* 0x000fe200008f0eff */
[----:B------:R-:W-:-:S04]  /*ba40*/  VIADD R3, R40, 0xffffff90 ;  /* 0xffffff9028037836 */ /* 0x000fc80000000000 */
[----:B------:R-:W-:Y:S01]  /*ba50*/  @!P0 IMAD.MOV.U32 R25, RZ, RZ, R24 ;  /* 0x000000ffff198224 */ /* 0x000fe200078e0018 */
[----:B------:R0:W-:Y:S04]  /*ba60*/  STS.U8 [R32+UR9+0x180], R39 ;  /* 0x0001802720007988 */ /* 0x0001e80008000009 */
[----:B0-----:R-:W4:Y:S04]  /*ba70*/  LDL.LU R39, [R1+0x1d0] ;  /* 0x0001d00001277983 */ /* 0x001f280000300800 */
[----:B------:R-:W-:Y:S04]  /*ba80*/  STL [R1+0x1a4], R6 ;  /* 0x0001a40601007387 */ /* 0x000fe80000100800 */
[----:B------:R0:W-:Y:S02]  /*ba90*/  STL [R1+0x1a0], R24 ;  /* 0x0001a01801007387 */ /* 0x0001e40000100800 */
[----:B0-----:R-:W-:-:S05]  /*baa0*/  @!P0 IMAD.MOV.U32 R24, RZ, RZ, R6 ;  /* 0x000000ffff188224 */ /* 0x001fca00078e0006 */
[----:B------:R0:W4:Y:S01]  /*bab0*/  @!P0 LDG.E.U8 R10, desc[UR18][R24.64] ;  /* 0x00000012180a8981 */ /* 0x000122000c1e1100 */
[----:B------:R-:W-:Y:S01]  /*bac0*/  ISETP.GE.U32.AND P0, PT, R3, 0x7fffff11, PT ;  /* 0x7fffff110300780c */ /* 0x000fe20003f06070 */
[----:B------:R-:W-:-:S05]  /*bad0*/  IMAD R3, R4, 0x6f, RZ ;  /* 0x0000006f04037824 */ /* 0x000fca00078e02ff */
[----:B------:R-:W-:-:S04]  /*bae0*/  IADD3 R6, P1, PT, R3, R0, RZ ;  /* 0x0000000003067210 */ /* 0x000fc80007f3e0ff */
[----:B0-----:R-:W-:Y:S01]  /*baf0*/  LEA.HI.X.SX32 R24, R3, R2, 0x1, P1 ;  /* 0x0000000203187211 */ /* 0x001fe200008f0eff */
[----:B------:R-:W-:Y:S01]  /*bb00*/  STL [R1+0x1b4], R6 ;  /* 0x0001b40601007387 */ /* 0x000fe20000100800 */
[----:B------:R-:W-:-:S03]  /*bb10*/  VIADD R3, R40, 0xffffff88 ;  /* 0xffffff8828037836 */ /* 0x000fc60000000000 */
[----:B------:R0:W-:Y:S01]  /*bb20*/  STL [R1+0x1b0], R24 ;  /* 0x0001b01801007387 */ /* 0x0001e20000100800 */
[----:B------:R-:W-:Y:S02]  /*bb30*/  @!P0 IMAD.MOV.U32 R25, RZ, RZ, R24 ;  /* 0x000000ffff198224 */ /* 0x000fe400078e0018 */
[----:B0-----:R-:W-:-:S05]  /*bb40*/  @!P0 IMAD.MOV.U32 R24, RZ, RZ, R6 ;  /* 0x000000ffff188224 */ /* 0x001fca00078e0006 */
[----:B------:R0:W4:Y:S01]  /*bb50*/  @!P0 LDG.E.U8 R28, desc[UR18][R24.64] ;  /* 0x00000012181c8981 */ /* 0x000122000c1e1100 */
[----:B------:R-:W-:Y:S01]  /*bb60*/  ISETP.GE.U32.AND P0, PT, R3, 0x7fffff09, PT ;  /* 0x7fffff090300780c */ /* 0x000fe20003f06070 */
[----:B------:R-:W-:-:S05]  /*bb70*/  IMAD R3, R4, 0x77, RZ ;  /* 0x0000007704037824 */ /* 0x000fca00078e02ff */
[----:B------:R-:W-:-:S04]  /*bb80*/  IADD3 R6, P1, PT, R3, R0, RZ ;  /* 0x0000000003067210 */ /* 0x000fc80007f3e0ff */
[----:B0-----:R-:W-:Y:S01]  /*bb90*/  LEA.HI.X.SX32 R25, R3, R2, 0x1, P1 ;  /* 0x0000000203197211 */ /* 0x001fe200008f0eff */
[----:B------:R0:W-:Y:S04]  /*bba0*/  STS.U8 [R32+UR9+0x580], R26 ;  /* 0x0005801a20007988 */ /* 0x0001e80008000009 */
[----:B------:R1:W-:Y:S04]  /*bbb0*/  STL [R1+0x1c4], R6 ;  /* 0x0001c40601007387 */ /* 0x0003e80000100800 */
[----:B------:R-:W-:Y:S01]  /*bbc0*/  STL [R1+0x1c0], R25 ;  /* 0x0001c01901007387 */ /* 0x000fe20000100800 */
[----:B0-----:R-:W-:-:S03]  /*bbd0*/  @!P0 IMAD.MOV.U32 R26, RZ, RZ, R6 ;  /* 0x000000ffff1a8224 */ /* 0x001fc600078e0006 */
[----:B-1----:R-:W4:Y:S01]  /*bbe0*/  LDL.LU R6, [R1+0x22c] ;  /* 0x00022c0001067983 */ /* 0x002f220000300800 */
[----:B------:R-:W-:Y:S01]  /*bbf0*/  PRMT R24, RZ, 0x7610, R24 ;  /* 0x00007610ff187816 */ /* 0x000fe20000000018 */
[----:B------:R-:W-:Y:S02]  /*bc00*/  VIADD R3, R40, 0xffffff80 ;  /* 0xffffff8028037836 */ /* 0x000fe40000000000 */
[----:B------:R0:W-:Y:S02]  /*bc10*/  STS.U8 [R32+UR9+0x980], R27 ;  /* 0x0009801b20007988 */ /* 0x0001e40008000009 */
[----:B0-----:R-:W-:-:S05]  /*bc20*/  @!P0 IMAD.MOV.U32 R27, RZ, RZ, R25 ;  /* 0x000000ffff1b8224 */ /* 0x001fca00078e0019 */
[----:B------:R0:W4:Y:S01]  /*bc30*/  @!P0 LDG.E.U8 R24, desc[UR18][R26.64] ;  /* 0x000000121a188981 */ /* 0x000122000c1e1100 */
[----:B------:R-:W-:Y:S01]  /*bc40*/  ISETP.GE.U32.AND P0, PT, R3, 0x7fffff01, PT ;  /* 0x7fffff010300780c */ /* 0x000fe20003f06070 */
[----:B------:R-:W-:Y:S02]  /*bc50*/  IMAD R3, R4, 0x7f, RZ ;  /* 0x0000007f04037824 */ /* 0x000fe400078e02ff */
[----:B------:R1:W-:Y:S03]  /*bc60*/  STS.U8 [R32+UR9+0xd80], R29 ;  /* 0x000d801d20007988 */ /* 0x0003e60008000009 */
[C---:B------:R-:W-:Y:S01]  /*bc70*/  IADD3 R25, P1, PT, R3.reuse, R0, RZ ;  /* 0x0000000003197210 */ /* 0x040fe20007f3e0ff */
[----:B------:R2:W-:Y:S04]  /*bc80*/  STS.U8 [R32+UR9+0x1180], R30 ;  /* 0x0011801e20007988 */ /* 0x0005e80008000009 */
[----:B------:R3:W-:Y:S04]  /*bc90*/  STS.U8 [R32+UR9+0x1580], R31 ;  /* 0x0015801f20007988 */ /* 0x0007e80008000009 */
[----:B-1----:R-:W4:Y:S01]  /*bca0*/  LDL.LU R29, [R1+0x228] ;  /* 0x00022800011d7983 */ /* 0x002f220000300800 */
[----:B0-----:R-:W-:-:S03]  /*bcb0*/  LEA.HI.X.SX32 R26, R3, R2, 0x1, P1 ;  /* 0x00000002031a7211 */ /* 0x001fc600008f0eff */
[----:B--2---:R-:W2:Y:S04]  /*bcc0*/  LDL.LU R30, [R1+0x220] ;  /* 0x00022000011e7983 */ /* 0x004ea80000300800 */
[----:B------:R0:W-:Y:S04]  /*bcd0*/  STS.U8 [R32+UR9+0x1980], R35 ;  /* 0x0019802320007988 */ /* 0x0001e80008000009 */
[----:B---3--:R-:W3:Y:S04]  /*bce0*/  LDL.LU R31, [R1+0x218] ;  /* 0x00021800011f7983 */ /* 0x008ee80000300800 */
[----:B0-----:R-:W3:Y:S04]  /*bcf0*/  LDL.LU R35, [R1+0x1dc] ;  /* 0x0001dc0001237983 */ /* 0x001ee80000300800 */
[----:B------:R0:W-:Y:S04]  /*bd00*/  STL [R1+0x808], R4 ;  /* 0x0008080401007387 */ /* 0x0001e80000100800 */
[----:B------:R1:W-:Y:S04]  /*bd10*/  STS.U8 [R32+UR9+0x1d80], R36 ;  /* 0x001d802420007988 */ /* 0x0003e80008000009 */
[----:B0-----:R-:W3:Y:S04]  /*bd20*/  LDL.LU R4, [R1+0x1f4] ;  /* 0x0001f40001047983 */ /* 0x001ee80000300800 */
[----:B------:R-:W-:Y:S04]  /*bd30*/  STL [R1+0x80c], R0 ;  /* 0x00080c0001007387 */ /* 0x000fe80000100800 */
[----:B------:R-:W-:Y:S04]  /*bd40*/  STL [R1+0x810], R2 ;  /* 0x0008100201007387 */ /* 0x000fe80000100800 */
[----:B------:R-:W-:Y:S04]  /*bd50*/  STL [R1+0x1d4], R25 ;  /* 0x0001d41901007387 */ /* 0x000fe80000100800 */
[----:B------:R0:W-:Y:S04]  /*bd60*/  STL [R1+0x1d0], R26 ;  /* 0x0001d01a01007387 */ /* 0x0001e80000100800 */
[----:B-1----:R-:W3:Y:S01]  /*bd70*/  LDL.LU R36, [R1+0x1e4] ;  /* 0x0001e40001247983 */ /* 0x002ee20000300800 */
[----:B------:R-:W-:-:S02]  /*bd80*/  @!P0 IMAD.MOV.U32 R27, RZ, RZ, R26 ;  /* 0x000000ffff1b8224 */ /* 0x000fc400078e001a */
[----:B0-----:R-:W-:Y:S01]  /*bd90*/  @!P0 IMAD.MOV.U32 R26, RZ, RZ, R25 ;  /* 0x000000ffff1a8224 */ /* 0x001fe200078e0019 */
[----:B----4-:R0:W-:Y:S04]  /*bda0*/  STS.U8 [R32+UR9+0x2180], R38 ;  /* 0x0021802620007988 */ /* 0x0101e80008000009 */
[----:B0-----:R-:W4:Y:S04]  /*bdb0*/  LDL.LU R38, [R1+0xe4] ;  /* 0x0000e40001267983 */ /* 0x001f280000300800 */
[----:B------:R0:W-:Y:S04]  /*bdc0*/  STS.U8 [R32+UR9+0x2580], R39 ;  /* 0x0025802720007988 */ /* 0x0001e80008000009 */
[----:B0-----:R-:W4:Y:S04]  /*bdd0*/  LDL.LU R39, [R1+0xbc] ;  /* 0x0000bc0001277983 */ /* 0x001f280000300800 */
[----:B------:R-:W4:Y:S04]  /*bde0*/  LDL.LU R40, [R1+0xa8] ;  /* 0x0000a80001287983 */ /* 0x000f280000300800 */
[----:B------:R-:W4:Y:S04]  /*bdf0*/  LDL.LU R25, [R1+0xa4] ;  /* 0x0000a40001197983 */ /* 0x000f280000300800 */
[----:B------:R0:W-:Y:S04]  /*be00*/  STS.U8 [R32+UR9+0x2980], R6 ;  /* 0x0029800620007988 */ /* 0x0001e80008000009 */
[----:B0-----:R-:W4:Y:S01]  /*be10*/  LDL.LU R6, [R1+0x9c] ;  /* 0x00009c0001067983 */ /* 0x001f220000300800 */
[----:B------:R-:W-:-:S03]  /*be20*/  LOP3.LUT R0, R41, 0x40, RZ, 0x3c, !PT ;  /* 0x0000004029007812 */ /* 0x000fc600078e3cff */
[----:B------:R0:W-:Y:S04]  /*be30*/  STS.U8 [R32+UR9+0x2d80], R29 ;  /* 0x002d801d20007988 */ /* 0x0001e80008000009 */
[----:B--2---:R1:W-:Y:S04]  /*be40*/  STS.U8 [R32+UR9+0x3180], R30 ;  /* 0x0031801e20007988 */ /* 0x0043e80008000009 */
[----:B0-----:R-:W2:Y:S04]  /*be50*/  LDL.LU R29, [R1+0x90] ;  /* 0x00009000011d7983 */ /* 0x001ea80000300800 */
[----:B---3--:R0:W-:Y:S04]  /*be60*/  STS.U8 [R32+UR9+0x3580], R31 ;  /* 0x0035801f20007988 */ /* 0x0081e80008000009 */
[----:B-1----:R-:W3:Y:S04]  /*be70*/  LDL.LU R30, [R1+0x8c] ;  /* 0x00008c00011e7983 */ /* 0x002ee80000300800 */
[----:B0-----:R-:W3:Y:S04]  /*be80*/  LDL.LU R31, [R1+0x84] ;  /* 0x00008400011f7983 */ /* 0x001ee80000300800 */
[----:B------:R-:W-:Y:S04]  /*be90*/  STS.U8 [R32+UR9+0x3980], R4 ;  /* 0x0039800420007988 */ /* 0x000fe80008000009 */
[----:B------:R0:W-:Y:S04]  /*bea0*/  STS.U8 [R32+UR9+0x3d80], R35 ;  /* 0x003d802320007988 */ /* 0x0001e80008000009 */
[----:B0-----:R-:W3:Y:S04]  /*beb0*/  LDL.LU R32, [R1+0x80] ;  /* 0x0000800001207983 */ /* 0x001ee80000300800 */
[----:B------:R-:W3:Y:S04]  /*bec0*/  LDL.LU R35, [R1+0x7c] ;  /* 0x00007c0001237983 */ /* 0x000ee80000300800 */
[----:B------:R0:W-:Y:S04]  /*bed0*/  STS.U8 [R0+UR9+0x200], R36 ;  /* 0x0002002400007988 */ /* 0x0001e80008000009 */
[----:B0-----:R-:W3:Y:S04]  /*bee0*/  LDL.LU R36, [R1+0x70] ;  /* 0x0000700001247983 */ /* 0x001ee80000300800 */
[----:B----4-:R0:W-:Y:S04]  /*bef0*/  STS.U8 [R0+UR9+0x600], R38 ;  /* 0x0006002600007988 */ /* 0x0101e80008000009 */
[----:B0-----:R-:W4:Y:S04]  /*bf00*/  LDL.LU R38, [R1+0x6c] ;  /* 0x00006c0001267983 */ /* 0x001f280000300800 */
[----:B------:R0:W-:Y:S04]  /*bf10*/  STS.U8 [R0+UR9+0xa00], R39 ;  /* 0x000a002700007988 */ /* 0x0001e80008000009 */
[----:B------:R1:W-:Y:S04]  /*bf20*/  STS.U8 [R0+UR9+0xe00], R40 ;  /* 0x000e002800007988 */ /* 0x0003e80008000009 */
[----:B0-----:R-:W4:Y:S04]  /*bf30*/  LDL.LU R39, [R1+0x68] ;  /* 0x0000680001277983 */ /* 0x001f280000300800 */
[----:B-1----:R-:W4:Y:S04]  /*bf40*/  LDL.LU R40, [R1+0x5c] ;  /* 0x00005c0001287983 */ /* 0x002f280000300800 */
[----:B------:R0:W-:Y:S04]  /*bf50*/  STS.U8 [R0+UR9+0x1200], R25 ;  /* 0x0012001900007988 */ /* 0x0001e80008000009 */
[----:B------:R-:W4:Y:S04]  /*bf60*/  LDL.LU R4, [R1+0x50] ;  /* 0x0000500001047983 */ /* 0x000f280000300800 */
[----:B0-----:R-:W4:Y:S04]  /*bf70*/  LDL.LU R25, [R1+0x54] ;  /* 0x0000540001197983 */ /* 0x001f280000300800 */
[----:B------:R0:W-:Y:S04]  /*bf80*/  STS.U8 [R0+UR9+0x1600], R6 ;  /* 0x0016000600007988 */ /* 0x0001e80008000009 */
[----:B0-----:R-:W4:Y:S01]  /*bf90*/  LDL.LU R6, [R1+0x4c] ;  /* 0x00004c0001067983 */ /* 0x001f220000300800 */
[----:B------:R-:W-:-:S03]  /*bfa0*/  LOP3.LUT R2, R41, 0x50, RZ, 0x3c, !PT ;  /* 0x0000005029027812 */ /* 0x000fc600078e3cff */
[----:B--2---:R0:W-:Y:S04]  /*bfb0*/  STS.U8 [R0+UR9+0x1a00], R29 ;  /* 0x001a001d00007988 */ /* 0x0041e80008000009 */
[----:B---3--:R1:W-:Y:S04]  /*bfc0*/  STS.U8 [R0+UR9+0x1e00], R30 ;  /* 0x001e001e00007988 */ /* 0x0083e80008000009 */
[----:B0-----:R-:W2:Y:S04]  /*bfd0*/  LDL.LU R29, [R1+0x40] ;  /* 0x00004000011d7983 */ /* 0x001ea80000300800 */
[----:B------:R0:W-:Y:S04]  /*bfe0*/  STS.U8 [R0+UR9+0x2200], R31 ;  /* 0x0022001f00007988 */ /* 0x0001e80008000009 */
[----:B-1----:R-:W3:Y:S04]  /*bff0*/  LDL.LU R30, [R1+0x34] ;  /* 0x00003400011e7983 */ /* 0x002ee80000300800 */
[----:B0-----:R-:W3:Y:S04]  /*c000*/  LDL.LU R31, [R1+0x2c] ;  /* 0x00002c00011f7983 */ /* 0x001ee80000300800 */
[----:B------:R0:W-:Y:S04]  /*c010*/  STS.U8 [R0+UR9+0x2600], R32 ;  /* 0x0026002000007988 */ /* 0x0001e80008000009 */
[----:B------:R1:W-:Y:S04]  /*c020*/  STS.U8 [R0+UR9+0x2a00], R35 ;  /* 0x002a002300007988 */ /* 0x0003e80008000009 */
[----:B0-----:R-:W3:Y:S04]  /*c030*/  LDL.LU R32, [R1+0x28] ;  /* 0x0000280001207983 */ /* 0x001ee80000300800 */
[----:B-1----:R-:W3:Y:S04]  /*c040*/  LDL.LU R35, [R1+0x20] ;  /* 0x0000200001237983 */ /* 0x002ee80000300800 */
        /* <DEDUP_REMOVED lines=8> */
[----:B------:R-:W-:Y:S04]  /*c0d0*/  STS.U8 [R0+UR9+0x3e00], R4 ;  /* 0x003e000400007988 */ /* 0x000fe80008000009 */
[----:B------:R-:W-:Y:S04]  /*c0e0*/  STS.U8 [R2+UR9+0x280], R25 ;  /* 0x0002801902007988 */ /* 0x000fe80008000009 */
[----:B------:R-:W-:Y:S04]  /*c0f0*/  STS.U8 [R2+UR9+0x680], R6 ;  /* 0x0006800602007988 */ /* 0x000fe80008000009 */
[----:B------:R0:W-:Y:S04]  /*c100*/  STS.U8 [R2+UR9+0xa80], R5 ;  /* 0x000a800502007988 */ /* 0x0001e80008000009 */
[----:B0-----:R-:W4:Y:S01]  /*c110*/  LDL.LU R5, [R1+0x884] ;  /* 0x0008840001057983 */ /* 0x001f220000300800 */
[----:B------:R-:W-:-:S03]  /*c120*/  LOP3.LUT R0, R41, 0x60, RZ, 0x3c, !PT ;  /* 0x0000006029007812 */ /* 0x000fc600078e3cff */
[----:B--2---:R-:W-:Y:S04]  /*c130*/  STS.U8 [R2+UR9+0xe80], R29 ;  /* 0x000e801d02007988 */ /* 0x004fe80008000009 */
[----:B---3--:R-:W-:Y:S04]  /*c140*/  STS.U8 [R2+UR9+0x1280], R30 ;  /* 0x0012801e02007988 */ /* 0x008fe80008000009 */
[----:B------:R-:W-:Y:S01]  /*c150*/  STS.U8 [R2+UR9+0x1680], R31 ;  /* 0x0016801f02007988 */ /* 0x000fe20008000009 */
[----:B------:R-:W-:-:S06]  /*c160*/  PRMT R23, RZ, 0x7610, R23 ;  /* 0x00007610ff177816 */ /* 0x000fcc0000000017 */
[----:B------:R0:W2:Y:S04]  /*c170*/  @!P0 LDG.E.U8 R23, desc[UR18][R26.64] ;  /* 0x000000121a178981 */ /* 0x0000a8000c1e1100 */
[----:B------:R-:W-:Y:S04]  /*c180*/  STS.U8 [R2+UR9+0x1a80], R32 ;  /* 0x001a802002007988 */ /* 0x000fe80008000009 */
[----:B------:R-:W-:Y:S04]  /*c190*/  STS.U8 [R2+UR9+0x1e80], R35 ;  /* 0x001e802302007988 */ /* 0x000fe80008000009 */
[----:B------:R-:W-:Y:S04]  /*c1a0*/  STS.U8 [R2+UR9+0x2280], R36 ;  /* 0x0022802402007988 */ /* 0x000fe80008000009 */
[----:B----4-:R-:W-:Y:S04]  /*c1b0*/  STS.U8 [R2+UR9+0x2680], R38 ;  /* 0x0026802602007988 */ /* 0x010fe80008000009 */
[----:B------:R-:W-:Y:S04]  /*c1c0*/  STS.U8 [R2+UR9+0x2a80], R39 ;  /* 0x002a802702007988 */ /* 0x000fe80008000009 */
        /* <DEDUP_REMOVED lines=10> */
[----:B------:R1:W-:Y:S04]  /*c270*/  STS.U8 [R0+UR9+0x1700], R81 ;  /* 0x0017005100007988 */ /* 0x0003e80008000009 */
[----:B------:R-:W-:Y:S04]  /*c280*/  STS.U8 [R0+UR9+0x1b00], R80 ;  /* 0x001b005000007988 */ /* 0x000fe80008000009 */
[----:B------:R-:W-:Y:S04]  /*c290*/  STS.U8 [R0+UR9+0x1f00], R79 ;  /* 0x001f004f00007988 */ /* 0x000fe80008000009 */
[----:B------:R-:W-:Y:S04]  /*c2a0*/  STS.U8 [R0+UR9+0x2300], R78 ;  /* 0x0023004e00007988 */ /* 0x000fe80008000009 */
[----:B------:R-:W-:Y:S04]  /*c2b0*/  STS.U8 [R0+UR9+0x2700], R77 ;  /* 0x0027004d00007988 */ /* 0x000fe80008000009 */
[----:B------:R-:W-:Y:S04]  /*c2c0*/  STS.U8 [R0+UR9+0x2b00], R76 ;  /* 0x002b004c00007988 */ /* 0x000fe80008000009 */
[----:B------:R-:W-:Y:S04]  /*c2d0*/  STS.U8 [R0+UR9+0x2f00], R75 ;  /* 0x002f004b00007988 */ /* 0x000fe80008000009 */
[----:B------:R-:W-:Y:S04]  /*c2e0*/  STS.U8 [R0+UR9+0x3300], R74 ;  /* 0x0033004a00007988 */ /* 0x000fe80008000009 */
[----:B------:R3:W-:Y:S04]  /*c2f0*/  STL [R1+0x814], R5 ;  /* 0x0008140501007387 */ /* 0x0007e80000100800 */
[----:B-1----:R-:W4:Y:S04]  /*c300*/  LDL.LU R81, [R1+0x210] ;  /* 0x0002100001517983 */ /* 0x002f280000300800 */
[----:B------:R-:W2:Y:S04]  /*c310*/  LDL.LU R83, [R1+0x20c] ;  /* 0x00020c0001537983 */ /* 0x000ea80000300800 */
[----:B------:R-:W2:Y:S04]  /*c320*/  LDL.LU R85, [R1+0x208] ;  /* 0x0002080001557983 */ /* 0x000ea80000300800 */
[----:B------:R-:W2:Y:S04]  /*c330*/  LDL.LU R87, [R1+0x204] ;  /* 0x0002040001577983 */ /* 0x000ea80000300800 */
[----:B------:R-:W2:Y:S01]  /*c340*/  LDL.LU R88, [R1+0x200] ;  /* 0x0002000001587983 */ /* 0x000ea20000300800 */
[----:B------:R-:W-:-:S03]  /*c350*/  IMAD R3, R41, R5, RZ ;  /* 0x0000000529037224 */ /* 0x000fc600078e02ff */
[----:B------:R-:W2:Y:S04]  /*c360*/  LDL.LU R90, [R1+0x1fc] ;  /* 0x0001fc00015a7983 */ /* 0x000ea80000300800 */
[----:B------:R-:W2:Y:S04]  /*c370*/  LDL.LU R89, [R1+0x1f8] ;  /* 0x0001f80001597983 */ /* 0x000ea80000300800 */
[----:B------:R-:W2:Y:S04]  /*c380*/  LDL.LU R91, [R1+0x1f0] ;  /* 0x0001f000015b7983 */ /* 0x000ea80000300800 */
[----:B------:R-:W2:Y:S04]  /*c390*/  LDL.LU R92, [R1+0x1ec] ;  /* 0x0001ec00015c7983 */ /* 0x000ea80000300800 */
[----:B---3--:R-:W3:Y:S04]  /*c3a0*/  LDL.LU R5, [R1+0x1e8] ;  /* 0x0001e80001057983 */ /* 0x008ee80000300800 */
[----:B------:R-:W-:Y:S04]  /*c3b0*/  STS.U8 [R0+UR9+0x3700], R9 ;  /* 0x0037000900007988 */ /* 0x000fe80008000009 */
[----:B------:R-:W3:Y:S04]  /*c3c0*/  LDL.LU R26, [R1+0x1e0] ;  /* 0x0001e000011a7983 */ /* 0x000ee80000300800 */
[----:B------:R-:W-:Y:S04]  /*c3d0*/  STS.U8 [R0+UR9+0x3b00], R8 ;  /* 0x003b000800007988 */ /* 0x000fe80008000009 */
[----:B------:R-:W3:Y:S04]  /*c3e0*/  LDL.LU R27, [R1+0x1d8] ;  /* 0x0001d800011b7983 */ /* 0x000ee80000300800 */
[----:B------:R1:W-:Y:S04]  /*c3f0*/  STS.U8 [R0+UR9+0x3f00], R7 ;  /* 0x003f000700007988 */ /* 0x0003e80008000009 */
[----:B------:R-:W3:Y:S04]  /*c400*/  LDL.LU R2, [R1+0x11c] ;  /* 0x00011c0001027983 */ /* 0x000ee80000300800 */
[----:B-1----:R-:W3:Y:S04]  /*c410*/  LDL.LU R0, [R1+0x118] ;  /* 0x0001180001007983 */ /* 0x002ee80000300800 */
[----:B------:R-:W3:Y:S04]  /*c420*/  LDL.LU R4, [R1+0x114] ;  /* 0x0001140001047983 */ /* 0x000ee80000300800 */
[----:B------:R-:W3:Y:S04]  /*c430*/  LDL.LU R25, [R1+0x110] ;  /* 0x0001100001197983 */ /* 0x000ee80000300800 */
[----:B------:R-:W3:Y:S04]  /*c440*/  LDL.LU R29, [R1+0x100] ;  /* 0x00010000011d7983 */ /* 0x000ee80000300800 */
[----:B------:R-:W0:Y:S04]  /*c450*/  LDL.LU R30, [R1+0xfc] ;  /* 0x0000fc00011e7983 */ /* 0x000e280000300800 */
[----:B------:R-:W3:Y:S04]  /*c460*/  LDL.LU R31, [R1+0xf8] ;  /* 0x0000f800011f7983 */ /* 0x000ee80000300800 */
[----:B------:R-:W3:Y:S04]  /*c470*/  LDL.LU R32, [R1+0xf4] ;  /* 0x0000f40001207983 */ /* 0x000ee80000300800 */
[----:B------:R-:W3:Y:S04]  /*c480*/  LDL.LU R35, [R1+0xe0] ;  /* 0x0000e00001237983 */ /* 0x000ee80000300800 */
[----:B------:R-:W3:Y:S04]  /*c490*/  LDL.LU R36, [R1+0xdc] ;  /* 0x0000dc0001247983 */ /* 0x000ee80000300800 */
[----:B------:R-:W3:Y:S04]  /*c4a0*/  LDL.LU R38, [R1+0xd8] ;  /* 0x0000d80001267983 */ /* 0x000ee80000300800 */
[----:B------:R-:W3:Y:S04]  /*c4b0*/  LDL.LU R39, [R1+0xc8] ;  /* 0x0000c80001277983 */ /* 0x000ee80000300800 */
[----:B------:R-:W3:Y:S01]  /*c4c0*/  LDL.LU R40, [R1+0xc4] ;  /* 0x0000c40001287983 */ /* 0x000ee20000300800 */
[----:B------:R-:W-:-:S03]  /*c4d0*/  LOP3.LUT R93, R41, 0x70, RZ, 0x3c, !PT ;  /* 0x00000070295d7812 */ /* 0x000fc600078e3cff */
[----:B------:R-:W3:Y:S01]  /*c4e0*/  LDL.LU R41, [R1+0xc0] ;  /* 0x0000c00001297983 */ /* 0x000ee20000300800 */
[C---:B------:R-:W-:Y:S01]  /*c4f0*/  IADD3 R6, P0, PT, R3.reuse, UR14, RZ ;  /* 0x0000000e03067c10 */ /* 0x040fe2000ff1e0ff */
[----:B------:R-:W-:Y:S01]  /*c500*/  IMAD R74, R68, UR61, RZ ;  /* 0x0000003d444a7c24 */ /* 0x000fe2000f8e02ff */
[----:B------:R-:W1:Y:S01]  /*c510*/  LDCU UR14, c[0x0][0x3b0] ;  /* 0x00007600ff0e77ac */ /* 0x000e620008000800 */
[----:B------:R-:W-:Y:S04]  /*c520*/  STS.U8 [R93+UR9+0x380], R22 ;  /* 0x000380165d007988 */ /* 0x000fe80008000009 */
[----:B------:R-:W-:Y:S04]  /*c530*/  STS.U8 [R93+UR9+0x780], R21 ;  /* 0x000780155d007988 */ /* 0x000fe80008000009 */
[----:B------:R-:W-:Y:S04]  /*c540*/  STS.U8 [R93+UR9+0xb80], R20 ;  /* 0x000b80145d007988 */ /* 0x000fe80008000009 */
[----:B------:R-:W-:Y:S01]  /*c550*/  STS.U8 [R93+UR9+0xf80], R19 ;  /* 0x000f80135d007988 */ /* 0x000fe20008000009 */
[----:B------:R-:W-:Y:S01]  /*c560*/  LEA.HI.X.SX32 R3, R3, UR15, 0x1, P0 ;  /* 0x0000000f03037c11 */ /* 0x000fe200080f0eff */
[----:B------:R-:W-:Y:S01]  /*c570*/  IMAD R42, R42, UR29, RZ ;  /* 0x0000001d2a2a7c24 */ /* 0x000fe2000f8e02ff */
[----:B------:R-:W0:Y:S01]  /*c580*/  LDCU UR15, c[0x0][0x3b0] ;  /* 0x00007600ff0f77ac */ /* 0x000e220008000800 */
        /* <DEDUP_REMOVED lines=8> */
[----:B------:R1:W-:Y:S01]  /*c610*/  STS.U8 [R93+UR9+0x3380], R10 ;  /* 0x0033800a5d007988 */ /* 0x0003e20008000009 */
[----:B------:R-:W-:-:S02]  /*c620*/  IMAD R43, R43, UR30, RZ ;  /* 0x0000001e2b2b7c24 */ /* 0x000fc4000f8e02ff */
[----:B------:R-:W-:Y:S02]  /*c630*/  IMAD R44, R44, UR31, RZ ;  /* 0x0000001f2c2c7c24 */ /* 0x000fe4000f8e02ff */
[----:B------:R-:W-:Y:S02]  /*c640*/  IMAD R45, R45, UR32, RZ ;  /* 0x000000202d2d7c24 */ /* 0x000fe4000f8e02ff */
[----:B----4-:R-:W-:Y:S02]  /*c650*/  IMAD R7, R81, UR4, RZ ;  /* 0x0000000451077c24 */ /* 0x010fe4000f8e02ff */
[----:B--2---:R-:W-:Y:S02]  /*c660*/  IMAD R8, R83, UR4, RZ ;  /* 0x0000000453087c24 */ /* 0x004fe4000f8e02ff */
[----:B------:R-:W-:Y:S02]  /*c670*/  IMAD R9, R85, UR4, RZ ;  /* 0x0000000455097c24 */ /* 0x000fe4000f8e02ff */
[----:B-1----:R-:W-:-:S02]  /*c680*/  IMAD R10, R87, UR4, RZ ;  /* 0x00000004570a7c24 */ /* 0x002fc4000f8e02ff */
[----:B------:R-:W-:Y:S02]  /*c690*/  IMAD R11, R88, UR4, RZ ;  /* 0x00000004580b7c24 */ /* 0x000fe4000f8e02ff */
[----:B------:R-:W-:Y:S02]  /*c6a0*/  IMAD R12, R90, UR4, RZ ;  /* 0x000000045a0c7c24 */ /* 0x000fe4000f8e02ff */
[----:B------:R-:W-:Y:S02]  /*c6b0*/  IMAD R13, R89, UR4, RZ ;  /* 0x00000004590d7c24 */ /* 0x000fe4000f8e02ff */
[----:B------:R-:W-:Y:S02]  /*c6c0*/  IMAD R14, R91, UR4, RZ ;  /* 0x000000045b0e7c24 */ /* 0x000fe4000f8e02ff */
[----:B------:R-:W-:Y:S02]  /*c6d0*/  IMAD R15, R92, UR4, RZ ;  /* 0x000000045c0f7c24 */ /* 0x000fe4000f8e02ff */
[----:B---3--:R-:W-:-:S02]  /*c6e0*/  IMAD R17, R26, UR4, RZ ;  /* 0x000000041a117c24 */ /* 0x008fc4000f8e02ff */
[----:B------:R-:W-:Y:S02]  /*c6f0*/  IMAD R19, R2, UR4, RZ ;  /* 0x0000000402137c24 */ /* 0x000fe4000f8e02ff */
[----:B------:R-:W-:Y:S01]  /*c700*/  IMAD R20, R0, UR4, RZ ;  /* 0x0000000400147c24 */ /* 0x000fe2000f8e02ff */
[----:B------:R-:W-:Y:S01]  /*c710*/  IADD3 R0, P0, PT, R7, R6, RZ ;  /* 0x0000000607007210 */ /* 0x000fe20007f1e0ff */
[----:B------:R-:W-:-:S03]  /*c720*/  IMAD R21, R4, UR5, RZ ;  /* 0x0000000504157c24 */ /* 0x000fc6000f8e02ff */
[----:B------:R-:W-:Y:S02]  /*c730*/  LEA.HI.X.SX32 R4, R7, R3, 0x1, P0 ;  /* 0x0000000307047211 */ /* 0x000fe400000f0eff */
[-C--:B------:R-:W-:Y:S01]  /*c740*/  IADD3 R2, P2, PT, R8, R6.reuse, RZ ;  /* 0x0000000608027210 */ /* 0x080fe20007f5e0ff */
[----:B------:R1:W-:Y:S04]  /*c750*/  STL [R1+0x1dc], R0 ;  /* 0x0001dc0001007387 */ /* 0x0003e80000100800 */
[----:B------:R2:W-:Y:S04]  /*c760*/  STL [R1+0x1d8], R4 ;  /* 0x0001d80401007387 */ /* 0x0005e80000100800 */
[----:B------:R3:W-:Y:S01]  /*c770*/  STL [R1+0x1e4], R2 ;  /* 0x0001e40201007387 */ /* 0x0007e20000100800 */
[----:B-1----:R-:W-:-:S02]  /*c780*/  IADD3 R0, P6, PT, R9, R6, RZ ;  /* 0x0000000609007210 */ /* 0x002fc40007fde0ff */
[----:B--2---:R-:W-:-:S03]  /*c790*/  IADD3 R4, P5, PT, R10, R6, RZ ;  /* 0x000000060a047210 */ /* 0x004fc60007fbe0ff */
[----:B------:R1:W-:Y:S01]  /*c7a0*/  STL [R1+0x1ec], R0 ;  /* 0x0001ec0001007387 */ /* 0x0003e20000100800 */
[-C--:B---3--:R-:W-:Y:S01]  /*c7b0*/  IADD3 R2, P1, PT, R11, R6.reuse, RZ ;  /* 0x000000060b027210 */ /* 0x088fe20007f3e0ff */
[----:B0-----:R-:W-:Y:S02]  /*c7c0*/  IMAD R26, R30, UR13, RZ ;  /* 0x0000000d1e1a7c24 */ /* 0x001fe4000f8e02ff */
[----:B------:R-:W-:Y:S01]  /*c7d0*/  STL [R1+0x210], R4 ;  /* 0x0002100401007387 */ /* 0x000fe20000100800 */
[----:B------:R-:W-:Y:S01]  /*c7e0*/  IMAD R30, R35, UR20, RZ ;  /* 0x00000014231e7c24 */ /* 0x000fe2000f8e02ff */
[-C--:B-1----:R-:W-:Y:S02]  /*c7f0*/  IADD3 R0, P0, PT, R12, R6.reuse, RZ ;  /* 0x000000060c007210 */ /* 0x082fe40007f1e0ff */
[----:B------:R0:W-:Y:S01]  /*c800*/  STL [R1+0x218], R2 ;  /* 0x0002180201007387 */ /* 0x0001e20000100800 */
[----:B------:R-:W-:Y:S02]  /*c810*/  IMAD R35, R39, UR23, RZ ;  /* 0x0000001727237c24 */ /* 0x000fe4000f8e02ff */
[----:B------:R-:W-:Y:S01]  /*c820*/  IMAD R39, R86, UR26, RZ ;  /* 0x0000001a56277c24 */ /* 0x000fe2000f8e02ff */
[----:B------:R-:W-:-:S02]  /*c830*/  IADD3 R86, P4, PT, R13, R6, RZ ;  /* 0x000000060d567210 */ /* 0x000fc40007f9e0ff */
[-C--:B0-----:R-:W-:Y:S01]  /*c840*/  LEA.HI.X.SX32 R2, R8, R3.reuse, 0x1, P2 ;  /* 0x0000000308027211 */ /* 0x081fe200010f0eff */
[----:B------:R0:W-:Y:S01]  /*c850*/  STL [R1+0x220], R0 ;  /* 0x0002200001007387 */ /* 0x0001e20000100800 */
[----:B------:R-:W-:Y:S01]  /*c860*/  IADD3 R91, P2, PT, R14, R6, RZ ;  /* 0x000000060e5b7210 */ /* 0x000fe20007f5e0ff */
[----:B------:R-:W-:Y:S02]  /*c870*/  IMAD R16, R5, UR4, RZ ;  /* 0x0000000405107c24 */ /* 0x000fe4000f8e02ff */
[----:B------:R1:W-:Y:S01]  /*c880*/  STL [R1+0x1e0], R2 ;  /* 0x0001e00201007387 */ /* 0x0003e20000100800 */
[----:B0-----:R-:W-:-:S03]  /*c890*/  LEA.HI.X.SX32 R0, R9, R3, 0x1, P6 ;  /* 0x0000000309007211 */ /* 0x001fc600030f0eff */
[----:B------:R-:W-:Y:S01]  /*c8a0*/  STL [R1+0x228], R86 ;  /* 0x0002285601007387 */ /* 0x000fe20000100800 */
[----:B-1----:R-:W-:-:S03]  /*c8b0*/  IADD3 R2, P6, PT, R15, R6, RZ ;  /* 0x000000060f027210 */ /* 0x002fc60007fde0ff */
[----:B------:R-:W-:Y:S04]  /*c8c0*/  STL [R1+0x818], R86 ;  /* 0x0008185601007387 */ /* 0x000fe80000100800 */
[----:B------:R0:W-:Y:S01]  /*c8d0*/  STL [R1+0x1e8], R0 ;  /* 0x0001e80001007387 */ /* 0x0001e20000100800 */
[----:B------:R-:W-:-:S03]  /*c8e0*/  IMAD R18, R27, UR4, RZ ;  /* 0x000000041b127c24 */ /* 0x000fc6000f8e02ff */
[----:B------:R-:W-:Y:S04]  /*c8f0*/  STL [R1+0x230], R91 ;  /* 0x0002305b01007387 */ /* 0x000fe80000100800 */
[----:B------:R1:W-:Y:S01]  /*c900*/  STL [R1+0x238], R2 ;  /* 0x0002380201007387 */ /* 0x0003e20000100800 */
[-C--:B0-----:R-:W-:Y:S02]  /*c910*/  LEA.HI.X.SX32 R0, R10, R3.reuse, 0x1, P5 ;  /* 0x000000030a007211 */ /* 0x081fe400028f0eff */
[----:B------:R-:W-:Y:S01]  /*c920*/  IADD3 R4, P5, PT, R16, R6, RZ ;  /* 0x0000000610047210 */ /* 0x000fe20007fbe0ff */
[----:B------:R0:W-:Y:S01]  /*c930*/  STL [R1+0x81c], R91 ;  /* 0x00081c5b01007387 */ /* 0x0001e20000100800 */
[----:B-1----:R-:W-:-:S03]  /*c940*/  LEA.HI.X.SX32 R2, R11, R3, 0x1, P1 ;  /* 0x000000030b027211 */ /* 0x002fc600008f0eff */
[----:B------:R1:W-:Y:S04]  /*c950*/  STL [R1+0x1f0], R0 ;  /* 0x0001f00001007387 */ /* 0x0003e80000100800 */
[----:B------:R-:W-:Y:S01]  /*c960*/  STL [R1+0x240], R4 ;  /* 0x0002400401007387 */ /* 0x000fe20000100800 */
[----:B0-----:R-:W-:-:S03]  /*c970*/  LEA.HI.X.SX32 R91, R12, R3, 0x1, P0 ;  /* 0x000000030c5b7211 */ /* 0x001fc600000f0eff */
[----:B------:R0:W-:Y:S01]  /*c980*/  STL [R1+0x214], R2 ;  /* 0x0002140201007387 */ /* 0x0001e20000100800 */
[----:B-1----:R-:W-:Y:S02]  /*c990*/  IADD3 R0, P1, PT, R17, R6, RZ ;  /* 0x0000000611007210 */ /* 0x002fe40007f3e0ff */
[----:B------:R-:W-:-:S03]  /*c9a0*/  LEA.HI.X.SX32 R68, R13, R3, 0x1, P4 ;  /* 0x000000030d447211 */ /* 0x000fc600020f0eff */
[----:B------:R1:W-:Y:S01]  /*c9b0*/  STL [R1+0x248], R0 ;  /* 0x0002480001007387 */ /* 0x0003e20000100800 */
[----:B0-----:R-:W-:Y:S02]  /*c9c0*/  IADD3 R2, P0, PT, R18, R6, RZ ;  /* 0x0000000612027210 */ /* 0x001fe40007f1e0ff */
[----:B------:R-:W-:-:S03]  /*c9d0*/  LEA.HI.X.SX32 R92, R14, R3, 0x1, P2 ;  /* 0x000000030e5c7211 */ /* 0x000fc600010f0eff */
[----:B------:R-:W-:Y:S01]  /*c9e0*/  STL [R1+0x250], R2 ;  /* 0x0002500201007387 */ /* 0x000fe20000100800 */
[----:B-1----:R-:W-:-:S03]  /*c9f0*/  IADD3 R0, P4, PT, R19, R6, RZ ;  /* 0x0000000613007210 */ /* 0x002fc60007f9e0ff */
[----:B------:R-:W-:Y:S01]  /*ca00*/  STL [R1+0x21c], R91 ;  /* 0x00021c5b01007387 */ /* 0x000fe20000100800 */
[----:B------:R-:W-:Y:S01]  /*ca10*/  IADD3 R5, P2, PT, R20, R6, RZ ;  /* 0x0000000614057210 */ /* 0x000fe20007f5e0ff */
[----:B------:R-:W-:Y:S02]  /*ca20*/  IMAD R27, R31, UR16, RZ ;  /* 0x000000101f1b7c24 */ /* 0x000fe4000f8e02ff */
[----:B------:R-:W-:Y:S01]  /*ca30*/  STL [R1+0x820], R91 ;  /* 0x0008205b01007387 */ /* 0x000fe20000100800 */
[----:B------:R-:W-:-:S03]  /*ca40*/  IMAD R31, R36, UR21, RZ ;  /* 0x00000015241f7c24 */ /* 0x000fc6000f8e02ff */
[----:B------:R0:W-:Y:S01]  /*ca50*/  STL [R1+0x258], R0 ;  /* 0x0002580001007387 */ /* 0x0001e20000100800 */
[----:B------:R-:W-:Y:S02]  /*ca60*/  IMAD R36, R40, UR24, RZ ;  /* 0x0000001828247c24 */ /* 0x000fe4000f8e02ff */
[----:B------:R-:W-:Y:S01]  /*ca70*/  IMAD R40, R73, UR27, RZ ;  /* 0x0000001b49287c24 */ /* 0x000fe2000f8e02ff */
[----:B------:R-:W-:Y:S01]  /*ca80*/  STL [R1+0x224], R68 ;  /* 0x0002244401007387 */ /* 0x000fe20000100800 */
[----:B------:R-:W-:Y:S01]  /*ca90*/  IMAD R22, R25, UR7, RZ ;  /* 0x0000000719167c24 */ /* 0x000fe2000f8e02ff */
[-C--:B0-----:R-:W-:Y:S02]  /*caa0*/  LEA.HI.X.SX32 R0, R15, R3.reuse, 0x1, P6 ;  /* 0x000000030f007211 */ /* 0x081fe400030f0eff */
[----:B------:R-:W-:Y:S01]  /*cab0*/  STL [R1+0x824], R68 ;  /* 0x0008244401007387 */ /* 0x000fe20000100800 */
[----:B------:R-:W-:Y:S01]  /*cac0*/  IMAD R73, R82, UR60, RZ ;  /* 0x0000003c52497c24 */ /* 0x000fe2000f8e02ff */
[----:B------:R-:W-:Y:S01]  /*cad0*/  IADD3 R82, P6, PT, R21, R6, RZ ;  /* 0x0000000615527210 */ /* 0x000fe20007fde0ff */
[----:B------:R-:W-:Y:S01]  /*cae0*/  IMAD R25, R29, UR12, RZ ;  /* 0x0000000c1d197c24 */ /* 0x000fe2000f8e02ff */
[----:B------:R-:W-:Y:S01]  /*caf0*/  STL [R1+0x260], R5 ;  /* 0x0002600501007387 */ /* 0x000fe20000100800 */
[----:B------:R-:W-:-:S03]  /*cb00*/  LEA.HI.X.SX32 R4, R17, R3, 0x1, P1 ;  /* 0x0000000311047211 */ /* 0x000fc600008f0eff */
[----:B------:R0:W-:Y:S01]  /*cb10*/  STL [R1+0x234], R0 ;  /* 0x0002340001007387 */ /* 0x0001e20000100800 */
[----:B------:R-:W-:-:S03]  /*cb20*/  IADD3 R2, P1, PT, R25, R6, RZ ;  /* 0x0000000619027210 */ /* 0x000fc60007f3e0ff */
[----:B------:R-:W-:Y:S04]  /*cb30*/  STL [R1+0x828], R5 ;  /* 0x0008280501007387 */ /* 0x000fe80000100800 */
[----:B------:R-:W-:Y:S01]  /*cb40*/  STL [R1+0x22c], R92 ;  /* 0x00022c5c01007387 */ /* 0x000fe20000100800 */
[----:B0-----:R-:W-:-:S03]  /*cb50*/  LEA.HI.X.SX32 R0, R16, R3, 0x1, P5 ;  /* 0x0000000310007211 */ /* 0x001fc600028f0eff */
[----:B------:R-:W-:Y:S01]  /*cb60*/  STL [R1+0x82c], R92 ;  /* 0x00082c5c01007387 */ /* 0x000fe20000100800 */
[----:B------:R-:W-:-:S03]  /*cb70*/  IADD3 R89, P5, PT, R22, R6, RZ ;  /* 0x0000000616597210 */ /* 0x000fc60007fbe0ff */
[----:B------:R-:W-:Y:S04]  /*cb80*/  STL [R1+0x268], R82 ;  /* 0x0002685201007387 */ /* 0x000fe80000100800 */
[----:B------:R0:W-:Y:S04]  /*cb90*/  STL [R1+0x23c], R0 ;  /* 0x00023c0001007387 */ /* 0x0001e80000100800 */
[----:B------:R1:W-:Y:S04]  /*cba0*/  STL [R1+0x830], R82 ;  /* 0x0008305201007387 */ /* 0x0003e80000100800 */
[----:B------:R-:W-:Y:S01]  /*cbb0*/  STL [R1+0x244], R4 ;  /* 0x0002440401007387 */ /* 0x000fe20000100800 */
[----:B0-----:R-:W-:-:S03]  /*cbc0*/  LEA.HI.X.SX32 R0, R18, R3, 0x1, P0 ;  /* 0x0000000312007211 */ /* 0x001fc600000f0eff */
[----:B------:R-:W-:Y:S04]  /*cbd0*/  STL [R1+0x270], R89 ;  /* 0x0002705901007387 */ /* 0x000fe80000100800 */
[----:B------:R0:W-:Y:S01]  /*cbe0*/  STL [R1+0x278], R2 ;  /* 0x0002780201007387 */ /* 0x0001e20000100800 */
[----:B------:R-:W-:-:S03]  /*cbf0*/  IMAD R29, R32, UR17, RZ ;  /* 0x00000011201d7c24 */ /* 0x000fc6000f8e02ff */
[----:B------:R-:W-:Y:S01]  /*cc00*/  STL [R1+0x834], R89 ;  /* 0x0008345901007387 */ /* 0x000fe20000100800 */
[----:B-1----:R-:W-:-:S03]  /*cc10*/  LEA.HI.X.SX32 R82, R19, R3, 0x1, P4 ;  /* 0x0000000313527211 */ /* 0x002fc600020f0eff */
[----:B------:R1:W-:Y:S01]  /*cc20*/  STL [R1+0x24c], R0 ;  /* 0x00024c0001007387 */ /* 0x0003e20000100800 */
[----:B------:R-:W-:Y:S01]  /*cc30*/  IMAD R32, R38, UR22, RZ ;  /* 0x0000001626207c24 */ /* 0x000fe2000f8e02ff */
[-C--:B0-----:R-:W-:Y:S01]  /*cc40*/  IADD3 R2, P4, PT, R27, R6.reuse, RZ ;  /* 0x000000061b027210 */ /* 0x081fe20007f9e0ff */
[----:B------:R-:W-:Y:S01]  /*cc50*/  IMAD R38, R41, UR25, RZ ;  /* 0x0000001929267c24 */ /* 0x000fe2000f8e02ff */
[-C--:B------:R-:W-:Y:S02]  /*cc60*/  LEA.HI.X.SX32 R86, R20, R3.reuse, 0x1, P2 ;  /* 0x0000000314567211 */ /* 0x080fe400010f0eff */
[----:B-1----:R-:W-:Y:S01]  /*cc70*/  IADD3 R0, P0, PT, R26, R6, RZ ;  /* 0x000000061a007210 */ /* 0x002fe20007f1e0ff */
[----:B------:R-:W-:Y:S02]  /*cc80*/  IMAD R41, R72, UR28, RZ ;  /* 0x0000001c48297c24 */ /* 0x000fe4000f8e02ff */
[----:B------:R-:W-:Y:S02]  /*cc90*/  IMAD R72, R84, UR59, RZ ;  /* 0x0000003b54487c24 */ /* 0x000fe4000f8e02ff */
[----:B------:R0:W-:Y:S01]  /*cca0*/  STL [R1+0x280], R0 ;  /* 0x0002800001007387 */ /* 0x0001e20000100800 */
[----:B------:R-:W-:-:S02]  /*ccb0*/  LEA.HI.X.SX32 R84, R21, R3, 0x1, P6 ;  /* 0x0000000315547211 */ /* 0x000fc400030f0eff */
[-C--:B------:R-:W-:Y:S01]  /*ccc0*/  IADD3 R5, P6, PT, R30, R6.reuse, RZ ;  /* 0x000000061e057210 */ /* 0x080fe20007fde0ff */
[----:B------:R1:W-:Y:S01]  /*ccd0*/  STL [R1+0x288], R2 ;  /* 0x0002880201007387 */ /* 0x0003e20000100800 */
[----:B0-----:R-:W-:-:S03]  /*cce0*/  IADD3 R0, P2, PT, R29, R6, RZ ;  /* 0x000000061d007210 */ /* 0x001fc60007f5e0ff */
[----:B------:R-:W-:Y:S01]  /*ccf0*/  STL [R1+0x254], R82 ;  /* 0x0002545201007387 */ /* 0x000fe20000100800 */
[----:B------:R-:W-:-:S03]  /*cd00*/  LEA.HI.X.SX32 R90, R22, R3, 0x1, P5 ;  /* 0x00000003165a7211 */ /* 0x000fc600028f0eff */
[----:B------:R-:W-:Y:S01]  /*cd10*/  STL [R1+0x838], R82 ;  /* 0x0008385201007387 */ /* 0x000fe20000100800 */
[----:B-1----:R-:W-:-:S03]  /*cd20*/  LEA.HI.X.SX32 R2, R25, R3, 0x1, P1 ;  /* 0x0000000319027211 */ /* 0x002fc600008f0eff */
[----:B------:R0:W-:Y:S04]  /*cd30*/  STL [R1+0x290], R0 ;  /* 0x0002900001007387 */ /* 0x0001e80000100800 */
[----:B------:R-:W-:Y:S04]  /*cd40*/  STL [R1+0x25c], R86 ;  /* 0x00025c5601007387 */ /* 0x000fe80000100800 */
[----:B------:R-:W-:Y:S01]  /*cd50*/  STL [R1+0x83c], R86 ;  /* 0x00083c5601007387 */ /* 0x000fe20000100800 */
[----:B0-----:R-:W-:-:S03]  /*cd60*/  IADD3 R0, P5, PT, R31, R6, RZ ;  /* 0x000000061f007210 */ /* 0x001fc60007fbe0ff */
[----:B------:R-:W-:Y:S04]  /*cd70*/  STL [R1+0x298], R5 ;  /* 0x0002980501007387 */ /* 0x000fe80000100800 */
[----:B------:R-:W-:Y:S04]  /*cd80*/  STL [R1+0x840], R5 ;  /* 0x0008400501007387 */ /* 0x000fe80000100800 */
[----:B------:R-:W-:Y:S01]  /*cd90*/  STL [R1+0x264], R84 ;  /* 0x0002645401007387 */ /* 0x000fe20000100800 */
[----:B------:R-:W-:-:S03]  /*cda0*/  IADD3 R21, P1, PT, R32, R6, RZ ;  /* 0x0000000620157210 */ /* 0x000fc60007f3e0ff */
[----:B------:R-:W-:Y:S04]  /*cdb0*/  STL [R1+0x844], R84 ;  /* 0x0008445401007387 */ /* 0x000fe80000100800 */
[----:B------:R-:W-:Y:S04]  /*cdc0*/  STL [R1+0x2a0], R0 ;  /* 0x0002a00001007387 */ /* 0x000fe80000100800 */
[----:B------:R0:W-:Y:S04]  /*cdd0*/  STL [R1+0x274], R2 ;  /* 0x0002740201007387 */ /* 0x0001e80000100800 */
[----:B------:R1:W-:Y:S04]  /*cde0*/  STL [R1+0x848], R0 ;  /* 0x0008480001007387 */ /* 0x0003e80000100800 */
[----:B------:R-:W-:Y:S01]  /*cdf0*/  STL [R1+0x26c], R90 ;  /* 0x00026c5a01007387 */ /* 0x000fe20000100800 */
[----:B0-----:R-:W-:-:S02]  /*ce00*/  LEA.HI.X.SX32 R2, R27, R3, 0x1, P4 ;  /* 0x000000031b027211 */ /* 0x001fc400020f0eff */
[----:B-1----:R-:W-:Y:S01]  /*ce10*/  LEA.HI.X.SX32 R0, R26, R3, 0x1, P0 ;  /* 0x000000031a007211 */ /* 0x002fe200000f0eff */
[----:B------:R-:W-:Y:S01]  /*ce20*/  STL [R1+0x84c], R90 ;  /* 0x00084c5a01007387 */ /* 0x000fe20000100800 */
[----:B------:R-:W-:-:S03]  /*ce30*/  IADD3 R87, P0, PT, R35, R6, RZ ;  /* 0x0000000623577210 */ /* 0x000fc60007f1e0ff */
[----:B------:R-:W-:Y:S04]  /*ce40*/  STL [R1+0x2a8], R21 ;  /* 0x0002a81501007387 */ /* 0x000fe80000100800 */
[----:B------:R0:W-:Y:S01]  /*ce50*/  STL [R1+0x27c], R0 ;  /* 0x00027c0001007387 */ /* 0x0001e20000100800 */
[----:B------:R-:W-:-:S03]  /*ce60*/  LEA.HI.X.SX32 R84, R29, R3, 0x1, P2 ;  /* 0x000000031d547211 */ /* 0x000fc600010f0eff */
[----:B------:R-:W-:Y:S01]  /*ce70*/  STL [R1+0x850], R21 ;  /* 0x0008501501007387 */ /* 0x000fe20000100800 */
[----:B0-----:R-:W-:-:S03]  /*ce80*/  IADD3 R0, P4, PT, R36, R6, RZ ;  /* 0x0000000624007210 */ /* 0x001fc60007f9e0ff */
[----:B------:R-:W-:Y:S04]  /*ce90*/  STL [R1+0x284], R2 ;  /* 0x0002840201007387 */ /* 0x000fe80000100800 */
[----:B------:R-:W-:Y:S04]  /*cea0*/  STL [R1+0x2b0], R87 ;  /* 0x0002b05701007387 */ /* 0x000fe80000100800 */
[----:B------:R0:W-:Y:S01]  /*ceb0*/  STL [R1+0x2b8], R0 ;  /* 0x0002b80001007387 */ /* 0x0001e20000100800 */
[----:B------:R-:W-:-:S03]  /*cec0*/  LEA.HI.X.SX32 R92, R30, R3, 0x1, P6 ;  /* 0x000000031e5c7211 */ /* 0x000fc600030f0eff */
[----:B------:R-:W-:Y:S01]  /*ced0*/  STL [R1+0x854], R87 ;  /* 0x0008545701007387 */ /* 0x000fe20000100800 */
[----:B0-----:R-:W-:-:S03]  /*cee0*/  IADD3 R0, P2, PT, R38, R6, RZ ;  /* 0x0000000626007210 */ /* 0x001fc60007f5e0ff */
[----:B------:R-:W-:Y:S01]  /*cef0*/  STL [R1+0x28c], R84 ;  /* 0x00028c5401007387 */ /* 0x000fe20000100800 */
[----:B------:R-:W-:-:S03]  /*cf00*/  LEA.HI.X.SX32 R2, R31, R3, 0x1, P5 ;  /* 0x000000031f027211 */ /* 0x000fc600028f0eff */
[----:B------:R0:W-:Y:S01]  /*cf10*/  STL [R1+0x2c0], R0 ;  /* 0x0002c00001007387 */ /* 0x0001e20000100800 */
[----:B------:R-:W-:-:S03]  /*cf20*/  IADD3 R86, P5, PT, R40, R6, RZ ;  /* 0x0000000628567210 */ /* 0x000fc60007fbe0ff */
[----:B------:R-:W-:Y:S01]  /*cf30*/  STL [R1+0x858], R84 ;  /* 0x0008585401007387 */ /* 0x000fe20000100800 */
[----:B0-----:R-:W-:Y:S02]  /*cf40*/  IADD3 R0, P6, PT, R39, R6, RZ ;  /* 0x0000000627007210 */ /* 0x001fe40007fde0ff */
[----:B------:R-:W-:-:S03]  /*cf50*/  LEA.HI.X.SX32 R22, R32, R3, 0x1, P1 ;  /* 0x0000000320167211 */ /* 0x000fc600008f0eff */
[----:B------:R0:W-:Y:S01]  /*cf60*/  STL [R1+0x2c8], R0 ;  /* 0x0002c80001007387 */ /* 0x0001e20000100800 */
[----:B------:R-:W-:-:S03]  /*cf70*/  IADD3 R91, P1, PT, R41, R6, RZ ;  /* 0x00000006295b7210 */ /* 0x000fc60007f3e0ff */
[----:B------:R-:W-:Y:S01]  /*cf80*/  STL [R1+0x294], R92 ;  /* 0x0002945c01007387 */ /* 0x000fe20000100800 */
[----:B------:R-:W-:-:S03]  /*cf90*/  LEA.HI.X.SX32 R88, R35, R3, 0x1, P0 ;  /* 0x0000000323587211 */ /* 0x000fc600000f0eff */
[----:B------:R-:W-:Y:S01]  /*cfa0*/  STL [R1+0x85c], R92 ;  /* 0x00085c5c01007387 */ /* 0x000fe20000100800 */
[----:B------:R-:W-:-:S03]  /*cfb0*/  IADD3 R4, P0, PT, R42, R6, RZ ;  /* 0x000000062a047210 */ /* 0x000fc60007f1e0ff */
[----:B------:R-:W-:Y:S01]  /*cfc0*/  STL [R1+0x2d0], R86 ;  /* 0x0002d05601007387 */ /* 0x000fe20000100800 */
[----:B0-----:R-:W-:-:S03]  /*cfd0*/  LEA.HI.X.SX32 R0, R36, R3, 0x1, P4 ;  /* 0x0000000324007211 */ /* 0x001fc600020f0eff */
[----:B------:R-:W-:Y:S04]  /*cfe0*/  STL [R1+0x860], R86 ;  /* 0x0008605601007387 */ /* 0x000fe80000100800 */
[----:B------:R-:W-:Y:S04]  /*cff0*/  STL [R1+0x29c], R2 ;  /* 0x00029c0201007387 */ /* 0x000fe80000100800 */
[----:B------:R-:W-:Y:S04]  /*d000*/  STL [R1+0x864], R2 ;  /* 0x0008640201007387 */ /* 0x000fe80000100800 */
[----:B------:R-:W-:Y:S04]  /*d010*/  STL [R1+0x2d8], R91 ;  /* 0x0002d85b01007387 */ /* 0x000fe80000100800 */
[----:B------:R-:W-:Y:S01]  /*d020*/  STL [R1+0x868], R91 ;  /* 0x0008685b01007387 */ /* 0x000fe20000100800 */
[----:B------:R-:W-:-:S03]  /*d030*/  IADD3 R19, P4, PT, R43, R6, RZ ;  /* 0x000000062b137210 */ /* 0x000fc60007f9e0ff */
[----:B------:R-:W-:Y:S04]  /*d040*/  STL [R1+0x2a4], R22 ;  /* 0x0002a41601007387 */ /* 0x000fe80000100800 */
[----:B------:R-:W-:Y:S04]  /*d050*/  STL [R1+0x86c], R22 ;  /* 0x00086c1601007387 */ /* 0x000fe80000100800 */
[----:B------:R-:W-:Y:S04]  /*d060*/  STL [R1+0x2e0], R4 ;  /* 0x0002e00401007387 */ /* 0x000fe80000100800 */
[----:B------:R0:W-:Y:S04]  /*d070*/  STL [R1+0x2b4], R0 ;  /* 0x0002b40001007387 */ /* 0x0001e80000100800 */
[----:B------:R-:W-:Y:S01]  /*d080*/  STL [R1+0x870], R4 ;  /* 0x0008700401007387 */ /* 0x000fe20000100800 */
[----:B------:R-:W-:-:S03]  /*d090*/  LEA.HI.X.SX32 R84, R39, R3, 0x1, P6 ;  /* 0x0000000327547211 */ /* 0x000fc600030f0eff */
[----:B------:R-:W-:Y:S01]  /*d0a0*/  STL [R1+0x2ac], R88 ;  /* 0x0002ac5801007387 */ /* 0x000fe20000100800 */
[----:B0-----:R-:W-:-:S03]  /*d0b0*/  LEA.HI.X.SX32 R0, R38, R3, 0x1, P2 ;  /* 0x0000000326007211 */ /* 0x001fc600010f0eff */
[----:B------:R-:W-:Y:S01]  /*d0c0*/  STL [R1+0x874], R88 ;  /* 0x0008745801007387 */ /* 0x000fe20000100800 */
[----:B------:R-:W-:-:S03]  /*d0d0*/  IADD3 R83, P2, PT, R44, R6, RZ ;  /* 0x000000062c537210 */ /* 0x000fc60007f5e0ff */
[----:B------:R-:W-:Y:S01]  /*d0e0*/  STL [R1+0x2e8], R19 ;  /* 0x0002e81301007387 */ /* 0x000fe20000100800 */
[----:B------:R-:W-:-:S03]  /*d0f0*/  IMAD R46, R46, UR33, RZ ;  /* 0x000000212e2e7c24 */ /* 0x000fc6000f8e02ff */
[----:B------:R0:W-:Y:S01]  /*d100*/  STL [R1+0x2bc], R0 ;  /* 0x0002bc0001007387 */ /* 0x0001e20000100800 */
[----:B------:R-:W-:-:S03]  /*d110*/  LEA.HI.X.SX32 R5, R40, R3, 0x1, P5 ;  /* 0x0000000328057211 */ /* 0x000fc600028f0eff */
[----:B------:R-:W-:Y:S01]  /*d120*/  STL [R1+0x878], R19 ;  /* 0x0008781301007387 */ /* 0x000fe20000100800 */
[-C--:B------:R-:W-:Y:S02]  /*d130*/  LEA.HI.X.SX32 R68, R41, R3.reuse, 0x1, P1 ;  /* 0x0000000329447211 */ /* 0x080fe400008f0eff */
[-C--:B0-----:R-:W-:Y:S01]  /*d140*/  IADD3 R0, P6, PT, R45, R6.reuse, RZ ;  /* 0x000000062d007210 */ /* 0x081fe20007fde0ff */
[----:B------:R-:W-:Y:S01]  /*d150*/  STL [R1+0x2f0], R83 ;  /* 0x0002f05301007387 */ /* 0x000fe20000100800 */
[-C--:B------:R-:W-:Y:S01]  /*d160*/  LEA.HI.X.SX32 R42, R42, R3.reuse, 0x1, P0 ;  /* 0x000000032a2a7211 */ /* 0x080fe200000f0eff */
[----:B------:R-:W-:Y:S01]  /*d170*/  IMAD R48, R48, UR34, RZ ;  /* 0x0000002230307c24 */ /* 0x000fe2000f8e02ff */
[----:B------:R-:W-:Y:S01]  /*d180*/  IADD3 R91, P0, PT, R46, R6, RZ ;  /* 0x000000062e5b7210 */ /* 0x000fe20007f1e0ff */
[----:B------:R0:W-:Y:S01]  /*d190*/  STL [R1+0x2f8], R0 ;  /* 0x0002f80001007387 */ /* 0x0001e20000100800 */
[----:B------:R-:W-:Y:S01]  /*d1a0*/  IMAD R49, R49, UR35, RZ ;  /* 0x0000002331317c24 */ /* 0x000fe2000f8e02ff */
[----:B------:R-:W-:-:S02]  /*d1b0*/  LEA.HI.X.SX32 R20, R43, R3, 0x1, P4 ;  /* 0x000000032b147211 */ /* 0x000fc400020f0eff */
[----:B------:R1:W-:Y:S01]  /*d1c0*/  STL [R1+0x87c], R83 ;  /* 0x00087c5301007387 */ /* 0x0003e20000100800 */
[----:B------:R-:W-:-:S03]  /*d1d0*/  IMAD R51, R51, UR36, RZ ;  /* 0x0000002433337c24 */ /* 0x000fc6000f8e02ff */
[----:B------:R-:W-:Y:S01]  /*d1e0*/  STL [R1+0x2c4], R84 ;  /* 0x0002c45401007387 */ /* 0x000fe20000100800 */
[-C--:B------:R-:W-:Y:S02]  /*d1f0*/  LEA.HI.X.SX32 R85, R44, R3.reuse, 0x1, P2 ;  /* 0x000000032c557211 */ /* 0x080fe400010f0eff */
[-C--:B0-----:R-:W-:Y:S01]  /*d200*/  LEA.HI.X.SX32 R0, R45, R3.reuse, 0x1, P6 ;  /* 0x000000032d007211 */ /* 0x081fe200030f0eff */
[----:B------:R-:W-:Y:S01]  /*d210*/  STL [R1+0x880], R84 ;  /* 0x0008805401007387 */ /* 0x000fe20000100800 */
[----:B------:R-:W-:-:S03]  /*d220*/  LEA.HI.X.SX32 R22, R46, R3, 0x1, P0 ;  /* 0x000000032e167211 */ /* 0x000fc600000f0eff */
[----:B------:R-:W-:Y:S01]  /*d230*/  STL [R1+0x2cc], R5 ;  /* 0x0002cc0501007387 */ /* 0x000fe20000100800 */
[----:B------:R-:W-:-:S03]  /*d240*/  IADD3 R21, P0, PT, R48, R6, RZ ;  /* 0x0000000630157210 */ /* 0x000fc60007f1e0ff */
[----:B------:R-:W-:Y:S01]  /*d250*/  STL [R1+0x2d4], R68 ;  /* 0x0002d44401007387 */ /* 0x000fe20000100800 */
[----:B------:R-:W-:Y:S01]  /*d260*/  IMAD R53, R53, UR37, RZ ;  /* 0x0000002535357c24 */ /* 0x000fe2000f8e02ff */
[-C--:B------:R-:W-:Y:S02]  /*d270*/  IADD3 R89, P1, PT, R49, R6.reuse, RZ ;  /* 0x0000000631597210 */ /* 0x080fe40007f3e0ff */
[----:B------:R-:W-:Y:S01]  /*d280*/  STL [R1+0x300], R91 ;  /* 0x0003005b01007387 */ /* 0x000fe20000100800 */
[----:B------:R-:W-:-:S03]  /*d290*/  IADD3 R46, P2, PT, R51, R6, RZ ;  /* 0x00000006332e7210 */ /* 0x000fc60007f5e0ff */
[----:B------:R-:W-:Y:S01]  /*d2a0*/  STL [R1+0x2dc], R42 ;  /* 0x0002dc2a01007387 */ /* 0x000fe20000100800 */
[----:B------:R-:W-:Y:S01]  /*d2b0*/  IMAD R54, R54, UR38, RZ ;  /* 0x0000002636367c24 */ /* 0x000fe2000f8e02ff */
[----:B------:R-:W-:Y:S02]  /*d2c0*/  LEA.HI.X.SX32 R87, R48, R3, 0x1, P0 ;  /* 0x0000000330577211 */ /* 0x000fe400000f0eff */
[----:B------:R-:W-:Y:S01]  /*d2d0*/  STL [R1+0x2e4], R20 ;  /* 0x0002e41401007387 */ /* 0x000fe20000100800 */
[----:B------:R-:W-:-:S03]  /*d2e0*/  IMAD R55, R55, UR39, RZ ;  /* 0x0000002737377c24 */ /* 0x000fc6000f8e02ff */
[----:B------:R0:W-:Y:S01]  /*d2f0*/  STL [R1+0x2f4], R0 ;  /* 0x0002f40001007387 */ /* 0x0001e20000100800 */
[----:B------:R-:W-:-:S03]  /*d300*/  LEA.HI.X.SX32 R82, R49, R3, 0x1, P1 ;  /* 0x0000000331527211 */ /* 0x000fc600008f0eff */
[----:B------:R-:W-:Y:S01]  /*d310*/  STL [R1+0x2ec], R85 ;  /* 0x0002ec5501007387 */ /* 0x000fe20000100800 */
[----:B------:R-:W-:-:S03]  /*d320*/  LEA.HI.X.SX32 R51, R51, R3, 0x1, P2 ;  /* 0x0000000333337211 */ /* 0x000fc600010f0eff */
[----:B------:R-:W-:Y:S01]  /*d330*/  STL [R1+0x2fc], R22 ;  /* 0x0002fc1601007387 */ /* 0x000fe20000100800 */
[-C--:B------:R-:W-:Y:S01]  /*d340*/  IADD3 R35, P0, PT, R53, R6.reuse, RZ ;  /* 0x0000000635237210 */ /* 0x080fe20007f1e0ff */
[----:B------:R-:W-:Y:S02]  /*d350*/  IMAD R57, R57, UR40, RZ ;  /* 0x0000002839397c24 */ /* 0x000fe4000f8e02ff */
[----:B------:R-:W-:Y:S01]  /*d360*/  STL [R1+0x308], R21 ;  /* 0x0003081501007387 */ /* 0x000fe20000100800 */
[----:B------:R-:W-:-:S03]  /*d370*/  IADD3 R17, P1, PT, R54, R6, RZ ;  /* 0x0000000636117210 */ /* 0x000fc60007f3e0ff */
[----:B------:R-:W2:Y:S01]  /*d380*/  LDL R48, [R1+0x2f8] ;  /* 0x0002f80001307983 */ /* 0x000ea20000100800 */
[----:B------:R-:W-:-:S03]  /*d390*/  IMAD R60, R60, UR41, RZ ;  /* 0x000000293c3c7c24 */ /* 0x000fc6000f8e02ff */
[----:B------:R-:W3:Y:S01]  /*d3a0*/  LDL R49, [R1+0x2b8] ;  /* 0x0002b80001317983 */ /* 0x000ee20000100800 */
[----:B------:R-:W-:-:S03]  /*d3b0*/  IADD3 R80, P2, PT, R55, R6, RZ ;  /* 0x0000000637507210 */ /* 0x000fc60007f5e0ff */
[----:B------:R-:W-:Y:S01]  /*d3c0*/  STL [R1+0x310], R89 ;  /* 0x0003105901007387 */ /* 0x000fe20000100800 */
[----:B------:R-:W-:Y:S01]  /*d3d0*/  IMAD R61, R61, UR42, RZ ;  /* 0x0000002a3d3d7c24 */ /* 0x000fe2000f8e02ff */
[-C--:B------:R-:W-:Y:S02]  /*d3e0*/  LEA.HI.X.SX32 R36, R53, R3.reuse, 0x1, P0 ;  /* 0x0000000335247211 */ /* 0x080fe400000f0eff */
[----:B------:R-:W-:Y:S01]  /*d3f0*/  STL [R1+0x304], R87 ;  /* 0x0003045701007387 */ /* 0x000fe20000100800 */
[----:B------:R-:W-:-:S03]  /*d400*/  LEA.HI.X.SX32 R18, R54, R3, 0x1, P1 ;  /* 0x0000000336127211 */ /* 0x000fc600008f0eff */
[----:B------:R-:W-:Y:S01]  /*d410*/  STL [R1+0x318], R46 ;  /* 0x0003182e01007387 */ /* 0x000fe20000100800 */
[----:B-1----:R-:W-:-:S03]  /*d420*/  IADD3 R83, P0, PT, R57, R6, RZ ;  /* 0x0000000639537210 */ /* 0x002fc60007f1e0ff */
[----:B------:R-:W-:Y:S01]  /*d430*/  STL [R1+0x30c], R82 ;  /* 0x00030c5201007387 */ /* 0x000fe20000100800 */
[----:B------:R-:W-:-:S03]  /*d440*/  LEA.HI.X.SX32 R81, R55, R3, 0x1, P2 ;  /* 0x0000000337517211 */ /* 0x000fc600010f0eff */
[----:B------:R-:W-:Y:S01]  /*d450*/  STL [R1+0x314], R51 ;  /* 0x0003143301007387 */ /* 0x000fe20000100800 */
[----:B------:R-:W-:-:S03]  /*d460*/  IADD3 R86, P1, PT, R60, R6, RZ ;  /* 0x000000063c567210 */ /* 0x000fc60007f3e0ff */
[----:B------:R-:W4:Y:S01]  /*d470*/  LDL R53, [R1+0x2b4] ;  /* 0x0002b40001357983 */ /* 0x000f220000100800 */
[----:B------:R-:W-:Y:S01]  /*d480*/  IMAD R64, R64, UR43, RZ ;  /* 0x0000002b40407c24 */ /* 0x000fe2000f8e02ff */
[----:B0-----:R-:W-:Y:S02]  /*d490*/  IADD3 R0, P2, PT, R61, R6, RZ ;  /* 0x000000063d007210 */ /* 0x001fe40007f5e0ff */
[----:B------:R-:W-:Y:S01]  /*d4a0*/  STL [R1+0x320], R35 ;  /* 0x0003202301007387 */ /* 0x000fe20000100800 */
[----:B------:R-:W-:-:S03]  /*d4b0*/  LEA.HI.X.SX32 R84, R57, R3, 0x1, P0 ;  /* 0x0000000339547211 */ /* 0x000fc600000f0eff */
[----:B------:R-:W-:Y:S01]  /*d4c0*/  STL [R1+0x328], R17 ;  /* 0x0003281101007387 */ /* 0x000fe20000100800 */
[----:B------:R-:W-:-:S03]  /*d4d0*/  IMAD R65, R65, UR44, RZ ;  /* 0x0000002c41417c24 */ /* 0x000fc6000f8e02ff */
[----:B------:R-:W-:Y:S01]  /*d4e0*/  STL [R1+0x31c], R36 ;  /* 0x00031c2401007387 */ /* 0x000fe20000100800 */
[----:B------:R-:W-:Y:S01]  /*d4f0*/  IMAD R67, R67, UR45, RZ ;  /* 0x0000002d43437c24 */ /* 0x000fe2000f8e02ff */
[-C--:B------:R-:W-:Y:S02]  /*d500*/  LEA.HI.X.SX32 R2, R60, R3.reuse, 0x1, P1 ;  /* 0x000000033c027211 */ /* 0x080fe400008f0eff */
[----:B------:R-:W-:Y:S01]  /*d510*/  STL [R1+0x330], R80 ;  /* 0x0003305001007387 */ /* 0x000fe20000100800 */
[----:B------:R-:W-:-:S03]  /*d520*/  LEA.HI.X.SX32 R90, R61, R3, 0x1, P2 ;  /* 0x000000033d5a7211 */ /* 0x000fc600010f0eff */
[----:B------:R-:W-:Y:S01]  /*d530*/  STL [R1+0x324], R18 ;  /* 0x0003241201007387 */ /* 0x000fe20000100800 */
[----:B------:R-:W-:-:S03]  /*d540*/  IADD3 R60, P0, PT, R64, R6, RZ ;  /* 0x00000006403c7210 */ /* 0x000fc60007f1e0ff */
[----:B------:R-:W-:Y:S01]  /*d550*/  STL [R1+0x32c], R81 ;  /* 0x00032c5101007387 */ /* 0x000fe20000100800 */
[----:B------:R-:W-:-:S03]  /*d560*/  IMAD R71, R71, UR46, RZ ;  /* 0x0000002e47477c24 */ /* 0x000fc6000f8e02ff */
[----:B------:R-:W-:Y:S01]  /*d570*/  STL [R1+0x338], R83 ;  /* 0x0003385301007387 */ /* 0x000fe20000100800 */
[----:B------:R-:W-:-:S03]  /*d580*/  IADD3 R44, P1, PT, R65, R6, RZ ;  /* 0x00000006412c7210 */ /* 0x000fc60007f3e0ff */
[----:B------:R-:W-:Y:S01]  /*d590*/  STL [R1+0x340], R86 ;  /* 0x0003405601007387 */ /* 0x000fe20000100800 */
[----:B------:R-:W-:Y:S01]  /*d5a0*/  IMAD R70, R70, UR47, RZ ;  /* 0x0000002f46467c24 */ /* 0x000fe2000f8e02ff */
[----:B------:R-:W-:Y:S02]  /*d5b0*/  IADD3 R31, P2, PT, R67, R6, RZ ;  /* 0x00000006431f7210 */ /* 0x000fe40007f5e0ff */
[----:B------:R-:W-:Y:S01]  /*d5c0*/  STL [R1+0x334], R84 ;  /* 0x0003345401007387 */ /* 0x000fe20000100800 */
[----:B------:R-:W-:Y:S01]  /*d5d0*/  IMAD R69, R69, UR48, RZ ;  /* 0x0000003045457c24 */ /* 0x000fe2000f8e02ff */
[-C--:B------:R-:W-:Y:S02]  /*d5e0*/  LEA.HI.X.SX32 R61, R64, R3.reuse, 0x1, P0 ;  /* 0x00000003403d7211 */ /* 0x080fe400000f0eff */
[----:B------:R-:W-:Y:S01]  /*d5f0*/  STL [R1+0x348], R0 ;  /* 0x0003480001007387 */ /* 0x000fe20000100800 */
[----:B------:R-:W-:-:S03]  /*d600*/  LEA.HI.X.SX32 R45, R65, R3, 0x1, P1 ;  /* 0x00000003412d7211 */ /* 0x000fc600008f0eff */
[----:B------:R-:W-:Y:S01]  /*d610*/  STL [R1+0x33c], R2 ;  /* 0x00033c0201007387 */ /* 0x000fe20000100800 */
[----:B------:R-:W-:-:S03]  /*d620*/  LEA.HI.X.SX32 R32, R67, R3, 0x1, P2 ;  /* 0x0000000343207211 */ /* 0x000fc600010f0eff */
[----:B------:R-:W-:Y:S01]  /*d630*/  STL [R1+0x344], R90 ;  /* 0x0003445a01007387 */ /* 0x000fe20000100800 */
[----:B------:R-:W-:-:S03]  /*d640*/  IADD3 R15, P0, PT, R71, R6, RZ ;  /* 0x00000006470f7210 */ /* 0x000fc60007f1e0ff */
[----:B------:R-:W2:Y:S01]  /*d650*/  LDL R64, [R1+0x2f4] ;  /* 0x0002f40001407983 */ /* 0x000ea20000100800 */
[----:B------:R-:W-:-:S03]  /*d660*/  IADD3 R78, P1, PT, R70, R6, RZ ;  /* 0x00000006464e7210 */ /* 0x000fc60007f3e0ff */
[----:B------:R-:W-:Y:S01]  /*d670*/  STL [R1+0x350], R60 ;  /* 0x0003503c01007387 */ /* 0x000fe20000100800 */
[----:B------:R-:W-:Y:S01]  /*d680*/  IMAD R66, R66, UR49, RZ ;  /* 0x0000003142427c24 */ /* 0x000fe2000f8e02ff */
[----:B------:R-:W-:Y:S02]  /*d690*/  IADD3 R88, P2, PT, R69, R6, RZ ;  /* 0x0000000645587210 */ /* 0x000fe40007f5e0ff */
[----:B------:R-:W2:Y:S01]  /*d6a0*/  LDL R65, [R1+0x278] ;  /* 0x0002780001417983 */ /* 0x000ea20000100800 */
[----:B------:R-:W-:-:S03]  /*d6b0*/  IMAD R63, R63, UR14, RZ ;  /* 0x0000000e3f3f7c24 */ /* 0x000fc6000f8e02ff */
[----:B------:R-:W-:Y:S01]  /*d6c0*/  STL [R1+0x358], R44 ;  /* 0x0003582c01007387 */ /* 0x000fe20000100800 */
[----:B------:R-:W-:-:S03]  /*d6d0*/  LEA.HI.X.SX32 R16, R71, R3, 0x1, P0 ;  /* 0x0000000347107211 */ /* 0x000fc600000f0eff */
        /* <DEDUP_REMOVED lines=13> */
[----:B------:R-:W-:-:S03]  /*d7b0*/  IMAD R58, R58, UR51, RZ ;  /* 0x000000333a3a7c24 */ /* 0x000fc6000f8e02ff */
[----:B------:R-:W-:Y:S01]  /*d7c0*/  STL [R1+0x370], R78 ;  /* 0x0003704e01007387 */ /* 0x000fe20000100800 */
[----:B------:R-:W-:-:S03]  /*d7d0*/  LEA.HI.X.SX32 R92, R66, R3, 0x1, P0 ;  /* 0x00000003425c7211 */ /* 0x000fc600000f0eff */
[----:B------:R-:W-:Y:S01]  /*d7e0*/  STL [R1+0x364], R16 ;  /* 0x0003641001007387 */ /* 0x000fe20000100800 */
[----:B------:R-:W-:Y:S01]  /*d7f0*/  IMAD R56, R56, UR52, RZ ;  /* 0x0000003438387c24 */ /* 0x000fe2000f8e02ff */
[----:B------:R-:W-:Y:S02]  /*d800*/  LEA.HI.X.SX32 R69, R63, R3, 0x1, P1 ;  /* 0x000000033f457211 */ /* 0x000fe400008f0eff */
[----:B------:R-:W-:Y:S01]  /*d810*/  STL [R1+0x36c], R79 ;  /* 0x00036c4f01007387 */ /* 0x000fe20000100800 */
[----:B------:R-:W-:-:S03]  /*d820*/  IADD3 R25, P0, PT, R59, R6, RZ ;  /* 0x000000063b197210 */ /* 0x000fc60007f1e0ff */
[----:B------:R-:W-:Y:S01]  /*d830*/  STL [R1+0x374], R19 ;  /* 0x0003741301007387 */ /* 0x000fe20000100800 */
[----:B------:R-:W-:-:S03]  /*d840*/  LEA.HI.X.SX32 R57, R62, R3, 0x1, P2 ;  /* 0x000000033e397211 */ /* 0x000fc600010f0eff */
[----:B------:R-:W-:Y:S01]  /*d850*/  STL [R1+0x380], R67 ;  /* 0x0003804301007387 */ /* 0x000fe20000100800 */
[----:B------:R-:W-:-:S03]  /*d860*/  IADD3 R29, P1, PT, R58, R6, RZ ;  /* 0x000000063a1d7210 */ /* 0x000fc60007f3e0ff */
[----:B------:R-:W2:Y:S04]  /*d870*/  LDL R66, [R1+0x274] ;  /* 0x0002740001427983 */ /* 0x000ea80000100800 */
[----:B------:R-:W2:Y:S01]  /*d880*/  LDL R63, [R1+0x238] ;  /* 0x00023800013f7983 */ /* 0x000ea20000100800 */
[----:B------:R-:W-:-:S03]  /*d890*/  IMAD R52, R52, UR53, RZ ;  /* 0x0000003534347c24 */ /* 0x000fc6000f8e02ff */
[----:B------:R-:W-:Y:S01]  /*d8a0*/  STL [R1+0x388], R70 ;  /* 0x0003884601007387 */ /* 0x000fe20000100800 */
[----:B------:R-:W-:-:S03]  /*d8b0*/  IADD3 R13, P2, PT, R56, R6, RZ ;  /* 0x00000006380d7210 */ /* 0x000fc60007f5e0ff */
[----:B------:R-:W2:Y:S01]  /*d8c0*/  LDL R62, [R1+0x234] ;  /* 0x00023400013e7983 */ /* 0x000ea20000100800 */
[----:B------:R-:W-:-:S03]  /*d8d0*/  LEA.HI.X.SX32 R43, R59, R3, 0x1, P0 ;  /* 0x000000033b2b7211 */ /* 0x000fc600000f0eff */
[----:B------:R-:W-:Y:S01]  /*d8e0*/  STL [R1+0x37c], R92 ;  /* 0x00037c5c01007387 */ /* 0x000fe20000100800 */
[----:B------:R-:W-:-:S03]  /*d8f0*/  LEA.HI.X.SX32 R30, R58, R3, 0x1, P1 ;  /* 0x000000033a1e7211 */ /* 0x000fc600008f0eff */
[----:B------:R-:W-:Y:S01]  /*d900*/  STL [R1+0x390], R55 ;  /* 0x0003903701007387 */ /* 0x000fe20000100800 */
[----:B------:R-:W-:-:S03]  /*d910*/  LEA.HI.X.SX32 R14, R56, R3, 0x1, P2 ;  /* 0x00000003380e7211 */ /* 0x000fc600010f0eff */
[----:B------:R-:W-:Y:S01]  /*d920*/  STL [R1+0x384], R69 ;  /* 0x0003844501007387 */ /* 0x000fe20000100800 */
[----:B------:R-:W-:-:S03]  /*d930*/  IADD3 R76, P0, PT, R52, R6, RZ ;  /* 0x00000006344c7210 */ /* 0x000fc60007f1e0ff */
[----:B------:R-:W-:Y:S04]  /*d940*/  STL [R1+0x38c], R57 ;  /* 0x00038c3901007387 */ /* 0x000fe80000100800 */
[----:B------:R-:W-:Y:S04]  /*d950*/  STL [R1+0x398], R25 ;  /* 0x0003981901007387 */ /* 0x000fe80000100800 */
[----:B------:R-:W-:Y:S04]  /*d960*/  STL [R1+0x3a0], R29 ;  /* 0x0003a01d01007387 */ /* 0x000fe80000100800 */
[----:B------:R-:W-:Y:S01]  /*d970*/  STL [R1+0x394], R43 ;  /* 0x0003942b01007387 */ /* 0x000fe20000100800 */
[----:B------:R-:W-:-:S03]  /*d980*/  LEA.HI.X.SX32 R77, R52, R3, 0x1, P0 ;  /* 0x00000003344d7211 */ /* 0x000fc600000f0eff */
[----:B------:R-:W2:Y:S04]  /*d990*/  LDL R56, [R1+0x1dc] ;  /* 0x0001dc0001387983 */ /* 0x000ea80000100800 */
[----:B------:R-:W-:Y:S04]  /*d9a0*/  STL [R1+0x3a8], R13 ;  /* 0x0003a80d01007387 */ /* 0x000fe80000100800 */
[----:B------:R-:W-:Y:S04]  /*d9b0*/  STL [R1+0x39c], R30 ;  /* 0x00039c1e01007387 */ /* 0x000fe80000100800 */
[----:B------:R-:W-:Y:S04]  /*d9c0*/  STL [R1+0x3a4], R14 ;  /* 0x0003a40e01007387 */ /* 0x000fe80000100800 */
[----:B------:R-:W3:Y:S01]  /*d9d0*/  LDL R52, [R1+0x1d8] ;  /* 0x0001d80001347983 */ /* 0x000ee20000100800 */
[----:B------:R-:W-:Y:S01]  /*d9e0*/  IMAD R47, R47, UR55, RZ ;  /* 0x000000372f2f7c24 */ /* 0x000fe2000f8e02ff */
[----:B------:R-:W0:Y:S04]  /*d9f0*/  S2R R10, SR_TID.X ;  /* 0x00000000000a7919 */ /* 0x000e280000002100 */
[----:B------:R-:W-:-:S04]  /*da00*/  IADD3 R59, P2, PT, R47, R6, RZ ;  /* 0x000000062f3b7210 */ /* 0x000fc80007f5e0ff */
[----:B------:R-:W-:Y:S02]  /*da10*/  LEA.HI.X.SX32 R58, R47, R3, 0x1, P2 ;  /* 0x000000032f3a7211 */ /* 0x000fe400010f0eff */
[----:B------:R-:W1:Y:S01]  /*da20*/  LDC R47, c[0x0][0x3a0] ;  /* 0x0000e800ff2f7b82 */ /* 0x000e620000000800 */
[----:B------:R-:W-:Y:S02]  /*da30*/  IMAD R37, R37, UR56, RZ ;  /* 0x0000003825257c24 */ /* 0x000fe4000f8e02ff */
[----:B------:R-:W-:-:S03]  /*da40*/  IMAD R50, R50, UR54, RZ ;  /* 0x0000003632327c24 */ /* 0x000fc6000f8e02ff */
[CC--:B------:R-:W-:Y:S02]  /*da50*/  IADD3 R38, P0, PT, R37.reuse, R6.reuse, RZ ;  /* 0x0000000625267210 */ /* 0x0c0fe40007f1e0ff */
[-C--:B------:R-:W-:Y:S01]  /*da60*/  IADD3 R4, P1, PT, R50, R6.reuse, RZ ;  /* 0x0000000632047210 */ /* 0x080fe20007f3e0ff */
[----:B------:R-:W-:Y:S01]  /*da70*/  IMAD R34, R34, UR57, RZ ;  /* 0x0000003922227c24 */ /* 0x000fe2000f8e02ff */
[-C--:B------:R-:W-:Y:S01]  /*da80*/  LEA.HI.X.SX32 R71, R37, R3.reuse, 0x1, P0 ;  /* 0x0000000325477211 */ /* 0x080fe200000f0eff */
[----:B------:R-:W-:Y:S01]  /*da90*/  IMAD R33, R33, UR58, RZ ;  /* 0x0000003a21217c24 */ /* 0x000fe2000f8e02ff */
[----:B------:R-:W-:Y:S01]  /*daa0*/  LEA.HI.X.SX32 R50, R50, R3, 0x1, P1 ;  /* 0x0000000332327211 */ /* 0x000fe200008f0eff */
[----:B------:R-:W-:Y:S01]  /*dab0*/  STL [R1+0x3b8], R4 ;  /* 0x0003b80401007387 */ /* 0x000fe20000100800 */
[----:B------:R-:W-:-:S03]  /*dac0*/  IADD3 R39, P1, PT, R34, R6, RZ ;  /* 0x0000000622277210 */ /* 0x000fc60007f3e0ff */
[----:B------:R-:W-:Y:S01]  /*dad0*/  STL [R1+0x3b0], R76 ;  /* 0x0003b04c01007387 */ /* 0x000fe20000100800 */
[----:B-1----:R-:W-:Y:S01]  /*dae0*/  VIADD R75, R47, 0x7f ;  /* 0x0000007f2f4b7836 */ /* 0x002fe20000000000 */
[----:B0-----:R-:W-:Y:S02]  /*daf0*/  LOP3.LUT R10, R10, 0x7f, RZ, 0xc0, !PT ;  /* 0x0000007f0a0a7812 */ /* 0x001fe400078ec0ff */
[----:B------:R-:W-:Y:S02]  /*db00*/  STL [R1+0x3c0], R59 ;  /* 0x0003c03b01007387 */ /* 0x000fe40000100800 */
[----:B------:R-:W-:Y:S02]  /*db10*/  ISETP.GT.AND P0, PT, R75, 0x7f, PT ;  /* 0x0000007f4b00780c */ /* 0x000fe40003f04270 */
[----:B------:R-:W-:Y:S01]  /*db20*/  STL [R1+0x3ac], R77 ;  /* 0x0003ac4d01007387 */ /* 0x000fe20000100800 */
[-C--:B------:R-:W-:Y:S02]  /*db30*/  IADD3 R40, P2, PT, R33, R6.reuse, RZ ;  /* 0x0000000621287210 */ /* 0x080fe40007f5e0ff */
[----:B------:R-:W-:Y:S01]  /*db40*/  ISETP.LT.AND P0, PT, R10, R47, P0 ;  /* 0x0000002f0a00720c */ /* 0x000fe20000701270 */
[----:B------:R-:W-:Y:S01]  /*db50*/  STL [R1+0x3b4], R50 ;  /* 0x0003b43201007387 */ /* 0x000fe20000100800 */
[----:B------:R-:W-:-:S02]  /*db60*/  IADD3 R26, P4, PT, R72, R6, RZ ;  /* 0x00000006481a7210 */ /* 0x000fc40007f9e0ff */
[-C--:B------:R-:W-:Y:S01]  /*db70*/  IADD3 R8, P6, PT, R74, R6.reuse, RZ ;  /* 0x000000064a087210 */ /* 0x080fe20007fde0ff */
[----:B------:R-:W-:Y:S01]  /*db80*/  STL [R1+0x3bc], R58 ;  /* 0x0003bc3a01007387 */ /* 0x000fe20000100800 */
[----:B------:R-:W-:-:S03]  /*db90*/  IADD3 R11, P5, PT, R73, R6, RZ ;  /* 0x00000006490b7210 */ /* 0x000fc60007fbe0ff */
[----:B------:R-:W-:Y:S01]  /*dba0*/  STL [R1+0x3c4], R38 ;  /* 0x0003c42601007387 */ /* 0x000fe20000100800 */
[----:B------:R-:W-:-:S03]  /*dbb0*/  LEA.HI.X.SX32 R54, R34, R3, 0x1, P1 ;  /* 0x0000000322367211 */ /* 0x000fc600008f0eff */
[----:B------:R-:W-:Y:S01]  /*dbc0*/  STL [R1+0x3c8], R39 ;  /* 0x0003c82701007387 */ /* 0x000fe20000100800 */
[----:B------:R-:W-:-:S03]  /*dbd0*/  LEA.HI.X.SX32 R41, R33, R3, 0x1, P2 ;  /* 0x0000000321297211 */ /* 0x000fc600010f0eff */
[----:B------:R-:W-:Y:S01]  /*dbe0*/  STL [R1+0x3cc], R40 ;  /* 0x0003cc2801007387 */ /* 0x000fe20000100800 */
[-C--:B------:R-:W-:Y:S02]  /*dbf0*/  LEA.HI.X.SX32 R27, R72, R3.reuse, 0x1, P4 ;  /* 0x00000003481b7211 */ /* 0x080fe400020f0eff */
[----:B------:R-:W-:Y:S01]  /*dc00*/  PRMT R7, RZ, 0x7610, R7 ;  /* 0x00007610ff077816 */ /* 0x000fe20000000007 */
[----:B------:R-:W-:Y:S01]  /*dc10*/  STL [R1+0x3d0], R26 ;  /* 0x0003d01a01007387 */ /* 0x000fe20000100800 */
[----:B------:R-:W-:-:S03]  /*dc20*/  LEA.HI.X.SX32 R9, R74, R3, 0x1, P6 ;  /* 0x000000034a097211 */ /* 0x000fc600030f0eff */
[----:B------:R2:W-:Y:S04]  /*dc30*/  STL [R1+0x20c], R8 ;  /* 0x00020c0801007387 */ /* 0x0005e80000100800 */
[----:B------:R-:W-:Y:S01]  /*dc40*/  STL [R1+0x3d4], R11 ;  /* 0x0003d40b01007387 */ /* 0x000fe20000100800 */
[----:B------:R-:W-:-:S03]  /*dc50*/  LEA.HI.X.SX32 R12, R73, R3, 0x1, P5 ;  /* 0x00000003490c7211 */ /* 0x000fc600028f0eff */
[----:B------:R-:W-:Y:S01]  /*dc60*/  STL [R1+0x1f4], R71 ;  /* 0x0001f44701007387 */ /* 0x000fe20000100800 */
[----:B------:R-:W-:-:S03]  /*dc70*/  PRMT R3, RZ, 0x7610, R3 ;  /* 0x00007610ff037816 */ /* 0x000fc60000000003 */
[----:B------:R-:W-:Y:S04]  /*dc80*/  STL [R1+0x1fc], R54 ;  /* 0x0001fc3601007387 */ /* 0x000fe80000100800 */
[----:B------:R-:W-:Y:S04]  /*dc90*/  STL [R1+0x200], R41 ;  /* 0x0002002901007387 */ /* 0x000fe80000100800 */
[----:B------:R-:W-:Y:S04]  /*dca0*/  STL [R1+0x204], R27 ;  /* 0x0002041b01007387 */ /* 0x000fe80000100800 */
[----:B------:R3:W-:Y:S04]  /*dcb0*/  STL [R1+0x1f8], R9 ;  /* 0x0001f80901007387 */ /* 0x0007e80000100800 */
[----:B------:R2:W4:Y:S02]  /*dcc0*/  @P0 LDG.E.U8 R7, desc[UR18][R8.64] ;  /* 0x0000001208070981 */ /* 0x000524000c1e1100 */
[----:B--2---:R-:W-:-:S02]  /*dcd0*/  @P0 IMAD.MOV.U32 R8, RZ, RZ, R56 ;  /* 0x000000ffff080224 */ /* 0x004fc400078e0038 */
[----:B---3--:R-:W-:-:S05]  /*dce0*/  @P0 IMAD.MOV.U32 R9, RZ, RZ, R52 ;  /* 0x000000ffff090224 */ /* 0x008fca00078e0034 */
[----:B------:R0:W2:Y:S04]  /*dcf0*/  @P0 LDG.E.U8 R3, desc[UR18][R8.64] ;  /* 0x0000001208030981 */ /* 0x0000a8000c1e1100 */
[----:B------:R-:W-:Y:S04]  /*dd00*/  STS.U8 [R93+UR9+0x3780], R28 ;  /* 0x0037801c5d007988 */ /* 0x000fe80008000009 */
[----:B------:R-:W-:Y:S04]  /*dd10*/  STS.U8 [R93+UR9+0x3b80], R24 ;  /* 0x003b80185d007988 */ /* 0x000fe80008000009 */
[----:B------:R-:W-:Y:S01]  /*dd20*/  STS.U8 [R93+UR9+0x3f80], R23 ;  /* 0x003f80175d007988 */ /* 0x000fe20008000009 */
[----:B0-----:R-:W-:-:S02]  /*dd30*/  @P0 IMAD.MOV.U32 R8, RZ, RZ, R63 ;  /* 0x000000ffff080224 */ /* 0x001fc400078e003f */
[----:B------:R-:W-:Y:S01]  /*dd40*/  @P0 IMAD.MOV.U32 R9, RZ, RZ, R62 ;  /* 0x000000ffff090224 */ /* 0x000fe200078e003e */
[----:B--2---:R0:W-:Y:S02]  /*dd50*/  STS.U8 [R10+UR9+0x8000], R3 ;  /* 0x008000030a007988 */ /* 0x0041e40008000009 */
[----:B0-----:R-:W-:-:S06]  /*dd60*/  PRMT R3, RZ, 0x7610, R3 ;  /* 0x00007610ff037816 */ /* 0x001fcc0000000003 */
[----:B------:R0:W2:Y:S02]  /*dd70*/  @P0 LDG.E.U8 R3, desc[UR18][R8.64] ;  /* 0x0000001208030981 */ /* 0x0000a4000c1e1100 */
[----:B0-----:R-:W-:Y:S02]  /*dd80*/  @P0 IMAD.MOV.U32 R8, RZ, RZ, R65 ;  /* 0x000000ffff080224 */ /* 0x001fe400078e0041 */
[----:B------:R-:W-:Y:S01]  /*dd90*/  @P0 IMAD.MOV.U32 R9, RZ, RZ, R66 ;  /* 0x000000ffff090224 */ /* 0x000fe200078e0042 */
[----:B--2---:R0:W-:Y:S02]  /*dda0*/  STS.U8 [R10+UR9+0x8400], R3 ;  /* 0x008400030a007988 */ /* 0x0041e40008000009 */
[----:B0-----:R-:W-:-:S06]  /*ddb0*/  PRMT R3, RZ, 0x7610, R3 ;  /* 0x00007610ff037816 */ /* 0x001fcc0000000003 */
[----:B------:R0:W2:Y:S02]  /*ddc0*/  @P0 LDG.E.U8 R3, desc[UR18][R8.64] ;  /* 0x0000001208030981 */ /* 0x0000a4000c1e1100 */
[----:B0-----:R-:W-:Y:S02]  /*ddd0*/  @P0 IMAD.MOV.U32 R8, RZ, RZ, R49 ;  /* 0x000000ffff080224 */ /* 0x001fe400078e0031 */
[----:B----4-:R-:W-:Y:S01]  /*dde0*/  @P0 IMAD.MOV.U32 R9, RZ, RZ, R53 ;  /* 0x000000ffff090224 */ /* 0x010fe200078e0035 */
        /* <DEDUP_REMOVED lines=17> */
[----:B------:R0:W2:Y:S04]  /*df00*/  @P0 LDG.E.U8 R3, desc[UR18][R8.64] ;  /* 0x0000001208030981 */ /* 0x0000a8000c1e1100 */
[----:B------:R-:W-:Y:S04]  /*df10*/  STL [R1+0x208], R12 ;  /* 0x0002080c01007387 */ /* 0x000fe80000100800 */
[----:B------:R-:W3:Y:S01]  /*df20*/  LDL R56, [R1+0x1e0] ;  /* 0x0001e00001387983 */ /* 0x000ee20000100800 */
[----:B0-----:R-:W-:Y:S02]  /*df30*/  @P0 IMAD.MOV.U32 R8, RZ, RZ, R4 ;  /* 0x000000ffff080224 */ /* 0x001fe400078e0004 */
[----:B------:R-:W-:Y:S01]  /*df40*/  @P0 IMAD.MOV.U32 R9, RZ, RZ, R50 ;  /* 0x000000ffff090224 */ /* 0x000fe200078e0032 */
[----:B------:R-:W4:Y:S04]  /*df50*/  LDL R63, [R1+0x1e4] ;  /* 0x0001e400013f7983 */ /* 0x000f280000100800 */
[----:B------:R-:W3:Y:S04]  /*df60*/  LDL R66, [R1+0x23c] ;  /* 0x00023c0001427983 */ /* 0x000ee80000100800 */
[----:B------:R-:W3:Y:S01]  /*df70*/  LDL R65, [R1+0x240] ;  /* 0x0002400001417983 */ /* 0x000ee20000100800 */
[----:B------:R-:W-:-:S03]  /*df80*/  PRMT R6, RZ, 0x7610, R6 ;  /* 0x00007610ff067816 */ /* 0x000fc60000000006 */
[----:B------:R-:W3:Y:S04]  /*df90*/  LDL R53, [R1+0x27c] ;  /* 0x00027c0001357983 */ /* 0x000ee80000100800 */
[----:B------:R-:W3:Y:S01]  /*dfa0*/  LDL R49, [R1+0x280] ;  /* 0x0002800001317983 */ /* 0x000ee20000100800 */
[----:B------:R-:W0:Y:S03]  /*dfb0*/  S2R R62, SR_TID.X ;  /* 0x00000000003e7919 */ /* 0x000e260000002100 */
[----:B------:R-:W3:Y:S04]  /*dfc0*/  LDL R64, [R1+0x2bc] ;  /* 0x0002bc0001407983 */ /* 0x000ee80000100800 */
[----:B------:R-:W3:Y:S04]  /*dfd0*/  LDL R48, [R1+0x2c0] ;  /* 0x0002c00001307983 */ /* 0x000ee80000100800 */
[----:B------:R-:W3:Y:S04]  /*dfe0*/  LDL.LU R84, [R1+0x880] ;  /* 0x0008800001547983 */ /* 0x000ee80000300800 */
[----:B------:R-:W3:Y:S04]  /*dff0*/  LDL.LU R83, [R1+0x87c] ;  /* 0x00087c0001537983 */ /* 0x000ee80000300800 */
[----:B------:R-:W3:Y:S04]  /*e000*/  LDL.LU R19, [R1+0x878] ;  /* 0x0008780001137983 */ /* 0x000ee80000300800 */
[----:B------:R-:W3:Y:S04]  /*e010*/  LDL.LU R88, [R1+0x874] ;  /* 0x0008740001587983 */ /* 0x000ee80000300800 */
[----:B------:R-:W3:Y:S04]  /*e020*/  LDL.LU R4, [R1+0x870] ;  /* 0x0008700001047983 */ /* 0x000ee80000300800 */
[----:B--2---:R1:W-:Y:S02]  /*e030*/  STS.U8 [R10+UR9+0x9800], R3 ;  /* 0x009800030a007988 */ /* 0x0043e40008000009 */
[----:B-1----:R-:W-:-:S06]  /*e040*/  PRMT R3, RZ, 0x7610, R3 ;  /* 0x00007610ff037816 */ /* 0x002fcc0000000003 */
[----:B------:R4:W2:Y:S02]  /*e050*/  @P0 LDG.E.U8 R3, desc[UR18][R8.64] ;  /* 0x0000001208030981 */ /* 0x0008a4000c1e1100 */
[----:B----4-:R-:W-:Y:S02]  /*e060*/  @P0 IMAD.MOV.U32 R8, RZ, RZ, R63 ;  /* 0x000000ffff080224 */ /* 0x010fe400078e003f */
[----:B---3--:R-:W-:Y:S01]  /*e070*/  @P0 IMAD.MOV.U32 R9, RZ, RZ, R56 ;  /* 0x000000ffff090224 */ /* 0x008fe200078e0038 */
[----:B0-----:R-:W-:Y:S01]  /*e080*/  LOP3.LUT R62, R62, 0x7f, RZ, 0xc0, !PT ;  /* 0x0000007f3e3e7812 */ /* 0x001fe200078ec0ff */
[----:B------:R-:W3:Y:S04]  /*e090*/  LDL R63, [R1+0x1e8] ;  /* 0x0001e800013f7983 */ /* 0x000ee80000100800 */
[----:B------:R0:W4:Y:S02]  /*e0a0*/  @P0 LDG.E.U8 R6, desc[UR18][R8.64] ;  /* 0x0000001208060981 */ /* 0x000124000c1e1100 */
[----:B0-----:R-:W-:-:S02]  /*e0b0*/  @P0 IMAD.MOV.U32 R8, RZ, RZ, R65 ;  /* 0x000000ffff080224 */ /* 0x001fc400078e0041 */
[----:B------:R-:W-:Y:S01]  /*e0c0*/  @P0 IMAD.MOV.U32 R9, RZ, RZ, R66 ;  /* 0x000000ffff090224 */ /* 0x000fe200078e0042 */
[----:B--2---:R0:W-:Y:S01]  /*e0d0*/  STS.U8 [R10+UR9+0x9c00], R3 ;  /* 0x009c00030a007988 */ /* 0x0041e20008000009 */
[----:B------:R-:W-:-:S03]  /*e0e0*/  LOP3.LUT R62, R62, 0x10, RZ, 0x3c, !PT ;  /* 0x000000103e3e7812 */ /* 0x000fc600078e3cff */
[----:B------:R-:W2:Y:S04]  /*e0f0*/  LDL R66, [R1+0x1ec] ;  /* 0x0001ec0001427983 */ /* 0x000ea80000100800 */
[----:B------:R-:W2:Y:S01]  /*e100*/  LDL R65, [R1+0x284] ;  /* 0x0002840001417983 */ /* 0x000ea20000100800 */
[----:B0-----:R-:W-:-:S06]  /*e110*/  PRMT R3, RZ, 0x7610, R3 ;  /* 0x00007610ff037816 */ /* 0x001fcc0000000003 */
[----:B------:R0:W2:Y:S04]  /*e120*/  @P0 LDG.E.U8 R3, desc[UR18][R8.64] ;  /* 0x0000001208030981 */ /* 0x0000a8000c1e1100 */
[----:B----4-:R-:W-:Y:S01]  /*e130*/  STS.U8 [R62+UR9+0x8080], R6 ;  /* 0x008080063e007988 */ /* 0x010fe20008000009 */
[----:B0-----:R-:W-:Y:S02]  /*e140*/  @P0 IMAD.MOV.U32 R8, RZ, RZ, R49 ;  /* 0x000000ffff080224 */ /* 0x001fe400078e0031 */
[----:B------:R-:W-:Y:S01]  /*e150*/  @P0 IMAD.MOV.U32 R9, RZ, RZ, R53 ;  /* 0x000000ffff090224 */ /* 0x000fe200078e0035 */
[----:B------:R-:W4:Y:S04]  /*e160*/  LDL R49, [R1+0x248] ;  /* 0x0002480001317983 */ /* 0x000f280000100800 */
[----:B------:R-:W3:Y:S04]  /*e170*/  LDL R53, [R1+0x244] ;  /* 0x0002440001357983 */ /* 0x000ee80000100800 */
[----:B--2---:R0:W-:Y:S02]  /*e180*/  STS.U8 [R62+UR9+0x8480], R3 ;  /* 0x008480033e007988 */ /* 0x0041e40008000009 */
[----:B0-----:R-:W-:-:S06]  /*e190*/  PRMT R3, RZ, 0x7610, R3 ;  /* 0x00007610ff037816 */ /* 0x001fcc0000000003 */
[----:B------:R0:W2:Y:S02]  /*e1a0*/  @P0 LDG.E.U8 R3, desc[UR18][R8.64] ;  /* 0x0000001208030981 */ /* 0x0000a4000c1e1100 */
[----:B0-----:R-:W-:Y:S02]  /*e1b0*/  @P0 IMAD.MOV.U32 R8, RZ, RZ, R48 ;  /* 0x000000ffff080224 */ /* 0x001fe400078e0030 */
[----:B------:R-:W-:Y:S01]  /*e1c0*/  @P0 IMAD.MOV.U32 R9, RZ, RZ, R64 ;  /* 0x000000ffff090224 */ /* 0x000fe200078e0040 */
[----:B------:R-:W-:Y:S01]  /*e1d0*/  PRMT R6, RZ, 0x7610, R6 ;  /* 0x00007610ff067816 */ /* 0x000fe20000000006 */
[----:B------:R-:W3:Y:S04]  /*e1e0*/  LDL R48, [R1+0x288] ;  /* 0x0002880001307983 */ /* 0x000ee80000100800 */
[----:B--2---:R0:W-:Y:S02]  /*e1f0*/  STS.U8 [R62+UR9+0x8880], R3 ;  /* 0x008880033e007988 */ /* 0x0041e40008000009 */
[----:B0-----:R-:W-:-:S06]  /*e200*/  PRMT R3, RZ, 0x7610, R3 ;  /* 0x00007610ff037816 */ /* 0x001fcc0000000003 */
[----:B------:R0:W2:Y:S02]  /*e210*/  @P0 LDG.E.U8 R3, desc[UR18][R8.64] ;  /* 0x0000001208030981 */ /* 0x0000a4000c1e1100 */
[----:B0-----:R-:W-:Y:S02]  /*e220*/  @P0 IMAD.MOV.U32 R8, RZ, RZ, R91 ;  /* 0x000000ffff080224 */ /* 0x001fe400078e005b */
[----:B------:R-:W-:Y:S02]  /*e230*/  @P0 IMAD.MOV.U32 R9, RZ, RZ, R22 ;  /* 0x000000ffff090224 */ /* 0x000fe400078e0016 */
[----:B------:R-:W3:Y:S04]  /*e240*/  LDL.LU R22, [R1+0x86c] ;  /* 0x00086c0001167983 */ /* 0x000ee80000300800 */
[----:B------:R-:W3:Y:S04]  /*e250*/  LDL.LU R91, [R1+0x868] ;  /* 0x00086800015b7983 */ /* 0x000ee80000300800 */
        /* <DEDUP_REMOVED lines=8> */
[----:B--2---:R0:W-:Y:S02]  /*e2e0*/  STS.U8 [R62+UR9+0x9080], R3 ;  /* 0x009080033e007988 */ /* 0x0041e40008000009 */
[----:B0-----:R-:W-:-:S06]  /*e2f0*/  PRMT R3, RZ, 0x7610, R3 ;  /* 0x00007610ff037816 */ /* 0x001fcc0000000003 */
[----:B------:R0:W2:Y:S02]  /*e300*/  @P0 LDG.E.U8 R3, desc[UR18][R8.64] ;  /* 0x0000001208030981 */ /* 0x0000a4000c1e1100 */
[----:B0-----:R-:W-:Y:S02]  /*e310*/  @P0 IMAD.MOV.U32 R8, RZ, RZ, R67 ;  /* 0x000000ffff080224 */ /* 0x001fe400078e0043 */
[----:B------:R-:W-:Y:S01]  /*e320*/  @P0 IMAD.MOV.U32 R9, RZ, RZ, R92 ;  /* 0x000000ffff090224 */ /* 0x000fe200078e005c */
[----:B--2---:R0:W-:Y:S01]  /*e330*/  STS.U8 [R62+UR9+0x9480], R3 ;  /* 0x009480033e007988 */ /* 0x0041e20008000009 */
[----:B------:R-:W1:Y:S03]  /*e340*/  S2R R67, SR_TID.X ;  /* 0x0000000000437919 */ /* 0x000e660000002100 */
[----:B------:R-:W2:Y:S01]  /*e350*/  LDL.LU R92, [R1+0x85c] ;  /* 0x00085c00015c7983 */ /* 0x000ea20000300800 */
        /* <DEDUP_REMOVED lines=8> */
[----:B---3--:R-:W-:-:S05]  /*e3e0*/  @P0 IMAD.MOV.U32 R9, RZ, RZ, R63 ;  /* 0x000000ffff090224 */ /* 0x008fca00078e003f */
[----:B------:R4:W3:Y:S02]  /*e3f0*/  @P0 LDG.E.U8 R6, desc[UR18][R8.64] ;  /* 0x0000001208060981 */ /* 0x0008e4000c1e1100 */
[----:B----4-:R-:W-:Y:S02]  /*e400*/  @P0 IMAD.MOV.U32 R8, RZ, RZ, R49 ;  /* 0x000000ffff080224 */ /* 0x010fe400078e0031 */
[----:B------:R-:W-:Y:S01]  /*e410*/  @P0 IMAD.MOV.U32 R9, RZ, RZ, R53 ;  /* 0x000000ffff090224 */ /* 0x000fe200078e0035 */
[----:B-1----:R-:W-:Y:S01]  /*e420*/  LOP3.LUT R67, R67, 0x7f, RZ, 0xc0, !PT ;  /* 0x0000007f43437812 */ /* 0x002fe200078ec0ff */
[----:B------:R-:W4:Y:S04]  /*e430*/  LDL R53, [R1+0x1f0] ;  /* 0x0001f00001357983 */ /* 0x000f280000100800 */
[----:B--2---:R0:W-:Y:S04]  /*e440*/  STS.U8 [R62+UR9+0x9c80], R3 ;  /* 0x009c80033e007988 */ /* 0x0041e80008000009 */
[----:B------:R-:W2:Y:S01]  /*e450*/  LDL R49, [R1+0x210] ;  /* 0x0002100001317983 */ /* 0x000ea20000100800 */
[----:B0-----:R-:W-:-:S06]  /*e460*/  PRMT R3, RZ, 0x7610, R3 ;  /* 0x00007610ff037816 */ /* 0x001fcc0000000003 */
[----:B------:R0:W2:Y:S01]  /*e470*/  @P0 LDG.E.U8 R3, desc[UR18][R8.64] ;  /* 0x0000001208030981 */ /* 0x0000a2000c1e1100 */
[----:B------:R-:W-:-:S05]  /*e480*/  LOP3.LUT R67, R67, 0x20, RZ, 0x3c, !PT ;  /* 0x0000002043437812 */ /* 0x000fca00078e3cff */
[----:B---3--:R-:W-:Y:S01]  /*e490*/  STS.U8 [R67+UR9+0x8100], R6 ;  /* 0x0081000643007988 */ /* 0x008fe20008000009 */
[----:B0-----:R-:W-:Y:S02]  /*e4a0*/  @P0 IMAD.MOV.U32 R8, RZ, RZ, R48 ;  /* 0x000000ffff080224 */ /* 0x001fe400078e0030 */
[----:B------:R-:W-:Y:S01]  /*e4b0*/  @P0 IMAD.MOV.U32 R9, RZ, RZ, R65 ;  /* 0x000000ffff090224 */ /* 0x000fe200078e0041 */
[----:B------:R-:W3:Y:S04]  /*e4c0*/  LDL R48, [R1+0x250] ;  /* 0x0002500001307983 */ /* 0x000ee80000100800 */
[----:B------:R-:W3:Y:S04]  /*e4d0*/  LDL R65, [R1+0x24c] ;  /* 0x00024c0001417983 */ /* 0x000ee80000100800 */
[----:B--2---:R0:W-:Y:S02]  /*e4e0*/  STS.U8 [R67+UR9+0x8500], R3 ;  /* 0x0085000343007988 */ /* 0x0041e40008000009 */
[----:B0-----:R-:W-:-:S06]  /*e4f0*/  PRMT R3, RZ, 0x7610, R3 ;  /* 0x00007610ff037816 */ /* 0x001fcc0000000003 */
[----:B------:R0:W2:Y:S02]  /*e500*/  @P0 LDG.E.U8 R3, desc[UR18][R8.64] ;  /* 0x0000001208030981 */ /* 0x0000a4000c1e1100 */
[----:B0-----:R-:W-:Y:S02]  /*e510*/  @P0 IMAD.MOV.U32 R8, RZ, RZ, R64 ;  /* 0x000000ffff080224 */ /* 0x001fe400078e0040 */
[----:B------:R-:W-:Y:S01]  /*e520*/  @P0 IMAD.MOV.U32 R9, RZ, RZ, R84 ;  /* 0x000000ffff090224 */ /* 0x000fe200078e0054 */
[----:B------:R-:W-:Y:S01]  /*e530*/  PRMT R6, RZ, 0x7610, R6 ;  /* 0x00007610ff067816 */ /* 0x000fe20000000006 */
        /* <DEDUP_REMOVED lines=31> */
[----:B------:R-:W0:Y:S04]  /*e730*/  S2R R38, SR_TID.X ;  /* 0x0000000000267919 */ /* 0x000e280000002100 */
[----:B------:R3:W4:Y:S04]  /*e740*/  @P0 LDG.E.U8 R6, desc[UR18][R8.64] ;  /* 0x0000001208060981 */ /* 0x000728000c1e1100 */
[----:B------:R-:W4:Y:S01]  /*e750*/  LDL R49, [R1+0x214] ;  /* 0x0002140001317983 */ /* 0x000f220000100800 */
[----:B---3--:R-:W-:-:S02]  /*e760*/  @P0 IMAD.MOV.U32 R8, RZ, RZ, R48 ;  /* 0x000000ffff080224 */ /* 0x008fc400078e0030 */
[----:B------:R-:W-:Y:S01]  /*e770*/  @P0 IMAD.MOV.U32 R9, RZ, RZ, R65 ;  /* 0x000000ffff090224 */ /* 0x000fe200078e0041 */
[----:B------:R-:W3:Y:S04]  /*e780*/  LDL R48, [R1+0x258] ;  /* 0x0002580001307983 */ /* 0x000ee80000100800 */
[----:B--2---:R1:W-:Y:S02]  /*e790*/  STS.U8 [R67+UR9+0x9d00], R3 ;  /* 0x009d000343007988 */ /* 0x0043e40008000009 */
[----:B-1----:R-:W-:-:S06]  /*e7a0*/  PRMT R3, RZ, 0x7610, R3 ;  /* 0x00007610ff037816 */ /* 0x002fcc0000000003 */
[----:B------:R1:W2:Y:S01]  /*e7b0*/  @P0 LDG.E.U8 R3, desc[UR18][R8.64] ;  /* 0x0000001208030981 */ /* 0x0002a2000c1e1100 */
[----:B0-----:R-:W-:-:S04]  /*e7c0*/  LOP3.LUT R38, R38, 0x7f, RZ, 0xc0, !PT ;  /* 0x0000007f26267812 */ /* 0x001fc800078ec0ff */
[----:B------:R-:W-:Y:S02]  /*e7d0*/  LOP3.LUT R53, R38, 0x30, RZ, 0x3c, !PT ;  /* 0x0000003026357812 */ /* 0x000fe400078e3cff */
[----:B------:R-:W3:Y:S04]  /*e7e0*/  LDL R38, [R1+0x218] ;  /* 0x0002180001267983 */ /* 0x000ee80000100800 */
[----:B----4-:R-:W-:Y:S01]  /*e7f0*/  STS.U8 [R53+UR9+0x8180], R6 ;  /* 0x0081800635007988 */ /* 0x010fe20008000009 */
[----:B-1----:R-:W-:Y:S02]  /*e800*/  @P0 IMAD.MOV.U32 R8, RZ, RZ, R64 ;  /* 0x000000ffff080224 */ /* 0x002fe400078e0040 */
[----:B------:R-:W-:Y:S02]  /*e810*/  @P0 IMAD.MOV.U32 R9, RZ, RZ, R84 ;  /* 0x000000ffff090224 */ /* 0x000fe400078e0054 */
[----:B------:R-:W4:Y:S04]  /*e820*/  LDL.LU R84, [R1+0x844] ;  /* 0x0008440001547983 */ /* 0x000f280000300800 */
        /* <DEDUP_REMOVED lines=12> */
[----:B------:R-:W3:Y:S01]  /*e8f0*/  LDL.LU R82, [R1+0x838] ;  /* 0x0008380001527983 */ /* 0x000ee20000300800 */
[----:B------:R-:W-:-:S03]  /*e900*/  PRMT R6, RZ, 0x7610, R6 ;  /* 0x00007610ff067816 */ /* 0x000fc60000000006 */
        /* <DEDUP_REMOVED lines=19> */
[----:B---3--:R-:W-:Y:S02]  /*ea40*/  @P0 IMAD.MOV.U32 R8, RZ, RZ, R38 ;  /* 0x000000ffff080224 */ /* 0x008fe400078e0026 */
[----:B------:R-:W-:Y:S01]  /*ea50*/  @P0 IMAD.MOV.U32 R9, RZ, RZ, R49 ;  /* 0x000000ffff090224 */ /* 0x000fe200078e0031 */
[----:B------:R-:W0:Y:S04]  /*ea60*/  S2R R39, SR_TID.X ;  /* 0x0000000000277919 */ /* 0x000e280000002100 */
[----:B------:R1:W3:Y:S04]  /*ea70*/  @P0 LDG.E.U8 R6, desc[UR18][R8.64] ;  /* 0x0000001208060981 */ /* 0x0002e8000c1e1100 */
[----:B------:R-:W3:Y:S01]  /*ea80*/  LDL R38, [R1+0x220] ;  /* 0x0002200001267983 */ /* 0x000ee20000100800 */
[----:B-1----:R-:W-:-:S02]  /*ea90*/  @P0 IMAD.MOV.U32 R8, RZ, RZ, R48 ;  /* 0x000000ffff080224 */ /* 0x002fc400078e0030 */
[----:B------:R-:W-:Y:S02]  /*eaa0*/  @P0 IMAD.MOV.U32 R9, RZ, RZ, R82 ;  /* 0x000000ffff090224 */ /* 0x000fe400078e0052 */
[----:B------:R-:W4:Y:S04]  /*eab0*/  LDL.LU R82, [R1+0x830] ;  /* 0x0008300001527983 */ /* 0x000f280000300800 */
[----:B--2---:R1:W-:Y:S02]  /*eac0*/  STS.U8 [R53+UR9+0x9d80], R3 ;  /* 0x009d800335007988 */ /* 0x0043e40008000009 */
[----:B-1----:R-:W-:-:S06]  /*ead0*/  PRMT R3, RZ, 0x7610, R3 ;  /* 0x00007610ff037816 */ /* 0x002fcc0000000003 */
[----:B------:R1:W2:Y:S01]  /*eae0*/  @P0 LDG.E.U8 R3, desc[UR18][R8.64] ;  /* 0x0000001208030981 */ /* 0x0002a2000c1e1100 */
[----:B0-----:R-:W-:-:S04]  /*eaf0*/  LOP3.LUT R39, R39, 0x7f, RZ, 0xc0, !PT ;  /* 0x0000007f27277812 */ /* 0x001fc800078ec0ff */
[----:B------:R-:W-:-:S05]  /*eb00*/  LOP3.LUT R39, R39, 0x40, RZ, 0x3c, !PT ;  /* 0x0000004027277812 */ /* 0x000fca00078e3cff */
[----:B---3--:R-:W-:Y:S01]  /*eb10*/  STS.U8 [R39+UR9+0x8200], R6 ;  /* 0x0082000627007988 */ /* 0x008fe20008000009 */
[----:B-1----:R-:W-:Y:S02]  /*eb20*/  @P0 IMAD.MOV.U32 R8, RZ, RZ, R5 ;  /* 0x000000ffff080224 */ /* 0x002fe400078e0005 */
        /* <DEDUP_REMOVED lines=32> */
[----:B------:R0:W2:Y:S01]  /*ed30*/  @P0 LDG.E.U8 R3, desc[UR18][R8.64] ;  /* 0x0000001208030981 */ /* 0x0000a2000c1e1100 */
[----:B------:R-:W-:Y:S01]  /*ed40*/  PRMT R6, RZ, 0x7610, R6 ;  /* 0x00007610ff067816 */ /* 0x000fe20000000006 */
[----:B0-----:R-:W-:Y:S02]  /*ed50*/  @P0 IMAD.MOV.U32 R8, RZ, RZ, R38 ;  /* 0x000000ffff080224 */ /* 0x001fe400078e0026 */
[----:B---3--:R-:W-:Y:S01]  /*ed60*/  @P0 IMAD.MOV.U32 R9, RZ, RZ, R91 ;  /* 0x000000ffff090224 */ /* 0x008fe200078e005b */
[----:B------:R-:W0:Y:S04]  /*ed70*/  S2R R25, SR_TID.X ;  /* 0x0000000000197919 */ /* 0x000e280000002100 */
[----:B------:R1:W3:Y:S04]  /*ed80*/  @P0 LDG.E.U8 R6, desc[UR18][R8.64] ;  /* 0x0000001208060981 */ /* 0x0002e8000c1e1100 */
[----:B------:R-:W3:Y:S01]  /*ed90*/  LDL.LU R91, [R1+0x81c] ;  /* 0x00081c00015b7983 */ /* 0x000ee20000300800 */
[----:B-1----:R-:W-:-:S02]  /*eda0*/  @P0 IMAD.MOV.U32 R8, RZ, RZ, R5 ;  /* 0x000000ffff080224 */ /* 0x002fc400078e0005 */
[----:B------:R-:W-:Y:S02]  /*edb0*/  @P0 IMAD.MOV.U32 R9, RZ, RZ, R86 ;  /* 0x000000ffff090224 */ /* 0x000fe400078e0056 */
[----:B------:R-:W4:Y:S01]  /*edc0*/  LDL.LU R86, [R1+0x818] ;  /* 0x0008180001567983 */ /* 0x000f220000300800 */
[----:B------:R-:W-:-:S03]  /*edd0*/  LOP3.LUT R10, R10, 0x60, RZ, 0x3c, !PT ;  /* 0x000000600a0a7812 */ /* 0x000fc600078e3cff */
[----:B------:R-:W5:Y:S04]  /*ede0*/  LDL.LU R5, [R1+0x814] ;  /* 0x0008140001057983 */ /* 0x000f680000300800 */
        /* <DEDUP_REMOVED lines=8> */
[----:B------:R-:W5:Y:S04]  /*ee70*/  LDL.LU R2, [R1+0x810] ;  /* 0x0008100001027983 */ /* 0x000f680000300800 */
[----:B------:R-:W5:Y:S04]  /*ee80*/  LDL.LU R0, [R1+0x80c] ;  /* 0x00080c0001007983 */ /* 0x000f680000300800 */
[----:B--2---:R0:W-:Y:S02]  /*ee90*/  STS.U8 [R25+UR9+0x8680], R3 ;  /* 0x0086800319007988 */ /* 0x0041e40008000009 */
[----:B0-----:R-:W-:-:S06]  /*eea0*/  PRMT R3, RZ, 0x7610, R3 ;  /* 0x00007610ff037816 */ /* 0x001fcc0000000003 */
[----:B------:R0:W2:Y:S02]  /*eeb0*/  @P0 LDG.E.U8 R3, desc[UR18][R8.64] ;  /* 0x0000001208030981 */ /* 0x0000a4000c1e1100 */
[----:B0-----:R-:W-:Y:S02]  /*eec0*/  @P0 IMAD.MOV.U32 R8, RZ, RZ, R4 ;  /* 0x000000ffff080224 */ /* 0x001fe400078e0004 */
[----:B------:R-:W-:Y:S01]  /*eed0*/  @P0 IMAD.MOV.U32 R9, RZ, RZ, R42 ;  /* 0x000000ffff090224 */ /* 0x000fe200078e002a */
[----:B------:R-:W-:Y:S01]  /*eee0*/  PRMT R6, RZ, 0x7610, R6 ;  /* 0x00007610ff067816 */ /* 0x000fe20000000006 */
[----:B------:R-:W5:Y:S04]  /*eef0*/  LDL.LU R4, [R1+0x808] ;  /* 0x0008080001047983 */ /* 0x000f680000300800 */
        /* <DEDUP_REMOVED lines=23> */
[----:B----4-:R-:W-:Y:S02]  /*f070*/  @P0 IMAD.MOV.U32 R8, RZ, RZ, R86 ;  /* 0x000000ffff080224 */ /* 0x010fe400078e0056 */
[----:B------:R-:W-:Y:S02]  /*f080*/  @P0 IMAD.MOV.U32 R9, RZ, RZ, R68 ;  /* 0x000000ffff090224 */ /* 0x000fe400078e0044 */
[----:B------:R-:W5:Y:S04]  /*f090*/  LDL.LU R68, [R1+0x804] ;  /* 0x0008040001447983 */ /* 0x000f680000300800 */
[----:B------:R0:W3:Y:S04]  /*f0a0*/  @P0 LDG.E.U8 R6, desc[UR18][R8.64] ;  /* 0x0000001208060981 */ /* 0x0000e8000c1e1100 */
[----:B------:R-:W5:Y:S01]  /*f0b0*/  LDL.LU R86, [R1+0x800] ;  /* 0x0008000001567983 */ /* 0x000f620000300800 */
[----:B0-----:R-:W-:-:S02]  /*f0c0*/  @P0 IMAD.MOV.U32 R8, RZ, RZ, R82 ;  /* 0x000000ffff080224 */ /* 0x001fc400078e0052 */
[----:B------:R-:W-:Y:S02]  /*f0d0*/  @P0 IMAD.MOV.U32 R9, RZ, RZ, R84 ;  /* 0x000000ffff090224 */ /* 0x000fe400078e0054 */
[----:B------:R-:W5:Y:S04]  /*f0e0*/  LDL.LU R84, [R1+0x7fc] ;  /* 0x0007fc0001547983 */ /* 0x000f680000300800 */
[----:B------:R-:W5:Y:S04]  /*f0f0*/  LDL.LU R82, [R1+0x7f8] ;  /* 0x0007f80001527983 */ /* 0x000f680000300800 */
[----:B--2---:R0:W-:Y:S02]  /*f100*/  STS.U8 [R25+UR9+0x9e80], R3 ;  /* 0x009e800319007988 */ /* 0x0041e40008000009 */
[----:B0-----:R-:W-:-:S06]  /*f110*/  PRMT R3, RZ, 0x7610, R3 ;  /* 0x00007610ff037816 */ /* 0x001fcc0000000003 */
[----:B------:R0:W2:Y:S04]  /*f120*/  @P0 LDG.E.U8 R3, desc[UR18][R8.64] ;  /* 0x0000001208030981 */ /* 0x0000a8000c1e1100 */
[----:B---3--:R-:W-:Y:S01]  /*f130*/  STS.U8 [R10+UR9+0x8300], R6 ;  /* 0x008300060a007988 */ /* 0x008fe20008000009 */
        /* <DEDUP_REMOVED lines=35> */
[----:B------:R-:W-:-:S03]  /*f370*/  PRMT R6, RZ, 0x7610, R6 ;  /* 0x00007610ff067816 */ /* 0x000fc60000000006 */
[----:B------:R-:W-:Y:S01]  /*f380*/  STS.U8 [R93+UR9+0x9f80], R7 ;  /* 0x009f80075d007988 */ /* 0x000fe20008000009 */
[----:B0-----:R-:W-:Y:S02]  /*f390*/  @P0 IMAD.MOV.U32 R8, RZ, RZ, R89 ;  /* 0x000000ffff080224 */ /* 0x001fe400078e0059 */
[----:B------:R-:W-:-:S05]  /*f3a0*/  @P0 IMAD.MOV.U32 R9, RZ, RZ, R90 ;  /* 0x000000ffff090224 */ /* 0x000fca00078e005a */
[----:B------:R0:W3:Y:S02]  /*f3b0*/  @P0 LDG.E.U8 R6, desc[UR18][R8.64] ;  /* 0x0000001208060981 */ /* 0x0000e4000c1e1100 */
[----:B0-----:R-:W-:Y:S02]  /*f3c0*/  @P0 IMAD.MOV.U32 R8, RZ, RZ, R87 ;  /* 0x000000ffff080224 */ /* 0x001fe400078e0057 */
[----:B------:R-:W-:Y:S01]  /*f3d0*/  @P0 IMAD.MOV.U32 R9, RZ, RZ, R88 ;  /* 0x000000ffff090224 */ /* 0x000fe200078e0058 */
[----:B--2---:R0:W-:Y:S02]  /*f3e0*/  STS.U8 [R93+UR9+0x8380], R3 ;  /* 0x008380035d007988 */ /* 0x0041e40008000009 */
[----:B0-----:R-:W-:-:S06]  /*f3f0*/  PRMT R3, RZ, 0x7610, R3 ;  /* 0x00007610ff037816 */ /* 0x001fcc0000000003 */
[----:B------:R0:W2:Y:S04]  /*f400*/  @P0 LDG.E.U8 R3, desc[UR18][R8.64] ;  /* 0x0000001208030981 */ /* 0x0000a8000c1e1100 */
[----:B---3--:R1:W-:Y:S01]  /*f410*/  STS.U8 [R93+UR9+0x8780], R6 ;  /* 0x008780065d007988 */ /* 0x0083e20008000009 */
[----:B0-----:R-:W-:Y:S02]  /*f420*/  @P0 IMAD.MOV.U32 R8, RZ, RZ, R83 ;  /* 0x000000ffff080224 */ /* 0x001fe400078e0053 */
[----:B------:R-:W-:Y:S01]  /*f430*/  @P0 IMAD.MOV.U32 R9, RZ, RZ, R85 ;  /* 0x000000ffff090224 */ /* 0x000fe200078e0055 */
[----:B-1----:R-:W-:-:S06]  /*f440*/  PRMT R6, RZ, 0x7610, R6 ;  /* 0x00007610ff067816 */ /* 0x002fcc0000000006 */
        /* <DEDUP_REMOVED lines=15> */
[----:B------:R-:W2:Y:S04]  /*f540*/  @P0 LDG.E.U8 R3, desc[UR18][R8.64] ;  /* 0x0000001208030981 */ /* 0x000ea8000c1e1100 */
[----:B---3--:R0:W-:Y:S01]  /*f550*/  STS.U8 [R93+UR9+0x9780], R6 ;  /* 0x009780065d007988 */ /* 0x0081e20008000009 */
[----:B------:R-:W-:-:S04]  /*f560*/  ISETP.NE.U32.AND P0, PT, RZ, UR11, PT ;  /* 0x0000000bff007c0c */ /* 0x000fc8000bf05070 */
[C---:B------:R-:W-:Y:S02]  /*f570*/  ISETP.LT.OR P1, PT, R75.reuse, 0x80, P0 ;  /* 0x000000804b00780c */ /* 0x040fe40000721670 */
[----:B------:R-:W-:Y:S01]  /*f580*/  ISETP.GE.AND P2, PT, R75, 0x100, PT ;  /* 0x000001004b00780c */ /* 0x000fe20003f46270 */
[----:B--2---:R0:W-:Y:S01]  /*f590*/  STS.U8 [R93+UR9+0x9b80], R3 ;  /* 0x009b80035d007988 */ /* 0x0041e20008000009 */
[----:B------:R1:W-:Y:S06]  /*f5a0*/  MEMBAR.ALL.CTA ;  /* 0x0000000000007992 */ /* 0x0003ec0000008000 */
[----:B-1----:R-:W1:Y:S02]  /*f5b0*/  FENCE.VIEW.ASYNC.S ;  /* 0x00000000000073c6 */ /* 0x002e640000000000 */
[----:B-1----:R-:W-:Y:S06]  /*f5c0*/  BAR.SYNC.DEFER_BLOCKING 0x0 ;  /* 0x0000000000007b1d */ /* 0x002fec0000010000 */
[----:B------:R-:W-:Y:S05]  /*f5d0*/  @P1 BRA `(.L_x_6) ;  /* 0x0000000000841947 */ /* 0x000fea0003800000 */
[----:B------:R-:W-:Y:S02]  /*f5e0*/  UIADD3 UR4, UPT, UPT, UR9, 0x8000, URZ ;  /* 0x0000800009047890 */ /* 0x000fe4000fffe0ff */
[----:B------:R-:W-:Y:S02]  /*f5f0*/  USHF.R.U32.HI UR12, URZ, 0x4, UR9 ;  /* 0x00000004ff0c7899 */ /* 0x000fe40008011609 */
[----:B------:R-:W-:Y:S02]  /*f600*/  USHF.R.U32.HI UR4, URZ, 0x4, UR4 ;  /* 0x00000004ff047899 */ /* 0x000fe40008011604 */
[----:B------:R-:W-:Y:S02]  /*f610*/  USGXT.U32 UR12, UR12, 0xe ;  /* 0x0000000e0c0c789a */ /* 0x000fe40008000000 */
[----:B------:R-:W-:Y:S02]  /*f620*/  USGXT.U32 UR14, UR4, 0xe ;  /* 0x0000000e040e789a */ /* 0x000fe40008000000 */
[----:B------:R-:W-:-:S02]  /*f630*/  UIADD3 UR28, UP1, UPT, UR12, 0x100, URZ ;  /* 0x000001000c1c7890 */ /* 0x000fc4000ff3e0ff */
[----:B------:R-:W-:Y:S01]  /*f640*/  UIADD3 UR26, UP2, UPT, UR14, 0x2, URZ ;  /* 0x000000020e1a7890 */ /* 0x000fe2000ff5e0ff */
[----:B------:R-:W-:Y:S01]  /*f650*/  UMOV UR4, URZ ;  /* 0x000000ff00047c82 */ /* 0x000fe20008000000 */
[----:B------:R-:W-:Y:S01]  /*f660*/  UMOV UR30, 0x0 ;  /* 0x00000000001e7882 */ /* 0x000fe20000000000 */
[----:B------:R-:W-:Y:S02]  /*f670*/  UIADD3.X UR29, UPT, UPT, UR4, 0x40004040, URZ, UP1, !UPT ;  /* 0x40004040041d7890 */ /* 0x000fe40008ffe4ff */
[----:B------:R-:W-:Y:S02]  /*f680*/  UIADD3.X UR27, UPT, UPT, UR4, 0x40004040, URZ, UP2, !UPT ;  /* 0x40004040041b7890 */ /* 0x000fe400097fe4ff */
[----:B------:R-:W-:Y:S02]  /*f690*/  UIADD3.64 UR16, UPT, UPT, UR28, 0x100, URZ ;  /* 0x000001001c107897 */ /* 0x000fe4000fffe0ff */
[----:B------:R-:W-:Y:S02]  /*f6a0*/  UIADD3.64 UR20, UPT, UPT, UR26, 0x2, URZ ;  /* 0x000000021a147897 */ /* 0x000fe4000fffe0ff */
[----:B------:R-:W-:-:S02]  /*f6b0*/  UIADD3.64 UR22, UPT, UPT, UR28, 0x200, URZ ;  /* 0x000002001c167897 */ /* 0x000fc4000fffe0ff */
[----:B------:R-:W-:Y:S01]  /*f6c0*/  UIADD3.64 UR24, UPT, UPT, UR26, 0x4, URZ ;  /* 0x000000041a187897 */ /* 0x000fe2000fffe0ff */
[----:B------:R-:W-:Y:S01]  /*f6d0*/  UMOV UR31, 0x8108010 ;  /* 0x08108010001f7882 */ /* 0x000fe20000000000 */
[----:B------:R-:W-:Y:S01]  /*f6e0*/  UMOV UR13, 0x40004040 ;  /* 0x40004040000d7882 */ /* 0x000fe20000000000 */
[----:B------:R-:W-:Y:S01]  /*f6f0*/  UMOV UR15, 0x40004040 ;  /* 0x40004040000f7882 */ /* 0x000fe20000000000 */
[----:B------:R-:W-:Y:S01]  /*f700*/  UMOV UR32, 0x0 ;  /* 0x0000000000207882 */ /* 0x000fe20000000000 */
[----:B------:R-:W-:Y:S01]  /*f710*/  UMOV UR33, 0x8108010 ;  /* 0x0810801000217882 */ /* 0x000fe20000000000 */
[----:B------:R-:W-:Y:S01]  /*f720*/  UMOV UR34, 0x0 ;  /* 0x0000000000227882 */ /* 0x000fe20000000000 */
[----:B------:R-:W-:Y:S01]  /*f730*/  UMOV UR35, 0x8108010 ;  /* 0x0810801000237882 */ /* 0x000fe20000000000 */
[----:B------:R-:W-:Y:S01]  /*f740*/  UMOV UR4, UR6 ;  /* 0x0000000600047c82 */ /* 0x000fe20008000000 */
[----:B------:R-:W-:Y:S01]  /*f750*/  UMOV UR5, URZ ;  /* 0x000000ff00057c82 */ /* 0x000fe20008000000 */
[----:B------:R1:W-:Y:S01]  /*f760*/  UTCQMMA gdesc[UR12], gdesc[UR14], tmem[UR8], tmem[UR30], idesc[UR31], !UPT ;  /* 0x00ff1e0e0c0075ea */ /* 0x0003e2000f800308 */
[----:B------:R-:W-:Y:S01]  /*f770*/  UMOV UR36, 0x0 ;  /* 0x0000000000247882 */ /* 0x000fe20000000000 */
[----:B------:R-:W-:Y:S01]  /*f780*/  UMOV UR37, 0x8108010 ;  /* 0x0810801000257882 */ /* 0x000fe20000000000 */
[----:B------:R1:W-:Y:S01]  /*f790*/  UTCQMMA gdesc[UR28], gdesc[UR26], tmem[UR8], tmem[UR32], idesc[UR33], UPT ;  /* 0x00ff201a1c0075ea */ /* 0x0003e2000b800308 */
[----:B------:R-:W-:Y:S01]  /*f7a0*/  UMOV UR4, UR4 ;  /* 0x0000000400047c82 */ /* 0x000fe20008000000 */
[----:B------:R1:W-:Y:S01]  /*f7b0*/  UTCQMMA gdesc[UR16], gdesc[UR20], tmem[UR8], tmem[UR34], idesc[UR35], UPT ;  /* 0x00ff2214100075ea */ /* 0x0003e2000b800308 */
[----:B------:R1:W-:Y:S01]  /*f7c0*/  UTCQMMA gdesc[UR22], gdesc[UR24], tmem[UR8], tmem[UR36], idesc[UR37], UPT ;  /* 0x00ff2418160075ea */ /* 0x0003e2000b800308 */
[----:B------:R1:W-:Y:S01]  /*f7d0*/  UTCBAR [UR4], URZ ;  /* 0x000000ff040073e9 */ /* 0x0003e200080000ff */
[----:B------:R-:W-:Y:S01]  /*f7e0*/  NOP ;  /* 0x0000000000007918 */ /* 0x000fe20000000000 */
.L_x_6:
[----:B-1----:R-:W-:Y:S01]  /*f7f0*/  UMOV UR4, URZ ;  /* 0x000000ff00047c82 */ /* 0x002fe20008000000 */
[----:B------:R-:W-:Y:S05]  /*f800*/  @!P2 BRA `(.L_x_7) ;  /* 0x000000a000cca947 */ /* 0x000fea0003800000 */
[----:B0-----:R-:W-:Y:S01]  /*f810*/  SHF.R.S32.HI R6, RZ, 0x1f, R75 ;  /* 0x0000001fff067819 */ /* 0x001fe2000001144b */
[----:B-----5:R-:W-:Y:S01]  /*f820*/  IMAD.SHL.U32 R3, R4, 0x80, RZ ;  /* 0x0000008004037824 */ /* 0x020fe200078e00ff */
[----:B------:R-:W-:Y:S02]  /*f830*/  UIADD3 UR4, UPT, UPT, UR9, 0x4000, URZ ;  /* 0x0000400009047890 */ /* 0x000fe4000fffe0ff */
[----:B------:R-:W-:Y:S01]  /*f840*/  LEA.HI R4, R6, R75, RZ, 0x7 ;  /* 0x0000004b06047211 */ /* 0x000fe200078f38ff */
[----:B------:R-:W-:Y:S02]  /*f850*/  UIADD3 UR5, UPT, UPT, UR9, 0xa000, URZ ;  /* 0x0000a00009057890 */ /* 0x000fe4000fffe0ff */
[----:B------:R-:W-:Y:S01]  /*f860*/  USHF.R.U32.HI UR4, URZ, 0x4, UR4 ;  /* 0x00000004ff047899 */ /* 0x000fe20008011604 */
[----:B------:R-:W-:Y:S01]  /*f870*/  SHF.R.S32.HI R4, RZ, 0x7, R4 ;  /* 0x00000007ff047819 */ /* 0x000fe20000011404 */
[----:B------:R-:W-:Y:S02]  /*f880*/  USHF.R.U32.HI UR5, URZ, 0x4, UR5 ;  /* 0x00000004ff057899 */ /* 0x000fe40008011605 */
[----:B------:R-:W-:Y:S01]  /*f890*/  USGXT.U32 UR12, UR4, 0xe ;  /* 0x0000000e040c789a */ /* 0x000fe20008000000 */
[----:B------:R-:W-:Y:S01]  /*f8a0*/  VIMNMX R6, PT, PT, R4, 0x2, !PT ;  /* 0x0000000204067848 */ /* 0x000fe20007fe0100 */
[----:B------:R-:W-:Y:S01]  /*f8b0*/  IMAD.SHL.U32 R4, R5, 0x80, RZ ;  /* 0x0000008005047824 */ /* 0x000fe200078e00ff */
[----:B------:R-:W-:-:S02]  /*f8c0*/  USGXT.U32 UR14, UR5, 0xe ;  /* 0x0000000e050e789a */ /* 0x000fc40008000000 */
[----:B------:R-:W-:Y:S01]  /*f8d0*/  UIADD3 UR28, UP1, UPT, UR12, 0x100, URZ ;  /* 0x000001000c1c7890 */ /* 0x000fe2000ff3e0ff */
[----:B------:R-:W-:Y:S01]  /*f8e0*/  VIADD R5, R6, 0xfffffffe ;  /* 0xfffffffe06057836 */ /* 0x000fe20000000000 */
[----:B------:R-:W-:Y:S01]  /*f8f0*/  UIADD3 UR30, UP2, UPT, UR14, 0x2, URZ ;  /* 0x000000020e1e7890 */ /* 0x000fe2000ff5e0ff */
[----:B------:R-:W-:Y:S01]  /*f900*/  IMAD.MOV.U32 R6, RZ, RZ, RZ ;  /* 0x000000ffff067224 */ /* 0x000fe200078e00ff */
[----:B------:R-:W-:Y:S01]  /*f910*/  UMOV UR4, URZ ;  /* 0x000000ff00047c82 */ /* 0x000fe20008000000 */
[----:B------:R-:W-:Y:S01]  /*f920*/  UMOV UR5, URZ ;  /* 0x000000ff00057c82 */ /* 0x000fe20008000000 */
[----:B------:R0:W-:Y:S01]  /*f930*/  STL [R1+0x6f4], R5 ;  /* 0x0006f40501007387 */ /* 0x0001e20000100800 */
[----:B------:R-:W-:Y:S01]  /*f940*/  UIADD3.X UR29, UPT, UPT, UR4, 0x40004040, URZ, UP1, !UPT ;  /* 0x40004040041d7890 */ /* 0x000fe20008ffe4ff */
[----:B------:R-:W-:Y:S01]  /*f950*/  SHF.R.S32.HI R7, RZ, 0x1f, R4 ;  /* 0x0000001fff077819 */ /* 0x000fe20000011404 */
[----:B------:R-:W-:Y:S01]  /*f960*/  UIADD3.X UR31, UPT, UPT, UR5, 0x40004040, URZ, UP2, !UPT ;  /* 0x40004040051f7890 */ /* 0x000fe200097fe4ff */
[----:B------:R1:W-:Y:S01]  /*f970*/  STL [R1+0x6b8], RZ ;  /* 0x0006b8ff01007387 */ /* 0x0003e20000100800 */
[----:B------:R-:W-:Y:S01]  /*f980*/  UMOV UR11, 0x1 ;  /* 0x00000001000b7882 */ /* 0x000fe20000000000 */
[----:B------:R-:W-:-:S02]  /*f990*/  UIADD3.64 UR20, UPT, UPT, UR28, 0x100, URZ ;  /* 0x000001001c147897 */ /* 0x000fc4000fffe0ff */
[----:B------:R-:W-:Y:S01]  /*f9a0*/  UIADD3.64 UR22, UPT, UPT, UR30, 0x2, URZ ;  /* 0x000000021e167897 */ /* 0x000fe2000fffe0ff */
[----:B0-----:R-:W-:Y:S01]  /*f9b0*/  SHF.R.S32.HI R5, RZ, 0x1f, R3 ;  /* 0x0000001fff057819 */ /* 0x001fe20000011403 */
[----:B------:R-:W-:Y:S02]  /*f9c0*/  UIADD3.64 UR24, UPT, UPT, UR28, 0x200, URZ ;  /* 0x000002001c187897 */ /* 0x000fe4000fffe0ff */
[----:B-1----:R-:W-:-:S12]  /*f9d0*/  UIADD3.64 UR26, UPT, UPT, UR30, 0x4, URZ ;  /* 0x000000041e1a7897 */ /* 0x002fd8000fffe0ff */
.L_x_10:
[----:B------:R-:W2:Y:S01]  /*f9e0*/  LDL R9, [R1+0x6b8] ;  /* 0x0006b80001097983 */ /* 0x000ea20000100800 */
[----:B------:R-:W-:Y:S01]  /*f9f0*/  IMAD.U32 R6, R6, -0x80000000, RZ ;  /* 0x8000000006067824 */ /* 0x000fe200078e00ff */
[----:B------:R-:W0:Y:S02]  /*fa00*/  LDC R8, c[0x0][0x3a0] ;  /* 0x0000e800ff087b82 */ /* 0x000e240000000800 */
[----:B-1----:R-:W3:Y:S01]  /*fa10*/  LDL.LU R7, [R1] ;  /* 0x0000000001077983 */ /* 0x002ee20000300800 */
[----:B-----5:R-:W-:Y:S01]  /*fa20*/  IADD3 R84, P4, PT, R3, R84, RZ ;  /* 0x0000005403547210 */ /* 0x020fe20007f9e0ff */
[----:B------:R-:W1:Y:S01]  /*fa30*/  SYNCS.PHASECHK.TRANS64.TRYWAIT P6, [UR6], R6 ;  /* 0x00000006ff0075a7 */ /* 0x000e6200080c1106 */
[----:B--2---:R-:W-:Y:S01]  /*fa40*/  VIADD R9, R9, 0x1 ;  /* 0x0000000109097836 */ /* 0x004fe20000000000 */
[----:B---3--:R-:W-:-:S04]  /*fa50*/  IADD3 R7, P5, PT, R3, R7, RZ ;  /* 0x0000000703077210 */ /* 0x008fc80007fbe0ff */
[----:B------:R2:W-:Y:S01]  /*fa60*/  STL [R1+0x6cc], R9 ;  /* 0x0006cc0901007387 */ /* 0x0005e20000100800 */
[----:B0-----:R-:W-:-:S03]  /*fa70*/  IMAD R8, R9, -0x80, R8 ;  /* 0xffffff8009087824 */ /* 0x001fc600078e0208 */
[----:B------:R2:W-:Y:S02]  /*fa80*/  STL [R1], R7 ;  /* 0x0000000701007387 */ /* 0x0005e40000100800 */
[C---:B------:R-:W-:Y:S02]  /*fa90*/  ISETP.GT.AND P1, PT, R8.reuse, 0x1, PT ;  /* 0x000000010800780c */ /* 0x040fe40003f24270 */
[----:B------:R-:W-:Y:S01]  /*faa0*/  ISETP.GT.AND P2, PT, R8, 0x2, PT ;  /* 0x000000020800780c */ /* 0x000fe20003f44270 */
[----:B-1----:R-:W-:-:S12]  /*fab0*/  @!P6 BRA `(.L_x_8) ;  /* 0x000000c000c0e947 */ /* 0x002fd80003800000 */
.L_x_16:
[----:B------:R0:W-:Y:S04]  /*fac0*/  STL [R1+0x900], R15 ;  /* 0x0009000f01007387 */ /* 0x0001e80000100800 */
[----:B0-----:R-:W3:Y:S04]  /*fad0*/  LDL.LU R15, [R1+0x24] ;  /* 0x00002400010f7983 */ /* 0x001ee80000300800 */
[----:B------:R-:W-:Y:S04]  /*fae0*/  STL [R1+0x8fc], R27 ;  /* 0x0008fc1b01007387 */ /* 0x000fe80000100800 */
[----:B------:R0:W-:Y:S04]  /*faf0*/  STL [R1+0x8f8], R43 ;  /* 0x0008f82b01007387 */ /* 0x0001e80000100800 */
[----:B0-----:R-:W4:Y:S04]  /*fb00*/  LDL R43, [R1] ;  /* 0x00000000012b7983 */ /* 0x001f280000100800 */
[----:B------:R-:W-:Y:S04]  /*fb10*/  STL [R1+0x8f4], R62 ;  /* 0x0008f43e01007387 */ /* 0x000fe80000100800 */
[----:B------:R0:W-:Y:S04]  /*fb20*/  STL [R1+0x8f0], R11 ;  /* 0x0008f00b01007387 */ /* 0x0001e80000100800 */
[----:B0-2---:R-:W2:Y:S04]  /*fb30*/  LDL.LU R11, [R1+0x10] ;  /* 0x00001000010b7983 */ /* 0x005ea80000300800 */
[----:B------:R0:W-:Y:S04]  /*fb40*/  STL [R1+0x8ec], R14 ;  /* 0x0008ec0e01007387 */ /* 0x0001e80000100800 */
[----:B0-----:R-:W2:Y:S04]  /*fb50*/  LDL.LU R14, [R1+0xc] ;  /* 0x00000c00010e7983 */ /* 0x001ea80000300800 */
        /* <DEDUP_REMOVED lines=8> */
[----:B------:R0:W-:Y:S04]  /*fbe0*/  STL [R1+0x8c8], R90 ;  /* 0x0008c85a01007387 */ /* 0x0001e80000100800 */
[----:B0-----:R-:W2:Y:S01]  /*fbf0*/  LDL.LU R90, [R1+0x38] ;  /* 0x00003800015a7983 */ /* 0x001ea20000300800 */
[C---:B------:R-:W-:Y:S01]  /*fc00*/  IMAD.X R82, R5.reuse, 0x1, R82, P4 ;  /* 0x0000000105527824 */ /* 0x040fe200020e0652 */
[----:B------:R-:W-:Y:S01]  /*fc10*/  PRMT R33, RZ, 0x7610, R33 ;  /* 0x00007610ff217816 */ /* 0x000fe20000000021 */
[----:B------:R-:W-:Y:S01]  /*fc20*/  @P1 IMAD.MOV.U32 R6, RZ, RZ, R84 ;  /* 0x000000ffff061224 */ /* 0x000fe200078e0054 */
[----:B------:R-:W-:Y:S01]  /*fc30*/  STL [R1+0x8c4], R88 ;  /* 0x0008c45801007387 */ /* 0x000fe20000100800 */
[----:B------:R-:W-:Y:S01]  /*fc40*/  @P1 IMAD.MOV.U32 R7, RZ, RZ, R82 ;  /* 0x000000ffff071224 */ /* 0x000fe200078e0052 */
[----:B------:R-:W-:Y:S01]  /*fc50*/  ISETP.GT.AND P4, PT, R8, 0x3, PT ;  /* 0x000000030800780c */ /* 0x000fe20003f84270 */
[----:B------:R-:W-:Y:S01]  /*fc60*/  IMAD.X R86, R5, 0x1, R86, P5 ;  /* 0x0000000105567824 */ /* 0x000fe200028e0656 */
[----:B------:R-:W-:Y:S01]  /*fc70*/  STL [R1+0x8c0], R28 ;  /* 0x0008c01c01007387 */ /* 0x000fe20000100800 */
[----:B------:R-:W-:-:S03]  /*fc80*/  PRMT R59, RZ, 0x7610, R59 ;  /* 0x00007610ff3b7816 */ /* 0x000fc6000000003b */
[----:B------:R-:W-:Y:S04]  /*fc90*/  STL [R1+0x8bc], R44 ;  /* 0x0008bc2c01007387 */ /* 0x000fe80000100800 */
[----:B------:R-:W-:Y:S04]  /*fca0*/  STL [R1+0x8b8], R73 ;  /* 0x0008b84901007387 */ /* 0x000fe80000100800 */
[----:B------:R-:W-:Y:S04]  /*fcb0*/  STL [R1+0x8b4], R80 ;  /* 0x0008b45001007387 */ /* 0x000fe80000100800 */
[----:B------:R0:W-:Y:S04]  /*fcc0*/  STL [R1+0x8b0], R79 ;  /* 0x0008b04f01007387 */ /* 0x0001e80000100800 */
        /* <DEDUP_REMOVED lines=20> */
[----:B------:R1:W2:Y:S04]  /*fe10*/  @P1 LDG.E.U8 R33, desc[UR18][R6.64] ;  /* 0x0000001206211981 */ /* 0x0002a8000c1e1100 */
[----:B------:R-:W-:Y:S04]  /*fe20*/  STL [R1+0x85c], R61 ;  /* 0x00085c3d01007387 */ /* 0x000fe80000100800 */
[----:B------:R-:W-:Y:S01]  /*fe30*/  STL [R1+0x858], R60 ;  /* 0x0008583c01007387 */ /* 0x000fe20000100800 */
[----:B-1----:R-:W-:-:S03]  /*fe40*/  @P2 IMAD.MOV.U32 R7, RZ, RZ, R86 ;  /* 0x000000ffff072224 */ /* 0x002fc600078e0056 */
[----:B------:R-:W-:Y:S04]  /*fe50*/  STL [R1+0x854], R4 ;  /* 0x0008540401007387 */ /* 0x000fe80000100800 */
[----:B------:R-:W-:Y:S04]  /*fe60*/  STL [R1+0x850], R48 ;  /* 0x0008503001007387 */ /* 0x000fe80000100800 */
[----:B------:R-:W-:Y:S01]  /*fe70*/  STL [R1+0x7f8], R68 ;  /* 0x0007f84401007387 */ /* 0x000fe20000100800 */
[----:B------:R-:W-:-:S03]  /*fe80*/  PRMT R13, RZ, 0x7610, R13 ;  /* 0x00007610ff0d7816 */ /* 0x000fc6000000000d */
[----:B------:R-:W-:Y:S04]  /*fe90*/  STL [R1+0x800], R84 ;  /* 0x0008005401007387 */ /* 0x000fe80000100800 */
[----:B------:R-:W-:Y:S01]  /*fea0*/  STL [R1+0x7fc], R82 ;  /* 0x0007fc5201007387 */ /* 0x000fe20000100800 */
[C---:B---3--:R-:W-:Y:S01]  /*feb0*/  IADD3 R15, P6, PT, R3.reuse, R15, RZ ;  /* 0x0000000f030f7210 */ /* 0x048fe20007fde0ff */
[----:B----4-:R-:W-:Y:S02]  /*fec0*/  @P2 IMAD.MOV.U32 R6, RZ, RZ, R43 ;  /* 0x000000ffff062224 */ /* 0x010fe400078e002b */
[----:B------:R-:W3:Y:S04]  /*fed0*/  LDL.LU R43, [R1+0x30] ;  /* 0x00003000012b7983 */ /* 0x000ee80000300800 */
[----:B0-----:R-:W4:Y:S04]  /*fee0*/  LDL.LU R79, [R1+0x48] ;  /* 0x00004800014f7983 */ /* 0x001f280000300800 */
[----:B------:R0:W3:Y:S01]  /*fef0*/  @P2 LDG.E.U8 R59, desc[UR18][R6.64] ;  /* 0x00000012063b2981 */ /* 0x0000e2000c1e1100 */
[----:B--2---:R-:W-:-:S05]  /*ff00*/  IADD3 R11, P1, PT, R3, R11, RZ ;  /* 0x0000000b030b7210 */ /* 0x004fca0007f3e0ff */
[----:B------:R1:W-:Y:S01]  /*ff10*/  STL [R1+0x10], R11 ;  /* 0x0000100b01007387 */ /* 0x0003e20000100800 */
[----:B0-----:R-:W-:-:S03]  /*ff20*/  @P4 IMAD.MOV.U32 R6, RZ, RZ, R11 ;  /* 0x000000ffff064224 */ /* 0x001fc600078e000b */
[----:B------:R-:W-:Y:S01]  /*ff30*/  STL [R1+0x804], R86 ;  /* 0x0008045601007387 */ /* 0x000fe20000100800 */
[----:B------:R-:W-:-:S04]  /*ff40*/  IMAD.X R14, R5, 0x1, R14, P1 ;  /* 0x00000001050e7824 */ /* 0x000fc800008e060e */
[----:B------:R-:W-:Y:S01]  /*ff50*/  @P4 IMAD.MOV.U32 R7, RZ, RZ, R14 ;  /* 0x000000ffff074224 */ /* 0x000fe200078e000e */
[----:B------:R0:W-:Y:S04]  /*ff60*/  STL [R1+0xc], R14 ;  /* 0x00000c0e01007387 */ /* 0x0001e80000100800 */
[----:B-1----:R-:W2:Y:S04]  /*ff70*/  LDL.LU R11, [R1+0x60] ;  /* 0x00006000010b7983 */ /* 0x002ea80000300800 */
[----:B------:R1:W-:Y:S04]  /*ff80*/  STL [R1+0x24], R15 ;  /* 0x0000240f01007387 */ /* 0x0003e80000100800 */
[----:B0-----:R-:W2:Y:S04]  /*ff90*/  LDL.LU R14, [R1+0x74] ;  /* 0x00007400010e7983 */ /* 0x001ea80000300800 */
[----:B------:R0:W2:Y:S02]  /*ffa0*/  @P4 LDG.E.U8 R13, desc[UR18][R6.64] ;  /* 0x00000012060d4981 */ /* 0x0000a4000c1e1100 */
[----:B0-----:R-:W-:Y:S01]  /*ffb0*/  IMAD.MOV.U32 R7, RZ, RZ, R15 ;  /* 0x000000ffff077224 */ /* 0x001fe200078e000f */
[----:B------:R-:W-:-:S05]  /*ffc0*/  IADD3 R90, P2, PT, R3, R90, RZ ;  /* 0x0000005a035a7210 */ /* 0x000fca0007f5e0ff */
[----:B------:R-:W-:Y:S04]  /*ffd0*/  STL [R1+0x38], R90 ;  /* 0x0000385a01007387 */ /* 0x000fe80000100800 */
[----:B-1----:R-:W2:Y:S04]  /*ffe0*/  LDL.LU R15, [R1+0x900] ;  /* 0x00090000010f7983 */ /* 0x002ea80000300800 */
[----:B------:R-:W2:Y:S01]  /*fff0*/  LDL.LU R6, [R1+0x1c] ;  /* 0x00001c0001067983 */ /* 0x000ea20000300800 */
[----:B------:R-:W-:Y:S02]  /*10000*/  ISETP.GT.AND P5, PT, R8, 0x4, PT ;  /* 0x000000040800780c */ /* 0x000fe40003fa4270 */
[----:B------:R-:W-:Y:S01]  /*10010*/  PRMT R27, RZ, 0x7610, R27 ;  /* 0x00007610ff1b7816 */ /* 0x000fe2000000001b */
[----:B--2---:R-:W-:-:S10]  /*10020*/  IMAD.X R6, R5, 0x1, R6, P6 ;  /* 0x0000000105067824 */ /* 0x004fd400030e0606 */
[-C--:B------:R-:W-:Y:S01]  /*10030*/  @P5 LOP3.LUT R7, R7, R6.reuse, RZ, 0x3c, !PT ;  /* 0x0000000607075212 */ /* 0x080fe200078e3cff */
[----:B------:R0:W-:Y:S03]  /*10040*/  STL [R1+0x1c], R6 ;  /* 0x00001c0601007387 */ /* 0x0001e60000100800 */
[----:B0-----:R-:W-:-:S04]  /*10050*/  @P5 LOP3.LUT R6, R7, R6, RZ, 0x3c, !PT ;  /* 0x0000000607065212 */ /* 0x001fc800078e3cff */
[----:B------:R-:W-:-:S05]  /*10060*/  @P5 LOP3.LUT R7, R7, R6, RZ, 0x3c, !PT ;  /* 0x0000000607075212 */ /* 0x000fca00078e3cff */
[----:B------:R0:W2:Y:S01]  /*10070*/  @P5 LDG.E.U8 R27, desc[UR18][R6.64] ;  /* 0x00000012061b5981 */ /* 0x0000a2000c1e1100 */
[----:B------:R-:W-:Y:S01]  /*10080*/  ISETP.GT.AND P1, PT, R8, 0x5, PT ;  /* 0x000000050800780c */ /* 0x000fe20003f24270 */
[----:B---3--:R-:W-:Y:S01]  /*10090*/  IMAD.X R43, R5, 0x1, R43, P2 ;  /* 0x00000001052b7824 */ /* 0x008fe200010e062b */
[----:B------:R-:W-:-:S04]  /*100a0*/  PRMT R29, RZ, 0x7610, R29 ;  /* 0x00007610ff1d7816 */ /* 0x000fc8000000001d */
[----:B------:R-:W-:Y:S01]  /*100b0*/  STL [R1+0x30], R43 ;  /* 0x0000302b01007387 */ /* 0x000fe20000100800 */
[----:B0-----:R-:W-:-:S06]  /*100c0*/  IMAD.MOV.U32 R7, RZ, RZ, R43 ;  /* 0x000000ffff077224 */ /* 0x001fcc00078e002b */
[----:B------:R-:W-:-:S05]  /*100d0*/  @P1 IMAD.MOV.U32 R6, RZ, RZ, R90 ;  /* 0x000000ffff061224 */ /* 0x000fca00078e005a */
[----:B------:R-:W3:Y:S04]  /*100e0*/  @P1 LDG.E.U8 R29, desc[UR18][R6.64] ;  /* 0x00000012061d1981 */ /* 0x000ee8000c1e1100 */
[----:B--2---:R0:W-:Y:S04]  /*100f0*/  STL [R1+0x6c8], R27 ;  /* 0x0006c81b01007387 */ /* 0x0041e80000100800 */
[----:B0-----:R-:W2:Y:S04]  /*10100*/  LDL.LU R27, [R1+0x8fc] ;  /* 0x0008fc00011b7983 */ /* 0x001ea80000300800 */
[----:B------:R-:W2:Y:S04]  /*10110*/  LDL.LU R43, [R1+0x8f8] ;  /* 0x0008f800012b7983 */ /* 0x000ea80000300800 */
[----:B------:R-:W2:Y:S01]  /*10120*/  LDL.LU R7, [R1+0x3c] ;  /* 0x00003c0001077983 */ /* 0x000ea20000300800 */
[----:B------:R-:W-:-:S02]  /*10130*/  ISETP.GT.AND P2, PT, R8, 0x6, PT ;  /* 0x000000060800780c */ /* 0x000fc40003f44270 */
[C---:B----4-:R-:W-:Y:S01]  /*10140*/  IADD3 R79, P5, PT, R3.reuse, R79, RZ ;  /* 0x0000004f034f7210 */ /* 0x050fe20007fbe0ff */
[----:B------:R-:W4:Y:S01]  /*10150*/  LDL.LU R90, [R1+0x64] ;  /* 0x00006400015a7983 */ /* 0x000f220000300800 */
[----:B------:R-:W-:Y:S02]  /*10160*/  PRMT R42, RZ, 0x7610, R42 ;  /* 0x00007610ff2a7816 */ /* 0x000fe4000000002a */
[----:B------:R-:W-:Y:S01]  /*10170*/  IADD3 R11, P6, PT, R3, R11, RZ ;  /* 0x0000000b030b7210 */ /* 0x000fe20007fde0ff */
[----:B------:R-:W-:Y:S04]  /*10180*/  STL [R1+0x48], R79 ;  /* 0x0000484f01007387 */ /* 0x000fe80000100800 */
[----:B---3--:R0:W-:Y:S02]  /*10190*/  STL [R1+0x6c4], R29 ;  /* 0x0006c41d01007387 */ /* 0x0081e40000100800 */
[----:B------:R-:W-:-:S02]  /*101a0*/  @P2 IMAD.MOV.U32 R6, RZ, RZ, R79 ;  /* 0x000000ffff062224 */ /* 0x000fc400078e004f */
[----:B0-----:R-:W3:Y:S01]  /*101b0*/  LDL.LU R29, [R1+0x88] ;  /* 0x00008800011d7983 */ /* 0x001ee20000300800 */
[----:B--2---:R-:W-:-:S05]  /*101c0*/  IMAD.X R7, R5, 0x1, R7, P5 ;  /* 0x0000000105077824 */ /* 0x004fca00028e0607 */
[----:B------:R0:W-:Y:S04]  /*101d0*/  STL [R1+0x3c], R7 ;  /* 0x00003c0701007387 */ /* 0x0001e80000100800 */
[----:B------:R0:W2:Y:S04]  /*101e0*/  @P2 LDG.E.U8 R42, desc[UR18][R6.64] ;  /* 0x00000012062a2981 */ /* 0x0000a8000c1e1100 */
[----:B------:R1:W-:Y:S04]  /*101f0*/  STL [R1+0x60], R11 ;  /* 0x0000600b01007387 */ /* 0x0003e80000100800 */
[----:B------:R-:W3:Y:S01]  /*10200*/  LDL.LU R6, [R1+0x58] ;  /* 0x0000580001067983 */ /* 0x000ee20000300800 */
[----:B------:R-:W-:Y:S01]  /*10210*/  ISETP.GT.AND P4, PT, R8, 0x7, PT ;  /* 0x000000070800780c */ /* 0x000fe20003f84270 */
[----:B0-----:R-:W-:Y:S01]  /*10220*/  IMAD.MOV.U32 R7, RZ, RZ, R11 ;  /* 0x000000ffff077224 */ /* 0x001fe200078e000b */
[----:B------:R-:W-:Y:S01]  /*10230*/  IADD3 R14, P5, PT, R3, R14, RZ ;  /* 0x0000000e030e7210 */ /* 0x000fe20007fbe0ff */
[----:B------:R-:W4:Y:S04]  /*10240*/  LDL.LU R79, [R1+0x78] ;  /* 0x00007800014f7983 */ /* 0x000f280000300800 */
[----:B------:R-:W-:Y:S04]  /*10250*/  STL [R1+0x74], R14 ;  /* 0x0000740e01007387 */ /* 0x000fe80000100800 */
[----:B-1----:R-:W4:Y:S01]  /*10260*/  LDL.LU R11, [R1+0x98] ;  /* 0x00009800010b7983 */ /* 0x002f220000300800 */
[----:B------:R-:W-:-:S03]  /*10270*/  PRMT R62, RZ, 0x7610, R62 ;  /* 0x00007610ff3e7816 */ /* 0x000fc6000000003e */
[----:B--2---:R0:W-:Y:S01]  /*10280*/  STL [R1+0x6c0], R42 ;  /* 0x0006c02a01007387 */ /* 0x0041e20000100800 */
[----:B---3--:R-:W-:-:S03]  /*10290*/  IMAD.X R6, R5, 0x1, R6, P6 ;  /* 0x0000000105067824 */ /* 0x008fc600030e0606 */
[----:B0-----:R-:W2:Y:S02]  /*102a0*/  LDL.LU R42, [R1+0xb0] ;  /* 0x0000b000012a7983 */ /* 0x001ea40000300800 */
[-C--:B------:R-:W-:Y:S02]  /*102b0*/  @P4 LOP3.LUT R7, R7, R6.reuse, RZ, 0x3c, !PT ;  /* 0x0000000607074212 */ /* 0x080fe400078e3cff */
[----:B------:R0:W-:Y:S02]  /*102c0*/  STL [R1+0x58], R6 ;  /* 0x0000580601007387 */ /* 0x0001e40000100800 */
[----:B0-----:R-:W-:-:S04]  /*102d0*/  @P4 LOP3.LUT R6, R7, R6, RZ, 0x3c, !PT ;  /* 0x0000000607064212 */ /* 0x001fc800078e3cff */
[----:B------:R-:W-:-:S05]  /*102e0*/  @P4 LOP3.LUT R7, R7, R6, RZ, 0x3c, !PT ;  /* 0x0000000607074212 */ /* 0x000fca00078e3cff */
[----:B------:R0:W3:Y:S01]  /*102f0*/  @P4 LDG.E.U8 R62, desc[UR18][R6.64] ;  /* 0x00000012063e4981 */ /* 0x0000e2000c1e1100 */
[C---:B------:R-:W-:Y:S02]  /*10300*/  ISETP.GT.AND P1, PT, R8.reuse, 0x8, PT ;  /* 0x000000080800780c */ /* 0x040fe40003f24270 */
[----:B------:R-:W-:Y:S01]  /*10310*/  ISETP.GT.AND P2, PT, R8, 0x9, PT ;  /* 0x000000090800780c */ /* 0x000fe20003f44270 */
[----:B----4-:R-:W-:Y:S01]  /*10320*/  IMAD.X R90, R5, 0x1, R90, P5 ;  /* 0x00000001055a7824 */ /* 0x010fe200028e065a */
[----:B------:R-:W-:Y:S02]  /*10330*/  IADD3 R29, P5, PT, R3, R29, RZ ;  /* 0x0000001d031d7210 */ /* 0x000fe40007fbe0ff */
[----:B------:R-:W-:Y:S02]  /*10340*/  PRMT R16, RZ, 0x7610, R16 ;  /* 0x00007610ff107816 */ /* 0x000fe40000000010 */
[----:B------:R-:W-:Y:S01]  /*10350*/  STL [R1+0x64], R90 ;  /* 0x0000645a01007387 */ /* 0x000fe20000100800 */
[----:B------:R-:W-:-:S04]  /*10360*/  IMAD.X R79, R5, 0x1, R79, P5 ;  /* 0x00000001054f7824 */ /* 0x000fc800028e064f */
[----:B0-----:R-:W-:Y:S02]  /*10370*/  @P1 IMAD.MOV.U32 R6, RZ, RZ, R14 ;  /* 0x000000ffff061224 */ /* 0x001fe400078e000e */
[----:B------:R-:W-:Y:S01]  /*10380*/  @P1 IMAD.MOV.U32 R7, RZ, RZ, R90 ;  /* 0x000000ffff071224 */ /* 0x000fe200078e005a */
[----:B------:R-:W-:Y:S02]  /*10390*/  PRMT R32, RZ, 0x7610, R32 ;  /* 0x00007610ff207816 */ /* 0x000fe40000000020 */
[----:B------:R-:W-:Y:S02]  /*103a0*/  IADD3 R11, P6, PT, R3, R11, RZ ;  /* 0x0000000b030b7210 */ /* 0x000fe40007fde0ff */
[----:B------:R0:W4:Y:S02]  /*103b0*/  @P1 LDG.E.U8 R16, desc[UR18][R6.64] ;  /* 0x0000001206101981 */ /* 0x000124000c1e1100 */
[----:B0-----:R-:W-:Y:S02]  /*103c0*/  @P2 IMAD.MOV.U32 R6, RZ, RZ, R29 ;  /* 0x000000ffff062224 */ /* 0x001fe400078e001d */
[----:B------:R-:W-:-:S05]  /*103d0*/  @P2 IMAD.MOV.U32 R7, RZ, RZ, R79 ;  /* 0x000000ffff072224 */ /* 0x000fca00078e004f */
[----:B------:R0:W4:Y:S02]  /*103e0*/  @P2 LDG.E.U8 R32, desc[UR18][R6.64] ;  /* 0x0000001206202981 */ /* 0x000124000c1e1100 */
[----:B0-----:R-:W-:Y:S01]  /*103f0*/  IMAD.MOV.U32 R7, RZ, RZ, R11 ;  /* 0x000000ffff077224 */ /* 0x001fe200078e000b */
[----:B--2---:R-:W-:Y:S01]  /*10400*/  IADD3 R42, P5, PT, R3, R42, RZ ;  /* 0x0000002a032a7210 */ /* 0x004fe20007fbe0ff */
[----:B---3--:R0:W-:Y:S04]  /*10410*/  STL [R1+0x6bc], R62 ;  /* 0x0006bc3e01007387 */ /* 0x0081e80000100800 */
[----:B0-----:R-:W2:Y:S04]  /*10420*/  LDL.LU R62, [R1+0x8f4] ;  /* 0x0008f400013e7983 */ /* 0x001ea80000300800 */
[----:B------:R-:W3:Y:S04]  /*10430*/  LDL.LU R90, [R1+0xa0] ;  /* 0x0000a000015a7983 */ /* 0x000ee80000300800 */
[----:B------:R-:W2:Y:S04]  /*10440*/  LDL.LU R14, [R1+0xb8] ;  /* 0x0000b800010e7983 */ /* 0x000ea80000300800 */
[----:B------:R0:W-:Y:S04]  /*10450*/  STL [R1+0x88], R29 ;  /* 0x0000881d01007387 */ /* 0x0001e80000100800 */
[----:B------:R1:W-:Y:S04]  /*10460*/  STL [R1+0x78], R79 ;  /* 0x0000784f01007387 */ /* 0x0003e80000100800 */
[----:B0-----:R-:W4:Y:S04]  /*10470*/  LDL.LU R29, [R1+0xd0] ;  /* 0x0000d000011d7983 */ /* 0x001f280000300800 */
[----:B------:R0:W-:Y:S04]  /*10480*/  STL [R1+0x98], R11 ;  /* 0x0000980b01007387 */ /* 0x0001e80000100800 */
[----:B-1----:R-:W4:Y:S04]  /*10490*/  LDL.LU R79, [R1+0xe8] ;  /* 0x0000e800014f7983 */ /* 0x002f280000300800 */
[----:B------:R-:W-:Y:S04]  /*104a0*/  STL [R1+0xb0], R42 ;  /* 0x0000b02a01007387 */ /* 0x000fe80000100800 */
[----:B0-----:R-:W4:Y:S04]  /*104b0*/  LDL.LU R11, [R1+0x8f0] ;  /* 0x0008f000010b7983 */ /* 0x001f280000300800 */
[----:B------:R-:W4:Y:S01]  /*104c0*/  LDL.LU R6, [R1+0x94] ;  /* 0x0000940001067983 */ /* 0x000f220000300800 */
[----:B------:R-:W-:-:S02]  /*104d0*/  ISETP.GT.AND P4, PT, R8, 0xa, PT ;  /* 0x0000000a0800780c */ /* 0x000fc40003f84270 */
[----:B------:R-:W-:Y:S02]  /*104e0*/  ISETP.GT.AND P1, PT, R8, 0xb, PT ;  /* 0x0000000b0800780c */ /* 0x000fe40003f24270 */
[----:B------:R-:W-:Y:S02]  /*104f0*/  PRMT R49, RZ, 0x7610, R49 ;  /* 0x00007610ff317816 */ /* 0x000fe40000000031 */
[----:B------:R-:W-:Y:S01]  /*10500*/  PRMT R81, RZ, 0x7610, R81 ;  /* 0x00007610ff517816 */ /* 0x000fe20000000051 */
[----:B---3--:R-:W-:Y:S01]  /*10510*/  IMAD.X R90, R5, 0x1, R90, P5 ;  /* 0x00000001055a7824 */ /* 0x008fe200028e065a */
[----:B--2---:R-:W-:Y:S01]  /*10520*/  IADD3 R14, P5, PT, R3, R14, RZ ;  /* 0x0000000e030e7210 */ /* 0x004fe20007fbe0ff */
[----:B----4-:R-:W-:-:S05]  /*10530*/  IMAD.X R6, R5, 0x1, R6, P6 ;  /* 0x0000000105067824 */ /* 0x010fca00030e0606 */
[-C--:B------:R-:W-:Y:S01]  /*10540*/  @P4 LOP3.LUT R7, R7, R6.reuse, RZ, 0x3c, !PT ;  /* 0x0000000607074212 */ /* 0x080fe200078e3cff */
[----:B------:R0:W-:Y:S03]  /*10550*/  STL [R1+0x94], R6 ;  /* 0x0000940601007387 */ /* 0x0001e60000100800 */
[----:B0-----:R-:W-:-:S04]  /*10560*/  @P4 LOP3.LUT R6, R7, R6, RZ, 0x3c, !PT ;  /* 0x0000000607064212 */ /* 0x001fc800078e3cff */
[----:B------:R-:W-:Y:S01]  /*10570*/  @P4 LOP3.LUT R7, R7, R6, RZ, 0x3c, !PT ;  /* 0x0000000607074212 */ /* 0x000fe200078e3cff */
[----:B------:R0:W-:Y:S04]  /*10580*/  STL [R1+0xa0], R90 ;  /* 0x0000a05a01007387 */ /* 0x0001e80000100800 */
[----:B------:R1:W2:Y:S02]  /*10590*/  @P4 LDG.E.U8 R49, desc[UR18][R6.64] ;  /* 0x0000001206314981 */ /* 0x0002a4000c1e1100 */
[----:B-1----:R-:W-:Y:S02]  /*105a0*/  @P1 IMAD.MOV.U32 R6, RZ, RZ, R42 ;  /* 0x000000ffff061224 */ /* 0x002fe400078e002a */
[----:B------:R-:W-:Y:S01]  /*105b0*/  @P1 IMAD.MOV.U32 R7, RZ, RZ, R90 ;  /* 0x000000ffff071224 */ /* 0x000fe200078e005a */
[----:B------:R-:W3:Y:S04]  /*105c0*/  LDL.LU R42, [R1+0xd4] ;  /* 0x0000d400012a7983 */ /* 0x000ee80000300800 */
[----:B0-----:R-:W4:Y:S04]  /*105d0*/  LDL.LU R90, [R1+0xf0] ;  /* 0x0000f000015a7983 */ /* 0x001f280000300800 */
[----:B------:R0:W2:Y:S04]  /*105e0*/  @P1 LDG.E.U8 R81, desc[UR18][R6.64] ;  /* 0x0000001206511981 */ /* 0x0000a8000c1e1100 */
[----:B------:R1:W-:Y:S01]  /*105f0*/  STL [R1+0xb8], R14 ;  /* 0x0000b80e01007387 */ /* 0x0003e20000100800 */
[----:B0-----:R-:W-:-:S03]  /*10600*/  IMAD.MOV.U32 R7, RZ, RZ, R14 ;  /* 0x000000ffff077224 */ /* 0x001fc600078e000e */
[----:B-1----:R-:W2:Y:S04]  /*10610*/  LDL.LU R14, [R1+0x8ec] ;  /* 0x0008ec00010e7983 */ /* 0x002ea80000300800 */
[----:B------:R-:W2:Y:S01]  /*10620*/  LDL.LU R6, [R1+0xb4] ;  /* 0x0000b40001067983 */ /* 0x000ea20000300800 */
[----:B------:R-:W-:Y:S02]  /*10630*/  ISETP.GT.AND P2, PT, R8, 0xc, PT ;  /* 0x0000000c0800780c */ /* 0x000fe40003f44270 */
[----:B------:R-:W-:Y:S02]  /*10640*/  PRMT R70, RZ, 0x7610, R70 ;  /* 0x00007610ff467816 */ /* 0x000fe40000000046 */
[----:B------:R-:W-:Y:S01]  /*10650*/  IADD3 R29, P6, PT, R3, R29, RZ ;  /* 0x0000001d031d7210 */ /* 0x000fe20007fde0ff */
[----:B--2---:R-:W-:-:S08]  /*10660*/  IMAD.X R6, R5, 0x1, R6, P5 ;  /* 0x0000000105067824 */ /* 0x004fd000028e0606 */
[-C--:B------:R-:W-:Y:S01]  /*10670*/  @P2 LOP3.LUT R7, R7, R6.reuse, RZ, 0x3c, !PT ;  /* 0x0000000607072212 */ /* 0x080fe200078e3cff */
[----:B------:R0:W-:Y:S03]  /*10680*/  STL [R1+0xb4], R6 ;  /* 0x0000b40601007387 */ /* 0x0001e60000100800 */
[----:B0-----:R-:W-:-:S04]  /*10690*/  @P2 LOP3.LUT R6, R7, R6, RZ, 0x3c, !PT ;  /* 0x0000000607062212 */ /* 0x001fc800078e3cff */
[----:B------:R-:W-:Y:S01]  /*106a0*/  @P2 LOP3.LUT R7, R7, R6, RZ, 0x3c, !PT ;  /* 0x0000000607072212 */ /* 0x000fe200078e3cff */
[----:B------:R-:W-:Y:S04]  /*106b0*/  STL [R1+0xd0], R29 ;  /* 0x0000d01d01007387 */ /* 0x000fe80000100800 */
[----:B------:R0:W2:Y:S04]  /*106c0*/  @P2 LDG.E.U8 R70, desc[UR18][R6.64] ;  /* 0x0000001206462981 */ /* 0x0000a8000c1e1100 */
[----:B------:R-:W3:Y:S01]  /*106d0*/  LDL.LU R6, [R1+0xcc] ;  /* 0x0000cc0001067983 */ /* 0x000ee20000300800 */
[----:B------:R-:W-:Y:S01]  /*106e0*/  ISETP.GT.AND P4, PT, R8, 0xd, PT ;  /* 0x0000000d0800780c */ /* 0x000fe20003f84270 */
[----:B0-----:R-:W-:Y:S01]  /*106f0*/  IMAD.MOV.U32 R7, RZ, RZ, R29 ;  /* 0x000000ffff077224 */ /* 0x001fe200078e001d */
[----:B------:R-:W-:-:S02]  /*10700*/  IADD3 R79, P5, PT, R3, R79, RZ ;  /* 0x0000004f034f7210 */ /* 0x000fc40007fbe0ff */
[----:B------:R-:W-:Y:S01]  /*10710*/  PRMT R26, RZ, 0x7610, R26 ;  /* 0x00007610ff1a7816 */ /* 0x000fe2000000001a */
[----:B--2---:R0:W-:Y:S01]  /*10720*/  STL [R1+0x6b4], R70 ;  /* 0x0006b44601007387 */ /* 0x0041e20000100800 */
[----:B---3--:R-:W-:-:S03]  /*10730*/  IMAD.X R6, R5, 0x1, R6, P6 ;  /* 0x0000000105067824 */ /* 0x008fc600030e0606 */
[----:B0-----:R-:W2:Y:S04]  /*10740*/  LDL.LU R70, [R1+0x108] ;  /* 0x0001080001467983 */ /* 0x001ea80000300800 */
[-C--:B------:R-:W-:Y:S01]  /*10750*/  @P4 LOP3.LUT R7, R7, R6.reuse, RZ, 0x3c, !PT ;  /* 0x0000000607074212 */ /* 0x080fe200078e3cff */
[----:B------:R-:W-:Y:S04]  /*10760*/  STL [R1+0xe8], R79 ;  /* 0x0000e84f01007387 */ /* 0x000fe80000100800 */
[----:B------:R-:W3:Y:S04]  /*10770*/  LDL.LU R29, [R1+0x120] ;  /* 0x00012000011d7983 */ /* 0x000ee80000300800 */
[----:B------:R0:W-:Y:S02]  /*10780*/  STL [R1+0xcc], R6 ;  /* 0x0000cc0601007387 */ /* 0x0001e40000100800 */
[----:B0-----:R-:W-:-:S04]  /*10790*/  @P4 LOP3.LUT R6, R7, R6, RZ, 0x3c, !PT ;  /* 0x0000000607064212 */ /* 0x001fc800078e3cff */
[----:B------:R-:W-:-:S05]  /*107a0*/  @P4 LOP3.LUT R7, R7, R6, RZ, 0x3c, !PT ;  /* 0x0000000607074212 */ /* 0x000fca00078e3cff */
[----:B------:R0:W2:Y:S01]  /*107b0*/  @P4 LDG.E.U8 R26, desc[UR18][R6.64] ;  /* 0x00000012061a4981 */ /* 0x0000a2000c1e1100 */
[----:B------:R-:W-:Y:S01]  /*107c0*/  ISETP.GT.AND P1, PT, R8, 0xe, PT ;  /* 0x0000000e0800780c */ /* 0x000fe20003f24270 */
[----:B------:R-:W-:Y:S01]  /*107d0*/  IMAD.X R42, R5, 0x1, R42, P5 ;  /* 0x00000001052a7824 */ /* 0x000fe200028e062a */
[----:B------:R-:W-:-:S04]  /*107e0*/  PRMT R44, RZ, 0x7610, R44 ;  /* 0x00007610ff2c7816 */ /* 0x000fc8000000002c */
[----:B------:R-:W-:Y:S01]  /*107f0*/  STL [R1+0xd4], R42 ;  /* 0x0000d42a01007387 */ /* 0x000fe20000100800 */
[----:B0-----:R-:W-:-:S06]  /*10800*/  IMAD.MOV.U32 R7, RZ, RZ, R42 ;  /* 0x000000ffff077224 */ /* 0x001fcc00078e002a */
[----:B------:R-:W-:-:S05]  /*10810*/  @P1 IMAD.MOV.U32 R6, RZ, RZ, R79 ;  /* 0x000000ffff061224 */ /* 0x000fca00078e004f */
[----:B------:R0:W3:Y:S04]  /*10820*/  @P1 LDG.E.U8 R44, desc[UR18][R6.64] ;  /* 0x00000012062c1981 */ /* 0x0000e8000c1e1100 */
[----:B--2---:R1:W-:Y:S04]  /*10830*/  STL [R1+0x6b0], R26 ;  /* 0x0006b01a01007387 */ /* 0x0043e80000100800 */
[----:B-1----:R-:W2:Y:S04]  /*10840*/  LDL.LU R26, [R1+0x8e8] ;  /* 0x0008e800011a7983 */ /* 0x002ea80000300800 */
[----:B------:R-:W2:Y:S04]  /*10850*/  LDL.LU R42, [R1+0x8e4] ;  /* 0x0008e400012a7983 */ /* 0x000ea80000300800 */
[----:B------:R-:W2:Y:S01]  /*10860*/  LDL.LU R7, [R1+0xec] ;  /* 0x0000ec0001077983 */ /* 0x000ea20000300800 */
[----:B------:R-:W-:-:S02]  /*10870*/  ISETP.GT.AND P2, PT, R8, 0xf, PT ;  /* 0x0000000f0800780c */ /* 0x000fc40003f44270 */
[----:B----4-:R-:W-:Y:S01]  /*10880*/  IADD3 R90, P5, PT, R3, R90, RZ ;  /* 0x0000005a035a7210 */ /* 0x010fe20007fbe0ff */
[----:B------:R-:W4:Y:S01]  /*10890*/  LDL.LU R79, [R1+0x10c] ;  /* 0x00010c00014f7983 */ /* 0x000f220000300800 */
[----:B------:R-:W-:-:S09]  /*108a0*/  PRMT R80, RZ, 0x7610, R80 ;  /* 0x00007610ff507816 */ /* 0x000fd20000000050 */
[----:B0-----:R-:W-:Y:S01]  /*108b0*/  @P2 IMAD.MOV.U32 R6, RZ, RZ, R90 ;  /* 0x000000ffff062224 */ /* 0x001fe200078e005a */
[----:B------:R-:W-:Y:S01]  /*108c0*/  IADD3 R70, P6, PT, R3, R70, RZ ;  /* 0x0000004603467210 */ /* 0x000fe20007fde0ff */
[----:B------:R-:W-:Y:S01]  /*108d0*/  STL [R1+0xf0], R90 ;  /* 0x0000f05a01007387 */ /* 0x000fe20000100800 */
[----:B--2---:R-:W-:-:S05]  /*108e0*/  IMAD.X R7, R5, 0x1, R7, P5 ;  /* 0x0000000105077824 */ /* 0x004fca00028e0607 */
[----:B------:R0:W2:Y:S04]  /*108f0*/  @P2 LDG.E.U8 R80, desc[UR18][R6.64] ;  /* 0x0000001206502981 */ /* 0x0000a8000c1e1100 */
[----:B---3--:R1:W-:Y:S04]  /*10900*/  STL [R1+0x6ac], R44 ;  /* 0x0006ac2c01007387 */ /* 0x0083e80000100800 */
[----:B-1----:R-:W3:Y:S04]  /*10910*/  LDL.LU R44, [R1+0x128] ;  /* 0x00012800012c7983 */ /* 0x002ee80000300800 */
[----:B------:R0:W-:Y:S04]  /*10920*/  STL [R1+0xec], R7 ;  /* 0x0000ec0701007387 */ /* 0x0001e80000100800 */
[----:B------:R-:W-:Y:S04]  /*10930*/  STL [R1+0x108], R70 ;  /* 0x0001084601007387 */ /* 0x000fe80000100800 */
[----:B------:R-:W3:Y:S01]  /*10940*/  LDL.LU R6, [R1+0x104] ;  /* 0x0001040001067983 */ /* 0x000ee20000300800 */
[----:B------:R-:W-:Y:S01]  /*10950*/  IADD3 R29, P5, PT, R3, R29, RZ ;  /* 0x0000001d031d7210 */ /* 0x000fe20007fbe0ff */
[----:B0-----:R-:W-:-:S02]  /*10960*/  IMAD.MOV.U32 R7, RZ, RZ, R70 ;  /* 0x000000ffff077224 */ /* 0x001fc400078e0046 */
[----:B--2---:R0:W-:Y:S04]  /*10970*/  STL [R1+0x6a4], R80 ;  /* 0x0006a45001007387 */ /* 0x0041e80000100800 */
[----:B0-----:R-:W2:Y:S04]  /*10980*/  LDL.LU R80, [R1+0x124] ;  /* 0x0001240001507983 */ /* 0x001ea80000300800 */
[----:B------:R-:W-:Y:S04]  /*10990*/  STL [R1+0x120], R29 ;  /* 0x0001201d01007387 */ /* 0x000fe80000100800 */
[----:B------:R-:W2:Y:S04]  /*109a0*/  LDL.LU R70, [R1+0x130] ;  /* 0x0001300001467983 */ /* 0x000ea80000300800 */
[----:B------:R-:W2:Y:S01]  /*109b0*/  LDL.LU R90, [R1+0x138] ;  /* 0x00013800015a7983 */ /* 0x000ea20000300800 */
[C---:B------:R-:W-:Y:S01]  /*109c0*/  ISETP.GT.AND P4, PT, R8.reuse, 0x10, PT ;  /* 0x000000100800780c */ /* 0x040fe20003f84270 */
[----:B---3--:R-:W-:Y:S01]  /*109d0*/  IMAD.X R6, R5, 0x1, R6, P6 ;  /* 0x0000000105067824 */ /* 0x008fe200030e0606 */
[----:B------:R-:W-:-:S04]  /*109e0*/  ISETP.GT.AND P1, PT, R8, 0x11, PT ;  /* 0x000000110800780c */ /* 0x000fc80003f24270 */
[----:B------:R0:W-:Y:S07]  /*109f0*/  STL [R1+0x104], R6 ;  /* 0x0001040601007387 */ /* 0x0001ee0000100800 */
[-C--:B------:R-:W-:Y:S02]  /*10a00*/  @P4 LOP3.LUT R7, R7, R6.reuse, RZ, 0x3c, !PT ;  /* 0x0000000607074212 */ /* 0x080fe400078e3cff */
[----:B------:R-:W-:Y:S02]  /*10a10*/  PRMT R19, RZ, 0x7610, R19 ;  /* 0x00007610ff137816 */ /* 0x000fe40000000013 */
[----:B0-----:R-:W-:-:S02]  /*10a20*/  @P4 LOP3.LUT R6, R7, R6, RZ, 0x3c, !PT ;  /* 0x0000000607064212 */ /* 0x001fc400078e3cff */
[----:B------:R-:W-:Y:S02]  /*10a30*/  ISETP.GT.AND P2, PT, R8, 0x12, PT ;  /* 0x000000120800780c */ /* 0x000fe40003f44270 */
[----:B------:R-:W-:Y:S01]  /*10a40*/  @P4 LOP3.LUT R7, R7, R6, RZ, 0x3c, !PT ;  /* 0x0000000607074212 */ /* 0x000fe200078e3cff */
[----:B----4-:R-:W-:Y:S01]  /*10a50*/  IMAD.X R79, R5, 0x1, R79, P5 ;  /* 0x00000001054f7824 */ /* 0x010fe200028e064f */
[----:B------:R-:W-:Y:S02]  /*10a60*/  IADD3 R44, P5, PT, R3, R44, RZ ;  /* 0x0000002c032c7210 */ /* 0x000fe40007fbe0ff */
[----:B------:R-:W-:Y:S01]  /*10a70*/  PRMT R35, RZ, 0x7610, R35 ;  /* 0x00007610ff237816 */ /* 0x000fe20000000023 */
[----:B------:R0:W3:Y:S01]  /*10a80*/  @P4 LDG.E.U8 R19, desc[UR18][R6.64] ;  /* 0x0000001206134981 */ /* 0x0000e2000c1e1100 */
[----:B------:R-:W-:-:S03]  /*10a90*/  PRMT R50, RZ, 0x7610, R50 ;  /* 0x00007610ff327816 */ /* 0x000fc60000000032 */
[----:B------:R1:W-:Y:S01]  /*10aa0*/  STL [R1+0x10c], R79 ;  /* 0x00010c4f01007387 */ /* 0x0003e20000100800 */
[----:B0-----:R-:W-:Y:S02]  /*10ab0*/  @P1 IMAD.MOV.U32 R6, RZ, RZ, R29 ;  /* 0x000000ffff061224 */ /* 0x001fe400078e001d */
[----:B------:R-:W-:Y:S01]  /*10ac0*/  @P1 IMAD.MOV.U32 R7, RZ, RZ, R79 ;  /* 0x000000ffff071224 */ /* 0x000fe200078e004f */
[----:B------:R-:W4:Y:S04]  /*10ad0*/  LDL.LU R29, [R1+0x134] ;  /* 0x00013400011d7983 */ /* 0x000f280000300800 */
[----:B------:R0:W3:Y:S04]  /*10ae0*/  @P1 LDG.E.U8 R35, desc[UR18][R6.64] ;  /* 0x0000001206231981 */ /* 0x0000e8000c1e1100 */
[----:B-1----:R-:W3:Y:S04]  /*10af0*/  LDL.LU R79, [R1+0x140] ;  /* 0x00014000014f7983 */ /* 0x002ee80000300800 */
[----:B------:R1:W-:Y:S01]  /*10b00*/  STL [R1+0x128], R44 ;  /* 0x0001282c01007387 */ /* 0x0003e20000100800 */
[----:B0-----:R-:W-:-:S02]  /*10b10*/  @P2 IMAD.MOV.U32 R6, RZ, RZ, R44 ;  /* 0x000000ffff062224 */ /* 0x001fc400078e002c */
[----:B--2---:R-:W-:-:S04]  /*10b20*/  IMAD.X R80, R5, 0x1, R80, P5 ;  /* 0x0000000105507824 */ /* 0x004fc800028e0650 */
[----:B------:R-:W-:Y:S01]  /*10b30*/  @P2 IMAD.MOV.U32 R7, RZ, RZ, R80 ;  /* 0x000000ffff072224 */ /* 0x000fe200078e0050 */
[----:B------:R0:W-:Y:S01]  /*10b40*/  STL [R1+0x124], R80 ;  /* 0x0001245001007387 */ /* 0x0001e20000100800 */
[----:B------:R-:W-:-:S03]  /*10b50*/  IADD3 R70, P6, PT, R3, R70, RZ ;  /* 0x0000004603467210 */ /* 0x000fc60007fde0ff */
[----:B-1----:R-:W2:Y:S01]  /*10b60*/  LDL.LU R44, [R1+0x148] ;  /* 0x00014800012c7983 */ /* 0x002ea20000300800 */
[----:B------:R-:W-:-:S03]  /*10b70*/  IADD3 R90, P5, PT, R3, R90, RZ ;  /* 0x0000005a035a7210 */ /* 0x000fc60007fbe0ff */
[----:B------:R1:W-:Y:S04]  /*10b80*/  STL [R1+0x130], R70 ;  /* 0x0001304601007387 */ /* 0x0003e80000100800 */
[----:B0-----:R-:W2:Y:S04]  /*10b90*/  LDL.LU R80, [R1+0x150] ;  /* 0x0001500001507983 */ /* 0x001ea80000300800 */
[----:B------:R0:W2:Y:S04]  /*10ba0*/  @P2 LDG.E.U8 R50, desc[UR18][R6.64] ;  /* 0x0000001206322981 */ /* 0x0000a8000c1e1100 */
[----:B------:R-:W-:Y:S01]  /*10bb0*/  STL [R1+0x138], R90 ;  /* 0x0001385a01007387 */ /* 0x000fe20000100800 */
[----:B0-----:R-:W-:-:S03]  /*10bc0*/  IMAD.MOV.U32 R7, RZ, RZ, R70 ;  /* 0x000000ffff077224 */ /* 0x001fc600078e0046 */
[----:B-1----:R-:W2:Y:S04]  /*10bd0*/  LDL.LU R70, [R1+0x8e0] ;  /* 0x0008e00001467983 */ /* 0x002ea80000300800 */
[----:B------:R-:W2:Y:S01]  /*10be0*/  LDL.LU R6, [R1+0x12c] ;  /* 0x00012c0001067983 */ /* 0x000ea20000300800 */
[C---:B------:R-:W-:Y:S02]  /*10bf0*/  ISETP.GT.AND P4, PT, R8.reuse, 0x13, PT ;  /* 0x000000130800780c */ /* 0x040fe40003f84270 */
[----:B------:R-:W-:Y:S02]  /*10c00*/  ISETP.GT.AND P1, PT, R8, 0x14, PT ;  /* 0x000000140800780c */ /* 0x000fe40003f24270 */
[----:B------:R-:W-:Y:S02]  /*10c10*/  PRMT R83, RZ, 0x7610, R83 ;  /* 0x00007610ff537816 */ /* 0x000fe40000000053 */
[----:B------:R-:W-:Y:S01]  /*10c20*/  PRMT R9, RZ, 0x7610, R9 ;  /* 0x00007610ff097816 */ /* 0x000fe20000000009 */
[----:B----4-:R-:W-:-:S02]  /*10c30*/  IMAD.X R29, R5, 0x1, R29, P5 ;  /* 0x00000001051d7824 */ /* 0x010fc400028e061d */
[----:B--2---:R-:W-:-:S05]  /*10c40*/  IMAD.X R6, R5, 0x1, R6, P6 ;  /* 0x0000000105067824 */ /* 0x004fca00030e0606 */
[-C--:B------:R-:W-:Y:S01]  /*10c50*/  @P4 LOP3.LUT R7, R7, R6.reuse, RZ, 0x3c, !PT ;  /* 0x0000000607074212 */ /* 0x080fe200078e3cff */
[----:B------:R0:W-:Y:S03]  /*10c60*/  STL [R1+0x12c], R6 ;  /* 0x00012c0601007387 */ /* 0x0001e60000100800 */
[----:B0-----:R-:W-:-:S04]  /*10c70*/  @P4 LOP3.LUT R6, R7, R6, RZ, 0x3c, !PT ;  /* 0x0000000607064212 */ /* 0x001fc800078e3cff */
[----:B------:R-:W-:-:S05]  /*10c80*/  @P4 LOP3.LUT R7, R7, R6, RZ, 0x3c, !PT ;  /* 0x0000000607074212 */ /* 0x000fca00078e3cff */
[----:B------:R0:W2:Y:S04]  /*10c90*/  @P4 LDG.E.U8 R83, desc[UR18][R6.64] ;  /* 0x0000001206534981 */ /* 0x0000a8000c1e1100 */
[----:B------:R1:W-:Y:S01]  /*10ca0*/  STL [R1+0x134], R29 ;  /* 0x0001341d01007387 */ /* 0x0003e20000100800 */
[----:B0-----:R-:W-:Y:S02]  /*10cb0*/  IMAD.MOV.U32 R7, RZ, RZ, R29 ;  /* 0x000000ffff077224 */ /* 0x001fe400078e001d */
[----:B------:R-:W-:Y:S01]  /*10cc0*/  @P1 IMAD.MOV.U32 R6, RZ, RZ, R90 ;  /* 0x000000ffff061224 */ /* 0x000fe200078e005a */
[----:B-1----:R-:W4:Y:S04]  /*10cd0*/  LDL.LU R29, [R1+0x8dc] ;  /* 0x0008dc00011d7983 */ /* 0x002f280000300800 */
[----:B------:R0:W2:Y:S04]  /*10ce0*/  @P1 LDG.E.U8 R9, desc[UR18][R6.64] ;  /* 0x0000001206091981 */ /* 0x0000a8000c1e1100 */
[----:B------:R-:W4:Y:S01]  /*10cf0*/  LDL.LU R7, [R1+0x13c] ;  /* 0x00013c0001077983 */ /* 0x000f220000300800 */
[----:B------:R-:W-:-:S02]  /*10d00*/  ISETP.GT.AND P2, PT, R8, 0x15, PT ;  /* 0x000000150800780c */ /* 0x000fc40003f44270 */
[C---:B---3--:R-:W-:Y:S01]  /*10d10*/  IADD3 R79, P5, PT, R3.reuse, R79, RZ ;  /* 0x0000004f034f7210 */ /* 0x048fe20007fbe0ff */
[----:B------:R-:W3:Y:S01]  /*10d20*/  LDL.LU R90, [R1+0x14c] ;  /* 0x00014c00015a7983 */ /* 0x000ee20000300800 */
[----:B------:R-:W-:Y:S02]  /*10d30*/  PRMT R74, RZ, 0x7610, R74 ;  /* 0x00007610ff4a7816 */ /* 0x000fe4000000004a */
[----:B------:R-:W-:Y:S01]  /*10d40*/  IADD3 R44, P6, PT, R3, R44, RZ ;  /* 0x0000002c032c7210 */ /* 0x000fe20007fde0ff */
[----:B------:R-:W-:Y:S06]  /*10d50*/  STL [R1+0x140], R79 ;  /* 0x0001404f01007387 */ /* 0x000fec0000100800 */
[----:B0-----:R-:W-:Y:S01]  /*10d60*/  @P2 IMAD.MOV.U32 R6, RZ, RZ, R79 ;  /* 0x000000ffff062224 */ /* 0x001fe200078e004f */
[----:B--2---:R0:W-:Y:S01]  /*10d70*/  STL [R1+0x6a0], R9 ;  /* 0x0006a00901007387 */ /* 0x0041e20000100800 */
[----:B----4-:R-:W-:-:S03]  /*10d80*/  IMAD.X R7, R5, 0x1, R7, P5 ;  /* 0x0000000105077824 */ /* 0x010fc600028e0607 */
[----:B0-----:R-:W2:Y:S04]  /*10d90*/  LDL.LU R9, [R1+0x3d8] ;  /* 0x0003d80001097983 */ /* 0x001ea80000300800 */
[----:B------:R0:W-:Y:S04]  /*10da0*/  STL [R1+0x13c], R7 ;  /* 0x00013c0701007387 */ /* 0x0001e80000100800 */
[----:B------:R0:W4:Y:S04]  /*10db0*/  @P2 LDG.E.U8 R74, desc[UR18][R6.64] ;  /* 0x00000012064a2981 */ /* 0x000128000c1e1100 */
[----:B------:R1:W-:Y:S04]  /*10dc0*/  STL [R1+0x148], R44 ;  /* 0x0001482c01007387 */ /* 0x0003e80000100800 */
[----:B------:R-:W2:Y:S01]  /*10dd0*/  LDL.LU R6, [R1+0x144] ;  /* 0x0001440001067983 */ /* 0x000ea20000300800 */
[C---:B------:R-:W-:Y:S01]  /*10de0*/  ISETP.GT.AND P4, PT, R8.reuse, 0x16, PT ;  /* 0x000000160800780c */ /* 0x040fe20003f84270 */
[----:B0-----:R-:W-:Y:S01]  /*10df0*/  IMAD.MOV.U32 R7, RZ, RZ, R44 ;  /* 0x000000ffff077224 */ /* 0x001fe200078e002c */
[----:B------:R-:W-:Y:S01]  /*10e00*/  IADD3 R80, P5, PT, R3, R80, RZ ;  /* 0x0000005003507210 */ /* 0x000fe20007fbe0ff */
[----:B-1----:R-:W2:Y:S01]  /*10e10*/  LDL.LU R44, [R1+0x154] ;  /* 0x00015400012c7983 */ /* 0x002ea20000300800 */
[----:B------:R-:W-:-:S03]  /*10e20*/  ISETP.GT.AND P1, PT, R8, 0x17, PT ;  /* 0x000000170800780c */ /* 0x000fc60003f24270 */
[----:B------:R-:W-:Y:S01]  /*10e30*/  STL [R1+0x150], R80 ;  /* 0x0001505001007387 */ /* 0x000fe20000100800 */
[----:B------:R-:W-:Y:S01]  /*10e40*/  PRMT R45, RZ, 0x7610, R45 ;  /* 0x00007610ff2d7816 */ /* 0x000fe2000000002d */
[C---:B---3--:R-:W-:Y:S01]  /*10e50*/  IMAD.X R90, R5.reuse, 0x1, R90, P5 ;  /* 0x00000001055a7824 */ /* 0x048fe200028e065a */
[----:B------:R-:W-:Y:S01]  /*10e60*/  PRMT R28, RZ, 0x7610, R28 ;  /* 0x00007610ff1c7816 */ /* 0x000fe2000000001c */
[----:B----4-:R0:W-:Y:S01]  /*10e70*/  STL [R1+0x69c], R74 ;  /* 0x00069c4a01007387 */ /* 0x0101e20000100800 */
[----:B--2---:R-:W-:-:S03]  /*10e80*/  IMAD.X R6, R5, 0x1, R6, P6 ;  /* 0x0000000105067824 */ /* 0x004fc600030e0606 */
[----:B0-----:R-:W2:Y:S02]  /*10e90*/  LDL.LU R74, [R1+0x3e0] ;  /* 0x0003e000014a7983 */ /* 0x001ea40000300800 */
[-C--:B------:R-:W-:Y:S02]  /*10ea0*/  @P4 LOP3.LUT R7, R7, R6.reuse, RZ, 0x3c, !PT ;  /* 0x0000000607074212 */ /* 0x080fe400078e3cff */
[----:B------:R-:W3:Y:S04]  /*10eb0*/  LDL.LU R79, [R1+0x3e8] ;  /* 0x0003e800014f7983 */ /* 0x000ee80000300800 */
[----:B------:R0:W-:Y:S02]  /*10ec0*/  STL [R1+0x144], R6 ;  /* 0x0001440601007387 */ /* 0x0001e40000100800 */
[----:B0-----:R-:W-:-:S04]  /*10ed0*/  @P4 LOP3.LUT R6, R7, R6, RZ, 0x3c, !PT ;  /* 0x0000000607064212 */ /* 0x001fc800078e3cff */
[----:B------:R-:W-:-:S05]  /*10ee0*/  @P4 LOP3.LUT R7, R7, R6, RZ, 0x3c, !PT ;  /* 0x0000000607074212 */ /* 0x000fca00078e3cff */
[----:B------:R0:W4:Y:S02]  /*10ef0*/  @P4 LDG.E.U8 R45, desc[UR18][R6.64] ;  /* 0x00000012062d4981 */ /* 0x000124000c1e1100 */
[----:B0-----:R-:W-:Y:S02]  /*10f00*/  @P1 IMAD.MOV.U32 R6, RZ, RZ, R80 ;  /* 0x000000ffff061224 */ /* 0x001fe400078e0050 */
[----:B------:R-:W-:-:S05]  /*10f10*/  @P1 IMAD.MOV.U32 R7, RZ, RZ, R90 ;  /* 0x000000ffff071224 */ /* 0x000fca00078e005a */
[----:B------:R0:W4:Y:S01]  /*10f20*/  @P1 LDG.E.U8 R28, desc[UR18][R6.64] ;  /* 0x00000012061c1981 */ /* 0x000122000c1e1100 */
[----:B------:R-:W-:Y:S02]  /*10f30*/  ISETP.GT.AND P2, PT, R8, 0x18, PT ;  /* 0x000000180800780c */ /* 0x000fe40003f44270 */
[----:B------:R-:W-:Y:S01]  /*10f40*/  IADD3 R9, P5, PT, R3, R9, RZ ;  /* 0x0000000903097210 */ /* 0x000fe20007fbe0ff */
[----:B------:R-:W-:Y:S01]  /*10f50*/  STL [R1+0x14c], R90 ;  /* 0x00014c5a01007387 */ /* 0x000fe20000100800 */
[----:B------:R-:W-:-:S03]  /*10f60*/  PRMT R18, RZ, 0x7610, R18 ;  /* 0x00007610ff127816 */ /* 0x000fc60000000012 */
[----:B------:R-:W-:-:S06]  /*10f70*/  IMAD.X R44, R5, 0x1, R44, P5 ;  /* 0x00000001052c7824 */ /* 0x000fcc00028e062c */
[----:B0-----:R-:W-:Y:S02]  /*10f80*/  @P2 IMAD.MOV.U32 R6, RZ, RZ, R9 ;  /* 0x000000ffff062224 */ /* 0x001fe400078e0009 */
[----:B------:R-:W-:-:S05]  /*10f90*/  @P2 IMAD.MOV.U32 R7, RZ, RZ, R44 ;  /* 0x000000ffff072224 */ /* 0x000fca00078e002c */
[----:B------:R0:W4:Y:S01]  /*10fa0*/  @P2 LDG.E.U8 R18, desc[UR18][R6.64] ;  /* 0x0000001206122981 */ /* 0x000122000c1e1100 */
[C---:B--2---:R-:W-:Y:S02]  /*10fb0*/  IADD3 R74, P6, PT, R3.reuse, R74, RZ ;  /* 0x0000004a034a7210 */ /* 0x044fe40007fde0ff */
[----:B---3--:R-:W-:-:S03]  /*10fc0*/  IADD3 R79, P5, PT, R3, R79, RZ ;  /* 0x0000004f034f7210 */ /* 0x008fc60007fbe0ff */
[----:B0-----:R-:W-:Y:S01]  /*10fd0*/  IMAD.MOV.U32 R7, RZ, RZ, R74 ;  /* 0x000000ffff077224 */ /* 0x001fe200078e004a */
[----:B----4-:R0:W-:Y:S04]  /*10fe0*/  STL [R1+0x698], R45 ;  /* 0x0006982d01007387 */ /* 0x0101e80000100800 */
[----:B0-----:R-:W2:Y:S04]  /*10ff0*/  LDL.LU R45, [R1+0x8d8] ;  /* 0x0008d800012d7983 */ /* 0x001ea80000300800 */
[----:B------:R-:W3:Y:S04]  /*11000*/  LDL.LU R90, [R1+0x3e4] ;  /* 0x0003e400015a7983 */ /* 0x000ee80000300800 */
[----:B------:R-:W-:Y:S04]  /*11010*/  STL [R1+0x3d8], R9 ;  /* 0x0003d80901007387 */ /* 0x000fe80000100800 */
[----:B------:R0:W-:Y:S04]  /*11020*/  STL [R1+0x694], R28 ;  /* 0x0006941c01007387 */ /* 0x0001e80000100800 */
[----:B0-----:R-:W4:Y:S04]  /*11030*/  LDL.LU R28, [R1+0x3f0] ;  /* 0x0003f000011c7983 */ /* 0x001f280000300800 */
[----:B------:R0:W-:Y:S04]  /*11040*/  STL [R1+0x154], R44 ;  /* 0x0001542c01007387 */ /* 0x0001e80000100800 */
[----:B0-----:R-:W2:Y:S04]  /*11050*/  LDL.LU R44, [R1+0x3ec] ;  /* 0x0003ec00012c7983 */ /* 0x001ea80000300800 */
[----:B------:R0:W-:Y:S04]  /*11060*/  STL [R1+0x3e0], R74 ;  /* 0x0003e04a01007387 */ /* 0x0001e80000100800 */
[----:B------:R-:W2:Y:S04]  /*11070*/  LDL.LU R9, [R1+0x3f8] ;  /* 0x0003f80001097983 */ /* 0x000ea80000300800 */
[----:B------:R-:W-:Y:S04]  /*11080*/  STL [R1+0x3e8], R79 ;  /* 0x0003e84f01007387 */ /* 0x000fe80000100800 */
[----:B------:R-:W2:Y:S04]  /*11090*/  LDL.LU R80, [R1+0x400] ;  /* 0x0004000001507983 */ /* 0x000ea80000300800 */
[----:B0-----:R-:W2:Y:S04]  /*110a0*/  LDL.LU R74, [R1+0x8d4] ;  /* 0x0008d400014a7983 */ /* 0x001ea80000300800 */
[----:B------:R-:W2:Y:S01]  /*110b0*/  LDL.LU R6, [R1+0x3dc] ;  /* 0x0003dc0001067983 */ /* 0x000ea20000300800 */
[----:B------:R-:W-:-:S02]  /*110c0*/  ISETP.GT.AND P4, PT, R8, 0x19, PT ;  /* 0x000000190800780c */ /* 0x000fc40003f84270 */
[C---:B------:R-:W-:Y:S02]  /*110d0*/  ISETP.GT.AND P1, PT, R8.reuse, 0x1a, PT ;  /* 0x0000001a0800780c */ /* 0x040fe40003f24270 */
[----:B------:R-:W-:Y:S02]  /*110e0*/  PRMT R34, RZ, 0x7610, R34 ;  /* 0x00007610ff227816 */ /* 0x000fe40000000022 */
[----:B------:R-:W-:Y:S02]  /*110f0*/  ISETP.GT.AND P2, PT, R8, 0x1b, PT ;  /* 0x0000001b0800780c */ /* 0x000fe40003f44270 */
[----:B------:R-:W-:Y:S02]  /*11100*/  PRMT R51, RZ, 0x7610, R51 ;  /* 0x00007610ff337816 */ /* 0x000fe40000000033 */
[----:B------:R-:W-:Y:S01]  /*11110*/  PRMT R85, RZ, 0x7610, R85 ;  /* 0x00007610ff557816 */ /* 0x000fe20000000055 */
[----:B---3--:R-:W-:Y:S01]  /*11120*/  IMAD.X R90, R5, 0x1, R90, P5 ;  /* 0x00000001055a7824 */ /* 0x008fe200028e065a */
[----:B----4-:R-:W-:-:S05]  /*11130*/  IADD3 R28, P5, PT, R3, R28, RZ ;  /* 0x0000001c031c7210 */ /* 0x010fca0007fbe0ff */
[C---:B--2---:R-:W-:Y:S02]  /*11140*/  IMAD.X R44, R5.reuse, 0x1, R44, P5 ;  /* 0x00000001052c7824 */ /* 0x044fe400028e062c */
[----:B------:R-:W-:-:S05]  /*11150*/  IMAD.X R6, R5, 0x1, R6, P6 ;  /* 0x0000000105067824 */ /* 0x000fca00030e0606 */
[-C--:B------:R-:W-:Y:S01]  /*11160*/  @P4 LOP3.LUT R7, R7, R6.reuse, RZ, 0x3c, !PT ;  /* 0x0000000607074212 */ /* 0x080fe200078e3cff */
[----:B------:R0:W-:Y:S03]  /*11170*/  STL [R1+0x3dc], R6 ;  /* 0x0003dc0601007387 */ /* 0x0001e60000100800 */
[----:B0-----:R-:W-:-:S04]  /*11180*/  @P4 LOP3.LUT R6, R7, R6, RZ, 0x3c, !PT ;  /* 0x0000000607064212 */ /* 0x001fc800078e3cff */
[----:B------:R-:W-:-:S05]  /*11190*/  @P4 LOP3.LUT R7, R7, R6, RZ, 0x3c, !PT ;  /* 0x0000000607074212 */ /* 0x000fca00078e3cff */
[----:B------:R0:W2:Y:S01]  /*111a0*/  @P4 LDG.E.U8 R34, desc[UR18][R6.64] ;  /* 0x0000001206224981 */ /* 0x0000a2000c1e1100 */
[----:B------:R-:W-:-:S03]  /*111b0*/  IADD3 R9, P6, PT, R3, R9, RZ ;  /* 0x0000000903097210 */ /* 0x000fc60007fde0ff */
[----:B------:R1:W-:Y:S01]  /*111c0*/  STL [R1+0x3e4], R90 ;  /* 0x0003e45a01007387 */ /* 0x0003e20000100800 */
[----:B0-----:R-:W-:Y:S02]  /*111d0*/  @P1 IMAD.MOV.U32 R6, RZ, RZ, R79 ;  /* 0x000000ffff061224 */ /* 0x001fe400078e004f */
[----:B------:R-:W-:Y:S02]  /*111e0*/  @P1 IMAD.MOV.U32 R7, RZ, RZ, R90 ;  /* 0x000000ffff071224 */ /* 0x000fe400078e005a */
[----:B-1----:R-:W3:Y:S01]  /*111f0*/  LDL.LU R90, [R1+0x3fc] ;  /* 0x0003fc00015a7983 */ /* 0x002ee20000300800 */
[----:B------:R-:W-:-:S03]  /*11200*/  IADD3 R80, P5, PT, R3, R80, RZ ;  /* 0x0000005003507210 */ /* 0x000fc60007fbe0ff */
[----:B------:R0:W4:Y:S04]  /*11210*/  @P1 LDG.E.U8 R51, desc[UR18][R6.64] ;  /* 0x0000001206331981 */ /* 0x000128000c1e1100 */
[----:B------:R-:W2:Y:S04]  /*11220*/  LDL.LU R79, [R1+0x408] ;  /* 0x00040800014f7983 */ /* 0x000ea80000300800 */
[----:B------:R1:W-:Y:S01]  /*11230*/  STL [R1+0x3f0], R28 ;  /* 0x0003f01c01007387 */ /* 0x0003e20000100800 */
[----:B0-----:R-:W-:Y:S02]  /*11240*/  @P2 IMAD.MOV.U32 R6, RZ, RZ, R28 ;  /* 0x000000ffff062224 */ /* 0x001fe400078e001c */
[----:B------:R-:W-:Y:S01]  /*11250*/  @P2 IMAD.MOV.U32 R7, RZ, RZ, R44 ;  /* 0x000000ffff072224 */ /* 0x000fe200078e002c */
[----:B------:R0:W-:Y:S04]  /*11260*/  STL [R1+0x3ec], R44 ;  /* 0x0003ec2c01007387 */ /* 0x0001e80000100800 */
[----:B------:R0:W2:Y:S04]  /*11270*/  @P2 LDG.E.U8 R85, desc[UR18][R6.64] ;  /* 0x0000001206552981 */ /* 0x0000a8000c1e1100 */
[----:B-1----:R-:W2:Y:S04]  /*11280*/  LDL.LU R28, [R1+0x15c] ;  /* 0x00015c00011c7983 */ /* 0x002ea80000300800 */
[----:B------:R1:W-:Y:S01]  /*11290*/  STL [R1+0x3f8], R9 ;  /* 0x0003f80901007387 */ /* 0x0003e20000100800 */
[----:B0-----:R-:W-:-:S03]  /*112a0*/  IMAD.MOV.U32 R7, RZ, RZ, R9 ;  /* 0x000000ffff077224 */ /* 0x001fc600078e0009 */
[----:B------:R-:W2:Y:S04]  /*112b0*/  LDL.LU R44, [R1+0x410] ;  /* 0x00041000012c7983 */ /* 0x000ea80000300800 */
[----:B------:R-:W-:Y:S04]  /*112c0*/  STL [R1+0x400], R80 ;  /* 0x0004005001007387 */ /* 0x000fe80000100800 */
[----:B-1----:R-:W2:Y:S04]  /*112d0*/  LDL.LU R9, [R1+0x8d0] ;  /* 0x0008d00001097983 */ /* 0x002ea80000300800 */
[----:B------:R-:W2:Y:S01]  /*112e0*/  LDL.LU R6, [R1+0x3f4] ;  /* 0x0003f40001067983 */ /* 0x000ea20000300800 */
[----:B------:R-:W-:-:S02]  /*112f0*/  ISETP.GT.AND P4, PT, R8, 0x1c, PT ;  /* 0x0000001c0800780c */ /* 0x000fc40003f84270 */
        /* <DEDUP_REMOVED lines=19> */
[C---:B------:R-:W-:Y:S01]  /*11430*/  IADD3 R79, P5, PT, R3.reuse, R79, RZ ;  /* 0x0000004f034f7210 */ /* 0x040fe20007fbe0ff */
        /* <DEDUP_REMOVED lines=10> */
[----:B------:R-:W-:Y:S04]  /*114e0*/  STL [R1+0x15c], R28 ;  /* 0x00015c1c01007387 */ /* 0x000fe80000100800 */
        /* <DEDUP_REMOVED lines=8> */
[----:B------:R-:W-:Y:S01]  /*11570*/  STL [R1+0x410], R44 ;  /* 0x0004102c01007387 */ /* 0x000fe20000100800 */
[----:B------:R-:W-:-:S03]  /*11580*/  @P4 LOP3.LUT R7, R7, R6, RZ, 0x3c, !PT ;  /* 0x0000000607074212 */ /* 0x000fc600078e3cff */
[----:B------:R-:W3:Y:S04]  /*11590*/  LDL.LU R28, [R1+0x420] ;  /* 0x00042000011c7983 */ /* 0x000ee80000300800 */
[----:B------:R-:W3:Y:S04]  /*115a0*/  LDL.LU R79, [R1+0x428] ;  /* 0x00042800014f7983 */ /* 0x000ee80000300800 */
        /* <DEDUP_REMOVED lines=9> */
[----:B------:R-:W-:Y:S05]  /*11640*/  STL [R1+0x40c], R80 ;  /* 0x00040c5001007387 */ /* 0x000fea0000100800 */
[----:B0-----:R-:W-:-:S02]  /*11650*/  @P1 IMAD.MOV.U32 R6, RZ, RZ, R44 ;  /* 0x000000ffff061224 */ /* 0x001fc400078e002c */
[----:B------:R-:W-:Y:S01]  /*11660*/  @P1 IMAD.MOV.U32 R7, RZ, RZ, R80 ;  /* 0x000000ffff071224 */ /* 0x000fe200078e0050 */
[----:B------:R-:W-:-:S04]  /*11670*/  PRMT R37, RZ, 0x7610, R37 ;  /* 0x00007610ff257816 */ /* 0x000fc80000000025 */
[----:B------:R0:W4:Y:S02]  /*11680*/  @P1 LDG.E.U8 R21, desc[UR18][R6.64] ;  /* 0x0000001206151981 */ /* 0x000124000c1e1100 */
[----:B0-----:R-:W-:Y:S02]  /*11690*/  @P2 IMAD.MOV.U32 R6, RZ, RZ, R71 ;  /* 0x000000ffff062224 */ /* 0x001fe400078e0047 */
[----:B--2---:R-:W-:-:S04]  /*116a0*/  IMAD.X R78, R5, 0x1, R78, P5 ;  /* 0x00000001054e7824 */ /* 0x004fc800028e064e */
[----:B------:R-:W-:Y:S01]  /*116b0*/  @P2 IMAD.MOV.U32 R7, RZ, RZ, R78 ;  /* 0x000000ffff072224 */ /* 0x000fe200078e004e */
[----:B---3--:R-:W-:-:S04]  /*116c0*/  IADD3 R28, P6, PT, R3, R28, RZ ;  /* 0x0000001c031c7210 */ /* 0x008fc80007fde0ff */
[----:B------:R0:W2:Y:S01]  /*116d0*/  @P2 LDG.E.U8 R37, desc[UR18][R6.64] ;  /* 0x0000001206252981 */ /* 0x0000a2000c1e1100 */
[----:B------:R-:W-:Y:S01]  /*116e0*/  IADD3 R79, P5, PT, R3, R79, RZ ;  /* 0x0000004f034f7210 */ /* 0x000fe20007fbe0ff */
[----:B0-----:R-:W-:Y:S02]  /*116f0*/  IMAD.MOV.U32 R7, RZ, RZ, R28 ;  /* 0x000000ffff077224 */ /* 0x001fe400078e001c */
[----:B------:R0:W-:Y:S04]  /*11700*/  STL [R1+0x110], R88 ;  /* 0x0001105801007387 */ /* 0x0001e80000100800 */
[----:B0-----:R-:W3:Y:S04]  /*11710*/  LDL.LU R88, [R1+0x8c4] ;  /* 0x0008c40001587983 */ /* 0x001ee80000300800 */
[----:B------:R-:W2:Y:S04]  /*11720*/  LDL.LU R80, [R1+0x424] ;  /* 0x0004240001507983 */ /* 0x000ea80000300800 */
[----:B------:R-:W3:Y:S04]  /*11730*/  LDL.LU R44, [R1+0x430] ;  /* 0x00043000012c7983 */ /* 0x000ee80000300800 */
        /* <DEDUP_REMOVED lines=12> */
[----:B--2---:R-:W-:Y:S01]  /*11800*/  IMAD.X R80, R5, 0x1, R80, P5 ;  /* 0x0000000105507824 */ /* 0x004fe200028e0650 */
[----:B---3--:R-:W-:Y:S01]  /*11810*/  IADD3 R44, P5, PT, R3, R44, RZ ;  /* 0x0000002c032c7210 */ /* 0x008fe20007fbe0ff */
        /* <DEDUP_REMOVED lines=8> */
[----:B------:R-:W-:Y:S02]  /*118a0*/  @P1 IMAD.MOV.U32 R7, RZ, RZ, R80 ;  /* 0x000000ffff071224 */ /* 0x000fe400078e0050 */
[----:B0-----:R-:W3:Y:S04]  /*118b0*/  LDL.LU R80, [R1+0x43c] ;  /* 0x00043c0001507983 */ /* 0x001ee80000300800 */
[----:B------:R-:W4:Y:S04]  /*118c0*/  LDL.LU R79, [R1+0x164] ;  /* 0x00016400014f7983 */ /* 0x000f280000300800 */
        /* <DEDUP_REMOVED lines=13> */
[----:B------:R0:W-:Y:S04]  /*119a0*/  STL [R1+0x438], R71 ;  /* 0x0004384701007387 */ /* 0x0001e80000100800 */
[----:B------:R1:W2:Y:S04]  /*119b0*/  @P2 LDG.E.U8 R76, desc[UR18][R6.64] ;  /* 0x00000012064c2981 */ /* 0x0002a8000c1e1100 */
[----:B------:R-:W3:Y:S01]  /*119c0*/  LDL.LU R6, [R1+0x434] ;  /* 0x0004340001067983 */ /* 0x000ee20000300800 */
[----:B------:R-:W-:Y:S01]  /*119d0*/  ISETP.GT.AND P4, PT, R8, 0x25, PT ;  /* 0x000000250800780c */ /* 0x000fe20003f84270 */
[----:B-1----:R-:W-:Y:S01]  /*119e0*/  IMAD.MOV.U32 R7, RZ, RZ, R71 ;  /* 0x000000ffff077224 */ /* 0x002fe200078e0047 */
[----:B------:R-:W-:Y:S01]  /*119f0*/  IADD3 R78, P5, PT, R3, R78, RZ ;  /* 0x0000004e034e7210 */ /* 0x000fe20007fbe0ff */
[----:B0-----:R-:W4:Y:S04]  /*11a00*/  LDL.LU R71, [R1+0x448] ;  /* 0x0004480001477983 */ /* 0x001f280000300800 */
[----:B------:R-:W-:Y:S01]  /*11a10*/  STL [R1+0x440], R78 ;  /* 0x0004404e01007387 */ /* 0x000fe20000100800 */
        /* <DEDUP_REMOVED lines=9> */
[----:B------:R-:W-:Y:S01]  /*11ab0*/  ISETP.GT.AND P1, PT, R8, 0x26, PT ;  /* 0x000000260800780c */ /* 0x000fe20003f24270 */
[----:B------:R-:W-:Y:S01]  /*11ac0*/  IMAD.X R80, R5, 0x1, R80, P5 ;  /* 0x0000000105507824 */ /* 0x000fe200028e0650 */
[----:B------:R-:W-:-:S04]  /*11ad0*/  PRMT R0, RZ, 0x7610, R0 ;  /* 0x00007610ff007816 */ /* 0x000fc80000000000 */
[----:B------:R-:W-:Y:S01]  /*11ae0*/  STL [R1+0x43c], R80 ;  /* 0x00043c5001007387 */ /* 0x000fe20000100800 */
[----:B0-----:R-:W-:-:S06]  /*11af0*/  IMAD.MOV.U32 R7, RZ, RZ, R80 ;  /* 0x000000ffff077224 */ /* 0x001fcc00078e0050 */
[----:B------:R-:W-:-:S05]  /*11b00*/  @P1 IMAD.MOV.U32 R6, RZ, RZ, R78 ;  /* 0x000000ffff061224 */ /* 0x000fca00078e004e */
[----:B------:R0:W2:Y:S04]  /*11b10*/  @P1 LDG.E.U8 R0, desc[UR18][R6.64] ;  /* 0x0000001206001981 */ /* 0x0000a8000c1e1100 */
[----:B---3--:R1:W-:Y:S04]  /*11b20*/  STL [R1+0xfc], R73 ;  /* 0x0000fc4901007387 */ /* 0x0083e80000100800 */
[----:B-1----:R-:W3:Y:S04]  /*11b30*/  LDL.LU R73, [R1+0x8b8] ;  /* 0x0008b80001497983 */ /* 0x002ee80000300800 */
[----:B------:R-:W3:Y:S04]  /*11b40*/  LDL.LU R80, [R1+0x8b4] ;  /* 0x0008b40001507983 */ /* 0x000ee80000300800 */
[----:B------:R-:W3:Y:S01]  /*11b50*/  LDL.LU R7, [R1+0x160] ;  /* 0x0001600001077983 */ /* 0x000ee20000300800 */
[----:B------:R-:W-:-:S02]  /*11b60*/  ISETP.GT.AND P2, PT, R8, 0x27, PT ;  /* 0x000000270800780c */ /* 0x000fc40003f44270 */
[----:B----4-:R-:W-:Y:S01]  /*11b70*/  IADD3 R79, P5, PT, R3, R79, RZ ;  /* 0x0000004f034f7210 */ /* 0x010fe20007fbe0ff */
[----:B------:R-:W4:Y:S01]  /*11b80*/  LDL.LU R78, [R1+0x44c] ;  /* 0x00044c00014e7983 */ /* 0x000f220000300800 */
[----:B------:R-:W-:-:S09]  /*11b90*/  PRMT R72, RZ, 0x7610, R72 ;  /* 0x00007610ff487816 */ /* 0x000fd20000000048 */
[----:B0-----:R-:W-:Y:S01]  /*11ba0*/  @P2 IMAD.MOV.U32 R6, RZ, RZ, R79 ;  /* 0x000000ffff062224 */ /* 0x001fe200078e004f */
[----:B------:R-:W-:Y:S01]  /*11bb0*/  IADD3 R71, P6, PT, R3, R71, RZ ;  /* 0x0000004703477210 */ /* 0x000fe20007fde0ff */
[----:B------:R-:W-:Y:S04]  /*11bc0*/  STL [R1+0x164], R79 ;  /* 0x0001644f01007387 */ /* 0x000fe80000100800 */
[----:B--2---:R0:W-:Y:S04]  /*11bd0*/  STL [R1+0xf8], R0 ;  /* 0x0000f80001007387 */ /* 0x0041e80000100800 */
[----:B0-----:R-:W2:Y:S01]  /*11be0*/  LDL.LU R0, [R1+0x458] ;  /* 0x0004580001007983 */ /* 0x001ea20000300800 */
[----:B---3--:R-:W-:-:S05]  /*11bf0*/  IMAD.X R7, R5, 0x1, R7, P5 ;  /* 0x0000000105077824 */ /* 0x008fca00028e0607 */
[----:B------:R0:W3:Y:S04]  /*11c00*/  @P2 LDG.E.U8 R72, desc[UR18][R6.64] ;  /* 0x0000001206482981 */ /* 0x0000e8000c1e1100 */
[----:B------:R0:W-:Y:S04]  /*11c10*/  STL [R1+0x160], R7 ;  /* 0x0001600701007387 */ /* 0x0001e80000100800 */
[----:B------:R1:W-:Y:S04]  /*11c20*/  STL [R1+0x448], R71 ;  /* 0x0004484701007387 */ /* 0x0003e80000100800 */
[----:B------:R-:W2:Y:S01]  /*11c30*/  LDL.LU R6, [R1+0x444] ;  /* 0x0004440001067983 */ /* 0x000ea20000300800 */
[----:B------:R-:W-:Y:S01]  /*11c40*/  IADD3 R76, P5, PT, R3, R76, RZ ;  /* 0x0000004c034c7210 */ /* 0x000fe20007fbe0ff */
[----:B0-----:R-:W-:-:S02]  /*11c50*/  IMAD.MOV.U32 R7, RZ, RZ, R71 ;  /* 0x000000ffff077224 */ /* 0x001fc400078e0047 */
[----:B-1----:R-:W4:Y:S04]  /*11c60*/  LDL.LU R71, [R1+0x454] ;  /* 0x0004540001477983 */ /* 0x002f280000300800 */
[----:B------:R-:W-:Y:S04]  /*11c70*/  STL [R1+0x450], R76 ;  /* 0x0004504c01007387 */ /* 0x000fe80000100800 */
[----:B------:R-:W4:Y:S01]  /*11c80*/  LDL.LU R79, [R1+0x460] ;  /* 0x00046000014f7983 */ /* 0x000f220000300800 */
[----:B------:R-:W-:-:S03]  /*11c90*/  ISETP.GT.AND P4, PT, R8, 0x28, PT ;  /* 0x000000280800780c */ /* 0x000fc60003f84270 */
[----:B---3--:R0:W-:Y:S04]  /*11ca0*/  STL [R1+0xf4], R72 ;  /* 0x0000f44801007387 */ /* 0x0081e80000100800 */
[----:B0-----:R-:W3:Y:S01]  /*11cb0*/  LDL.LU R72, [R1+0x468] ;  /* 0x0004680001487983 */ /* 0x001ee20000300800 */
[----:B--2---:R-:W-:Y:S01]  /*11cc0*/  IMAD.X R6, R5, 0x1, R6, P6 ;  /* 0x0000000105067824 */ /* 0x004fe200030e0606 */
[----:B------:R-:W-:-:S04]  /*11cd0*/  ISETP.GT.AND P1, PT, R8, 0x29, PT ;  /* 0x000000290800780c */ /* 0x000fc80003f24270 */
[-C--:B------:R-:W-:Y:S01]  /*11ce0*/  @P4 LOP3.LUT R7, R7, R6.reuse, RZ, 0x3c, !PT ;  /* 0x0000000607074212 */ /* 0x080fe200078e3cff */
[----:B------:R0:W-:Y:S01]  /*11cf0*/  STL [R1+0x444], R6 ;  /* 0x0004440601007387 */ /* 0x0001e20000100800 */
[----:B------:R-:W-:Y:S02]  /*11d00*/  PRMT R20, RZ, 0x7610, R20 ;  /* 0x00007610ff147816 */ /* 0x000fe40000000014 */
[----:B------:R-:W-:Y:S01]  /*11d10*/  ISETP.GT.AND P2, PT, R8, 0x2a, PT ;  /* 0x0000002a0800780c */ /* 0x000fe20003f44270 */
[----:B----4-:R-:W-:Y:S01]  /*11d20*/  IMAD.X R78, R5, 0x1, R78, P5 ;  /* 0x00000001054e7824 */ /* 0x010fe200028e064e */
[----:B0-----:R-:W-:-:S04]  /*11d30*/  @P4 LOP3.LUT R6, R7, R6, RZ, 0x3c, !PT ;  /* 0x0000000607064212 */ /* 0x001fc800078e3cff */
[----:B------:R-:W-:Y:S02]  /*11d40*/  @P4 LOP3.LUT R7, R7, R6, RZ, 0x3c, !PT ;  /* 0x0000000607074212 */ /* 0x000fe400078e3cff */
[----:B------:R-:W-:Y:S02]  /*11d50*/  IADD3 R0, P5, PT, R3, R0, RZ ;  /* 0x0000000003007210 */ /* 0x000fe40007fbe0ff */
[----:B------:R-:W-:Y:S01]  /*11d60*/  PRMT R36, RZ, 0x7610, R36 ;  /* 0x00007610ff247816 */ /* 0x000fe20000000024 */
[----:B------:R0:W2:Y:S02]  /*11d70*/  @P4 LDG.E.U8 R20, desc[UR18][R6.64] ;  /* 0x0000001206144981 */ /* 0x0000a4000c1e1100 */
[----:B------:R-:W-:Y:S01]  /*11d80*/  IMAD.X R71, R5, 0x1, R71, P5 ;  /* 0x0000000105477824 */ /* 0x000fe200028e0647 */
[----:B------:R-:W-:Y:S01]  /*11d90*/  PRMT R53, RZ, 0x7610, R53 ;  /* 0x00007610ff357816 */ /* 0x000fe20000000035 */
[----:B------:R1:W-:Y:S01]  /*11da0*/  STL [R1+0x44c], R78 ;  /* 0x00044c4e01007387 */ /* 0x0003e20000100800 */
[----:B------:R-:W-:Y:S01]  /*11db0*/  IADD3 R79, P6, PT, R3, R79, RZ ;  /* 0x0000004f034f7210 */ /* 0x000fe20007fde0ff */
[----:B0-----:R-:W-:-:S02]  /*11dc0*/  @P1 IMAD.MOV.U32 R6, RZ, RZ, R76 ;  /* 0x000000ffff061224 */ /* 0x001fc400078e004c */
[----:B------:R-:W-:Y:S02]  /*11dd0*/  @P1 IMAD.MOV.U32 R7, RZ, RZ, R78 ;  /* 0x000000ffff071224 */ /* 0x000fe400078e004e */
[----:B-1----:R-:W4:Y:S04]  /*11de0*/  LDL.LU R78, [R1+0x464] ;  /* 0x00046400014e7983 */ /* 0x002f280000300800 */
[----:B------:R0:W2:Y:S04]  /*11df0*/  @P1 LDG.E.U8 R36, desc[UR18][R6.64] ;  /* 0x0000001206241981 */ /* 0x0000a8000c1e1100 */
[----:B------:R-:W2:Y:S04]  /*11e00*/  LDL.LU R76, [R1+0x470] ;  /* 0x00047000014c7983 */ /* 0x000ea80000300800 */
[----:B------:R1:W-:Y:S01]  /*11e10*/  STL [R1+0x458], R0 ;  /* 0x0004580001007387 */ /* 0x0003e20000100800 */
[----:B0-----:R-:W-:-:S02]  /*11e20*/  @P2 IMAD.MOV.U32 R6, RZ, RZ, R0 ;  /* 0x000000ffff062224 */ /* 0x001fc400078e0000 */
[----:B------:R-:W-:Y:S01]  /*11e30*/  @P2 IMAD.MOV.U32 R7, RZ, RZ, R71 ;  /* 0x000000ffff072224 */ /* 0x000fe200078e0047 */
[----:B------:R0:W-:Y:S04]  /*11e40*/  STL [R1+0x454], R71 ;  /* 0x0004544701007387 */ /* 0x0001e80000100800 */
[----:B------:R0:W2:Y:S04]  /*11e50*/  @P2 LDG.E.U8 R53, desc[UR18][R6.64] ;  /* 0x0000001206352981 */ /* 0x0000a8000c1e1100 */
[----:B-1----:R-:W2:Y:S04]  /*11e60*/  LDL.LU R0, [R1+0x478] ;  /* 0x0004780001007983 */ /* 0x002ea80000300800 */
[----:B------:R1:W-:Y:S01]  /*11e70*/  STL [R1+0x460], R79 ;  /* 0x0004604f01007387 */ /* 0x0003e20000100800 */
[----:B0-----:R-:W-:-:S03]  /*11e80*/  IMAD.MOV.U32 R7, RZ, RZ, R79 ;  /* 0x000000ffff077224 */ /* 0x001fc600078e004f */
[----:B------:R-:W2:Y:S01]  /*11e90*/  LDL.LU R71, [R1+0x16c] ;  /* 0x00016c0001477983 */ /* 0x000ea20000300800 */
[----:B---3--:R-:W-:-:S05]  /*11ea0*/  IADD3 R72, P5, PT, R3, R72, RZ ;  /* 0x0000004803487210 */ /* 0x008fca0007fbe0ff */
[----:B------:R-:W-:Y:S04]  /*11eb0*/  STL [R1+0x468], R72 ;  /* 0x0004684801007387 */ /* 0x000fe80000100800 */
[----:B-1----:R-:W3:Y:S04]  /*11ec0*/  LDL.LU R79, [R1+0x8b0] ;  /* 0x0008b000014f7983 */ /* 0x002ee80000300800 */
[----:B------:R-:W2:Y:S01]  /*11ed0*/  LDL.LU R6, [R1+0x45c] ;  /* 0x00045c0001067983 */ /* 0x000ea20000300800 */
[C---:B------:R-:W-:Y:S02]  /*11ee0*/  ISETP.GT.AND P4, PT, R8.reuse, 0x2b, PT ;  /* 0x0000002b0800780c */ /* 0x040fe40003f84270 */
[----:B------:R-:W-:-:S02]  /*11ef0*/  ISETP.GT.AND P1, PT, R8, 0x2c, PT ;  /* 0x0000002c0800780c */ /* 0x000fc40003f24270 */
[----:B------:R-:W-:Y:S02]  /*11f00*/  PRMT R89, RZ, 0x7610, R89 ;  /* 0x00007610ff597816 */ /* 0x000fe40000000059 */
[----:B------:R-:W-:Y:S01]  /*11f10*/  PRMT R31, RZ, 0x7610, R31 ;  /* 0x00007610ff1f7816 */ /* 0x000fe2000000001f */
[C---:B----4-:R-:W-:Y:S02]  /*11f20*/  IMAD.X R78, R5.reuse, 0x1, R78, P5 ;  /* 0x00000001054e7824 */ /* 0x050fe400028e064e */
        /* <DEDUP_REMOVED lines=11> */
[----:B------:R-:W3:Y:S01]  /*11fe0*/  LDL.LU R7, [R1+0x46c] ;  /* 0x00046c0001077983 */ /* 0x000ee20000300800 */
[----:B------:R-:W-:-:S02]  /*11ff0*/  ISETP.GT.AND P2, PT, R8, 0x2d, PT ;  /* 0x0000002d0800780c */ /* 0x000fc40003f44270 */
[C---:B------:R-:W-:Y:S01]  /*12000*/  IADD3 R76, P5, PT, R3.reuse, R76, RZ ;  /* 0x0000004c034c7210 */ /* 0x040fe20007fbe0ff */
[----:B------:R-:W4:Y:S01]  /*12010*/  LDL.LU R72, [R1+0x168] ;  /* 0x0001680001487983 */ /* 0x000f220000300800 */
[----:B------:R-:W-:Y:S02]  /*12020*/  PRMT R65, RZ, 0x7610, R65 ;  /* 0x00007610ff417816 */ /* 0x000fe40000000041 */
[----:B------:R-:W-:Y:S01]  /*12030*/  IADD3 R0, P6, PT, R3, R0, RZ ;  /* 0x0000000003007210 */ /* 0x000fe20007fde0ff */
[----:B------:R-:W-:Y:S06]  /*12040*/  STL [R1+0x470], R76 ;  /* 0x0004704c01007387 */ /* 0x000fec0000100800 */
[----:B0-----:R-:W-:Y:S01]  /*12050*/  @P2 IMAD.MOV.U32 R6, RZ, RZ, R76 ;  /* 0x000000ffff062224 */ /* 0x001fe200078e004c */
[----:B--2---:R0:W-:Y:S01]  /*12060*/  STL [R1+0xe4], R31 ;  /* 0x0000e41f01007387 */ /* 0x0041e20000100800 */
[----:B---3--:R-:W-:-:S03]  /*12070*/  IMAD.X R7, R5, 0x1, R7, P5 ;  /* 0x0000000105077824 */ /* 0x008fc600028e0607 */
[----:B0-----:R-:W2:Y:S04]  /*12080*/  LDL.LU R31, [R1+0x480] ;  /* 0x00048000011f7983 */ /* 0x001ea80000300800 */
[----:B------:R0:W-:Y:S04]  /*12090*/  STL [R1+0x46c], R7 ;  /* 0x00046c0701007387 */ /* 0x0001e80000100800 */
[----:B------:R0:W3:Y:S04]  /*120a0*/  @P2 LDG.E.U8 R65, desc[UR18][R6.64] ;  /* 0x0000001206412981 */ /* 0x0000e8000c1e1100 */
[----:B------:R-:W-:Y:S04]  /*120b0*/  STL [R1+0x478], R0 ;  /* 0x0004780001007387 */ /* 0x000fe80000100800 */
[----:B------:R-:W2:Y:S01]  /*120c0*/  LDL.LU R6, [R1+0x474] ;  /* 0x0004740001067983 */ /* 0x000ea20000300800 */
[----:B------:R-:W-:Y:S01]  /*120d0*/  ISETP.GT.AND P4, PT, R8, 0x2e, PT ;  /* 0x0000002e0800780c */ /* 0x000fe20003f84270 */
[----:B0-----:R-:W-:Y:S01]  /*120e0*/  IMAD.MOV.U32 R7, RZ, RZ, R0 ;  /* 0x000000ffff077224 */ /* 0x001fe200078e0000 */
[----:B------:R-:W-:-:S02]  /*120f0*/  IADD3 R71, P5, PT, R3, R71, RZ ;  /* 0x0000004703477210 */ /* 0x000fc40007fbe0ff */
[----:B------:R-:W-:Y:S02]  /*12100*/  ISETP.GT.AND P1, PT, R8, 0x2f, PT ;  /* 0x0000002f0800780c */ /* 0x000fe40003f24270 */
[----:B------:R-:W-:Y:S01]  /*12110*/  PRMT R77, RZ, 0x7610, R77 ;  /* 0x00007610ff4d7816 */ /* 0x000fe2000000004d */
[C---:B----4-:R-:W-:Y:S01]  /*12120*/  IMAD.X R72, R5.reuse, 0x1, R72, P5 ;  /* 0x0000000105487824 */ /* 0x050fe200028e0648 */
[----:B------:R-:W-:Y:S01]  /*12130*/  PRMT R17, RZ, 0x7610, R17 ;  /* 0x00007610ff117816 */ /* 0x000fe20000000011 */
[----:B---3--:R0:W-:Y:S01]  /*12140*/  STL [R1+0xe0], R65 ;  /* 0x0000e04101007387 */ /* 0x0081e20000100800 */
[----:B--2---:R-:W-:-:S03]  /*12150*/  IMAD.X R6, R5, 0x1, R6, P6 ;  /* 0x0000000105067824 */ /* 0x004fc600030e0606 */
[----:B0-----:R-:W2:Y:S04]  /*12160*/  LDL.LU R65, [R1+0x47c] ;  /* 0x00047c0001417983 */ /* 0x001ea80000300800 */
[----:B------:R-:W-:Y:S01]  /*12170*/  STL [R1+0x16c], R71 ;  /* 0x00016c4701007387 */ /* 0x000fe20000100800 */
[----:B------:R-:W-:-:S03]  /*12180*/  @P4 LOP3.LUT R7, R7, R6, RZ, 0x3c, !PT ;  /* 0x0000000607074212 */ /* 0x000fc600078e3cff */
[----:B------:R-:W3:Y:S04]  /*12190*/  LDL.LU R76, [R1+0x490] ;  /* 0x00049000014c7983 */ /* 0x000ee80000300800 */
[----:B------:R-:W4:Y:S04]  /*121a0*/  LDL.LU R0, [R1+0x498] ;  /* 0x0004980001007983 */ /* 0x000f280000300800 */
        /* <DEDUP_REMOVED lines=10> */
[----:B------:R-:W-:-:S09]  /*12250*/  PRMT R23, RZ, 0x7610, R23 ;  /* 0x00007610ff177816 */ /* 0x000fd20000000017 */
[----:B0-----:R-:W-:Y:S02]  /*12260*/  @P2 IMAD.MOV.U32 R6, RZ, RZ, R31 ;  /* 0x000000ffff062224 */ /* 0x001fe400078e001f */
[----:B--2---:R-:W-:-:S04]  /*12270*/  IMAD.X R65, R5, 0x1, R65, P5 ;  /* 0x0000000105417824 */ /* 0x004fc800028e0641 */
[----:B------:R-:W-:Y:S01]  /*12280*/  @P2 IMAD.MOV.U32 R7, RZ, RZ, R65 ;  /* 0x000000ffff072224 */ /* 0x000fe200078e0041 */
[----:B---3--:R-:W-:-:S04]  /*12290*/  IADD3 R76, P6, PT, R3, R76, RZ ;  /* 0x0000004c034c7210 */ /* 0x008fc80007fde0ff */
[----:B------:R0:W2:Y:S01]  /*122a0*/  @P2 LDG.E.U8 R23, desc[UR18][R6.64] ;  /* 0x0000001206172981 */ /* 0x0000a2000c1e1100 */
[----:B----4-:R-:W-:Y:S01]  /*122b0*/  IADD3 R0, P5, PT, R3, R0, RZ ;  /* 0x0000000003007210 */ /* 0x010fe20007fbe0ff */
[----:B0-----:R-:W-:Y:S02]  /*122c0*/  IMAD.MOV.U32 R7, RZ, RZ, R76 ;  /* 0x000000ffff077224 */ /* 0x001fe400078e004c */
[----:B------:R0:W-:Y:S04]  /*122d0*/  STL [R1+0xdc], R77 ;  /* 0x0000dc4d01007387 */ /* 0x0001e80000100800 */
[----:B0-----:R-:W3:Y:S04]  /*122e0*/  LDL.LU R77, [R1+0x8a8] ;  /* 0x0008a800014d7983 */ /* 0x001ee80000300800 */
[----:B------:R-:W4:Y:S04]  /*122f0*/  LDL.LU R71, [R1+0x494] ;  /* 0x0004940001477983 */ /* 0x000f280000300800 */
[----:B------:R-:W-:Y:S04]  /*12300*/  STL [R1+0x480], R31 ;  /* 0x0004801f01007387 */ /* 0x000fe80000100800 */
[----:B------:R0:W-:Y:S04]  /*12310*/  STL [R1+0xd8], R17 ;  /* 0x0000d81101007387 */ /* 0x0001e80000100800 */
[----:B0-----:R-:W2:Y:S04]  /*12320*/  LDL.LU R17, [R1+0x4a0] ;  /* 0x0004a00001117983 */ /* 0x001ea80000300800 */
[----:B------:R0:W-:Y:S04]  /*12330*/  STL [R1+0x47c], R65 ;  /* 0x00047c4101007387 */ /* 0x0001e80000100800 */
[----:B0-----:R-:W3:Y:S04]  /*12340*/  LDL.LU R65, [R1+0x49c] ;  /* 0x00049c0001417983 */ /* 0x001ee80000300800 */
[----:B------:R0:W-:Y:S04]  /*12350*/  STL [R1+0x490], R76 ;  /* 0x0004904c01007387 */ /* 0x0001e80000100800 */
[----:B------:R-:W3:Y:S04]  /*12360*/  LDL.LU R31, [R1+0x4a8] ;  /* 0x0004a800011f7983 */ /* 0x000ee80000300800 */
[----:B------:R-:W-:Y:S04]  /*12370*/  STL [R1+0x498], R0 ;  /* 0x0004980001007387 */ /* 0x000fe80000100800 */
[----:B------:R-:W3:Y:S04]  /*12380*/  LDL.LU R72, [R1+0x4b0] ;  /* 0x0004b00001487983 */ /* 0x000ee80000300800 */
[----:B0-----:R-:W3:Y:S04]  /*12390*/  LDL.LU R76, [R1+0x8a4] ;  /* 0x0008a400014c7983 */ /* 0x001ee80000300800 */
[----:B------:R-:W3:Y:S01]  /*123a0*/  LDL.LU R6, [R1+0x48c] ;  /* 0x00048c0001067983 */ /* 0x000ee20000300800 */
[----:B------:R-:W-:-:S02]  /*123b0*/  ISETP.GT.AND P4, PT, R8, 0x31, PT ;  /* 0x000000310800780c */ /* 0x000fc40003f84270 */
[C---:B------:R-:W-:Y:S02]  /*123c0*/  ISETP.GT.AND P1, PT, R8.reuse, 0x32, PT ;  /* 0x000000320800780c */ /* 0x040fe40003f24270 */
[----:B------:R-:W-:Y:S02]  /*123d0*/  PRMT R39, RZ, 0x7610, R39 ;  /* 0x00007610ff277816 */ /* 0x000fe40000000027 */
[----:B------:R-:W-:Y:S02]  /*123e0*/  ISETP.GT.AND P2, PT, R8, 0x33, PT ;  /* 0x000000330800780c */ /* 0x000fe40003f44270 */
[----:B------:R-:W-:Y:S02]  /*123f0*/  PRMT R58, RZ, 0x7610, R58 ;  /* 0x00007610ff3a7816 */ /* 0x000fe4000000003a */
[----:B------:R-:W-:Y:S01]  /*12400*/  PRMT R91, RZ, 0x7610, R91 ;  /* 0x00007610ff5b7816 */ /* 0x000fe2000000005b */
[----:B----4-:R-:W-:Y:S01]  /*12410*/  IMAD.X R71, R5, 0x1, R71, P5 ;  /* 0x0000000105477824 */ /* 0x010fe200028e0647 */
[----:B--2---:R-:W-:-:S05]  /*12420*/  IADD3 R17, P5, PT, R3, R17, RZ ;  /* 0x0000001103117210 */ /* 0x004fca0007fbe0ff */
[C---:B---3--:R-:W-:Y:S02]  /*12430*/  IMAD.X R65, R5.reuse, 0x1, R65, P5 ;  /* 0x0000000105417824 */ /* 0x048fe400028e0641 */
        /* <DEDUP_REMOVED lines=9> */
[----:B------:R-:W-:Y:S01]  /*124d0*/  @P1 IMAD.MOV.U32 R7, RZ, RZ, R71 ;  /* 0x000000ffff071224 */ /* 0x000fe200078e0047 */
[----:B------:R-:W3:Y:S01]  /*124e0*/  LDL.LU R0, [R1+0x4ac] ;  /* 0x0004ac0001007983 */ /* 0x000ee20000300800 */
[----:B------:R-:W-:-:S03]  /*124f0*/  IADD3 R72, P5, PT, R3, R72, RZ ;  /* 0x0000004803487210 */ /* 0x000fc60007fbe0ff */
[----:B------:R0:W4:Y:S04]  /*12500*/  @P1 LDG.E.U8 R58, desc[UR18][R6.64] ;  /* 0x00000012063a1981 */ /* 0x000128000c1e1100 */
[----:B-1----:R-:W2:Y:S04]  /*12510*/  LDL.LU R71, [R1+0x4b8] ;  /* 0x0004b80001477983 */ /* 0x002ea80000300800 */
        /* <DEDUP_REMOVED lines=269> */
[----:B------:R-:W2:Y:S04]  /*135f0*/  LDL.LU R46, [R1+0x548] ;  /* 0x00054800012e7983 */ /* 0x000ea80000300800 */
[----:B------:R0:W-:Y:S04]  /*13600*/  STL [R1+0x530], R10 ;  /* 0x0005300a01007387 */ /* 0x0001e80000100800 */
[----:B------:R-:W-:Y:S04]  /*13610*/  STL [R1+0x808], R86 ;  /* 0x0008085601007387 */ /* 0x000fe80000100800 */
[----:B------:R1:W-:Y:S04]  /*13620*/  STL [R1+0x52c], R63 ;  /* 0x00052c3f01007387 */ /* 0x0003e80000100800 */
[----:B0-----:R-:W3:Y:S04]  /*13630*/  LDL.LU R10, [R1+0x550] ;  /* 0x00055000010a7983 */ /* 0x001ee80000300800 */
[----:B------:R0:W-:Y:S04]  /*13640*/  STL [R1+0x538], R30 ;  /* 0x0005381e01007387 */ /* 0x0001e80000100800 */
[----:B-1----:R-:W3:Y:S04]  /*13650*/  LDL.LU R63, [R1+0x558] ;  /* 0x00055800013f7983 */ /* 0x002ee80000300800 */
[----:B------:R-:W-:Y:S04]  /*13660*/  STL [R1+0x540], R64 ;  /* 0x0005404001007387 */ /* 0x000fe80000100800 */
[----:B0-----:R-:W3:Y:S04]  /*13670*/  LDL.LU R30, [R1+0x874] ;  /* 0x00087400011e7983 */ /* 0x001ee80000300800 */
[----:B------:R-:W3:Y:S01]  /*13680*/  LDL.LU R6, [R1+0x534] ;  /* 0x0005340001067983 */ /* 0x000ee20000300800 */
[----:B------:R-:W-:-:S02]  /*13690*/  ISETP.GT.AND P4, PT, R8, 0x49, PT ;  /* 0x000000490800780c */ /* 0x000fc40003f84270 */
[----:B------:R-:W-:Y:S02]  /*136a0*/  ISETP.GT.AND P1, PT, R8, 0x4a, PT ;  /* 0x0000004a0800780c */ /* 0x000fe40003f24270 */
[----:B------:R-:W-:Y:S02]  /*136b0*/  PRMT R40, RZ, 0x7610, R40 ;  /* 0x00007610ff287816 */ /* 0x000fe40000000028 */
[----:B------:R-:W-:Y:S01]  /*136c0*/  PRMT R55, RZ, 0x7610, R55 ;  /* 0x00007610ff377816 */ /* 0x000fe20000000037 */
[----:B----4-:R-:W-:Y:S01]  /*136d0*/  IMAD.X R66, R5, 0x1, R66, P5 ;  /* 0x0000000105427824 */ /* 0x010fe200028e0642 */
[----:B--2---:R-:W-:Y:S01]  /*136e0*/  IADD3 R46, P5, PT, R3, R46, RZ ;  /* 0x0000002e032e7210 */ /* 0x004fe20007fbe0ff */
[----:B---3--:R-:W-:-:S05]  /*136f0*/  IMAD.X R6, R5, 0x1, R6, P6 ;  /* 0x0000000105067824 */ /* 0x008fca00030e0606 */
        /* <DEDUP_REMOVED lines=46> */
[----:B------:R-:W2:Y:S04]  /*139e0*/  @P1 LDG.E.U8 R4, desc[UR18][R6.64] ;  /* 0x0000001206041981 */ /* 0x000ea8000c1e1100 */
[----:B---3--:R0:W-:Y:S04]  /*139f0*/  STL [R1+0x6c], R54 ;  /* 0x00006c3601007387 */ /* 0x0081e80000100800 */
[----:B0-----:R-:W3:Y:S04]  /*13a00*/  LDL.LU R54, [R1+0x86c] ;  /* 0x00086c0001367983 */ /* 0x001ee80000300800 */
[----:B------:R-:W3:Y:S04]  /*13a10*/  LDL.LU R66, [R1+0x868] ;  /* 0x0008680001427983 */ /* 0x000ee80000300800 */
[----:B------:R-:W3:Y:S01]  /*13a20*/  LDL.LU R7, [R1+0x55c] ;  /* 0x00055c0001077983 */ /* 0x000ee20000300800 */
[----:B------:R-:W-:-:S02]  /*13a30*/  ISETP.GT.AND P2, PT, R8, 0x4e, PT ;  /* 0x0000004e0800780c */ /* 0x000fc40003f44270 */
[C---:B----4-:R-:W-:Y:S01]  /*13a40*/  IADD3 R64, P5, PT, R3.reuse, R64, RZ ;  /* 0x0000004003407210 */ /* 0x050fe20007fbe0ff */
[----:B------:R-:W4:Y:S01]  /*13a50*/  LDL.LU R63, [R1+0x564] ;  /* 0x00056400013f7983 */ /* 0x000f220000300800 */
[----:B------:R-:W-:Y:S02]  /*13a60*/  PRMT R15, RZ, 0x7610, R15 ;  /* 0x00007610ff0f7816 */ /* 0x000fe4000000000f */
[----:B------:R-:W-:Y:S01]  /*13a70*/  IADD3 R10, P6, PT, R3, R10, RZ ;  /* 0x0000000a030a7210 */ /* 0x000fe20007fde0ff */
[----:B------:R-:W-:Y:S04]  /*13a80*/  STL [R1+0x560], R64 ;  /* 0x0005604001007387 */ /* 0x000fe80000100800 */
[----:B--2---:R0:W-:Y:S02]  /*13a90*/  STL [R1+0x68], R4 ;  /* 0x0000680401007387 */ /* 0x0041e40000100800 */
[----:B------:R-:W-:-:S02]  /*13aa0*/  @P2 IMAD.MOV.U32 R6, RZ, RZ, R64 ;  /* 0x000000ffff062224 */ /* 0x000fc400078e0040 */
[----:B0-----:R-:W2:Y:S01]  /*13ab0*/  LDL.LU R4, [R1+0x570] ;  /* 0x0005700001047983 */ /* 0x001ea20000300800 */
[----:B---3--:R-:W-:-:S05]  /*13ac0*/  IMAD.X R7, R5, 0x1, R7, P5 ;  /* 0x0000000105077824 */ /* 0x008fca00028e0607 */
[----:B------:R0:W-:Y:S04]  /*13ad0*/  STL [R1+0x55c], R7 ;  /* 0x00055c0701007387 */ /* 0x0001e80000100800 */
[----:B------:R0:W3:Y:S04]  /*13ae0*/  @P2 LDG.E.U8 R15, desc[UR18][R6.64] ;  /* 0x00000012060f2981 */ /* 0x0000e8000c1e1100 */
[----:B------:R1:W-:Y:S04]  /*13af0*/  STL [R1+0x18c], R10 ;  /* 0x00018c0a01007387 */ /* 0x0003e80000100800 */
[----:B------:R-:W2:Y:S01]  /*13b00*/  LDL.LU R6, [R1+0x188] ;  /* 0x0001880001067983 */ /* 0x000ea20000300800 */
[----:B------:R-:W-:Y:S01]  /*13b10*/  ISETP.GT.AND P4, PT, R8, 0x4f, PT ;  /* 0x0000004f0800780c */ /* 0x000fe20003f84270 */
[----:B0-----:R-:W-:Y:S01]  /*13b20*/  IMAD.MOV.U32 R7, RZ, RZ, R10 ;  /* 0x000000ffff077224 */ /* 0x001fe200078e000a */
[----:B------:R-:W-:Y:S01]  /*13b30*/  IADD3 R61, P5, PT, R3, R61, RZ ;  /* 0x0000003d033d7210 */ /* 0x000fe20007fbe0ff */
[----:B-1----:R-:W4:Y:S04]  /*13b40*/  LDL.LU R10, [R1+0x56c] ;  /* 0x00056c00010a7983 */ /* 0x002f280000300800 */
[----:B------:R-:W-:Y:S04]  /*13b50*/  STL [R1+0x568], R61 ;  /* 0x0005683d01007387 */ /* 0x000fe80000100800 */
[----:B------:R-:W4:Y:S01]  /*13b60*/  LDL.LU R64, [R1+0x578] ;  /* 0x0005780001407983 */ /* 0x000f220000300800 */
[----:B------:R-:W-:-:S03]  /*13b70*/  PRMT R84, RZ, 0x7610, R84 ;  /* 0x00007610ff547816 */ /* 0x000fc60000000054 */
[----:B---3--:R0:W-:Y:S01]  /*13b80*/  STL [R1+0x5c], R15 ;  /* 0x00005c0f01007387 */ /* 0x0081e20000100800 */
[----:B--2---:R-:W-:-:S03]  /*13b90*/  IMAD.X R6, R5, 0x1, R6, P6 ;  /* 0x0000000105067824 */ /* 0x004fc600030e0606 */
        /* <DEDUP_REMOVED lines=11> */
[----:B------:R1:W-:Y:S01]  /*13c50*/  STL [R1+0x564], R63 ;  /* 0x0005643f01007387 */ /* 0x0003e20000100800 */
        /* <DEDUP_REMOVED lines=11> */
[----:B---3--:R-:W-:Y:S04]  /*13d10*/  STL [R1+0x80c], R84 ;  /* 0x00080c5401007387 */ /* 0x008fe80000100800 */
[----:B-1----:R-:W2:Y:S04]  /*13d20*/  LDL.LU R63, [R1+0x57c] ;  /* 0x00057c00013f7983 */ /* 0x002ea80000300800 */
[----:B------:R-:W3:Y:S04]  /*13d30*/  LDL.LU R61, [R1+0x588] ;  /* 0x00058800013d7983 */ /* 0x000ee80000300800 */
[----:B------:R0:W-:Y:S04]  /*13d40*/  STL [R1+0x570], R4 ;  /* 0x0005700401007387 */ /* 0x0001e80000100800 */
        /* <DEDUP_REMOVED lines=11> */
[C---:B--2---:R-:W-:Y:S02]  /*13e00*/  IMAD.X R63, R5.reuse, 0x1, R63, P5 ;  /* 0x00000001053f7824 */ /* 0x044fe400028e063f */
[----:B---3--:R-:W-:-:S05]  /*13e10*/  IMAD.X R6, R5, 0x1, R6, P6 ;  /* 0x0000000105067824 */ /* 0x008fca00030e0606 */
        /* <DEDUP_REMOVED lines=8> */
[----:B-1----:R-:W3:Y:S04]  /*13ea0*/  LDL.LU R63, [R1+0x860] ;  /* 0x00086000013f7983 */ /* 0x002ee80000300800 */
        /* <DEDUP_REMOVED lines=39> */
[----:B------:R1:W-:Y:S01]  /*14120*/  STL [R1+0x594], R15 ;  /* 0x0005940f01007387 */ /* 0x0003e20000100800 */
[----:B------:R-:W-:-:S03]  /*14130*/  PRMT R82, RZ, 0x7610, R82 ;  /* 0x00007610ff527816 */ /* 0x000fc60000000052 */
[----:B-1----:R-:W4:Y:S06]  /*14140*/  LDL.LU R15, [R1+0x5a4] ;  /* 0x0005a400010f7983 */ /* 0x002f2c0000300800 */
[----:B0-----:R-:W-:Y:S01]  /*14150*/  @P2 IMAD.MOV.U32 R6, RZ, RZ, R11 ;  /* 0x000000ffff062224 */ /* 0x001fe200078e000b */
[----:B------:R-:W4:Y:S04]  /*14160*/  LDL.LU R10, [R1+0x5b0] ;  /* 0x0005b000010a7983 */ /* 0x000f280000300800 */
[----:B------:R0:W-:Y:S01]  /*14170*/  STL [R1+0x194], R11 ;  /* 0x0001940b01007387 */ /* 0x0001e20000100800 */
[----:B--2---:R-:W-:-:S04]  /*14180*/  IMAD.X R14, R5, 0x1, R14, P5 ;  /* 0x00000001050e7824 */ /* 0x004fc800028e060e */
[----:B------:R-:W-:Y:S01]  /*14190*/  @P2 IMAD.MOV.U32 R7, RZ, RZ, R14 ;  /* 0x000000ffff072224 */ /* 0x000fe200078e000e */
[----:B---3--:R-:W-:-:S04]  /*141a0*/  IADD3 R61, P6, PT, R3, R61, RZ ;  /* 0x0000003d033d7210 */ /* 0x008fc80007fde0ff */
[----:B------:R1:W2:Y:S01]  /*141b0*/  @P2 LDG.E.U8 R82, desc[UR18][R6.64] ;  /* 0x0000001206522981 */ /* 0x0002a2000c1e1100 */
[----:B----4-:R-:W-:Y:S01]  /*141c0*/  IADD3 R4, P5, PT, R3, R4, RZ ;  /* 0x0000000403047210 */ /* 0x010fe20007fbe0ff */
[----:B-1----:R-:W-:Y:S02]  /*141d0*/  IMAD.MOV.U32 R7, RZ, RZ, R61 ;  /* 0x000000ffff077224 */ /* 0x002fe400078e003d */
[----:B------:R-:W-:Y:S04]  /*141e0*/  STL [R1+0x810], R84 ;  /* 0x0008105401007387 */ /* 0x000fe80000100800 */
[----:B------:R-:W-:Y:S04]  /*141f0*/  STL [R1+0x190], R14 ;  /* 0x0001900e01007387 */ /* 0x000fe80000100800 */
[----:B0-----:R-:W3:Y:S04]  /*14200*/  LDL.LU R11, [R1+0x5ac] ;  /* 0x0005ac00010b7983 */ /* 0x001ee80000300800 */
[----:B------:R-:W-:Y:S04]  /*14210*/  STL [R1+0x5a0], R61 ;  /* 0x0005a03d01007387 */ /* 0x000fe80000100800 */
[----:B------:R0:W-:Y:S04]  /*14220*/  STL [R1+0x44], R60 ;  /* 0x0000443c01007387 */ /* 0x0001e80000100800 */
[----:B0-----:R-:W4:Y:S04]  /*14230*/  LDL.LU R60, [R1+0x5b8] ;  /* 0x0005b800013c7983 */ /* 0x001f280000300800 */
[----:B------:R-:W-:Y:S04]  /*14240*/  STL [R1+0x5a8], R4 ;  /* 0x0005a80401007387 */ /* 0x000fe80000100800 */
[----:B------:R-:W4:Y:S04]  /*14250*/  LDL.LU R14, [R1+0x5c0] ;  /* 0x0005c000010e7983 */ /* 0x000f280000300800 */
[----:B------:R-:W4:Y:S04]  /*14260*/  LDL.LU R61, [R1+0x85c] ;  /* 0x00085c00013d7983 */ /* 0x000f280000300800 */
[----:B------:R-:W4:Y:S01]  /*14270*/  LDL.LU R6, [R1+0x59c] ;  /* 0x00059c0001067983 */ /* 0x000f220000300800 */
[----:B------:R-:W-:-:S02]  /*14280*/  ISETP.GT.AND P4, PT, R8, 0x58, PT ;  /* 0x000000580800780c */ /* 0x000fc40003f84270 */
[C---:B------:R-:W-:Y:S02]  /*14290*/  ISETP.GT.AND P1, PT, R8.reuse, 0x59, PT ;  /* 0x000000590800780c */ /* 0x040fe40003f24270 */
[----:B------:R-:W-:Y:S02]  /*142a0*/  PRMT R26, RZ, 0x7610, R26 ;  /* 0x00007610ff1a7816 */ /* 0x000fe4000000001a */
[----:B------:R-:W-:Y:S01]  /*142b0*/  ISETP.GT.AND P2, PT, R8, 0x5a, PT ;  /* 0x0000005a0800780c */ /* 0x000fe20003f44270 */
[----:B------:R-:W-:Y:S01]  /*142c0*/  IMAD.X R15, R5, 0x1, R15, P5 ;  /* 0x00000001050f7824 */ /* 0x000fe200028e060f */
[----:B------:R-:W-:Y:S02]  /*142d0*/  IADD3 R10, P5, PT, R3, R10, RZ ;  /* 0x0000000a030a7210 */ /* 0x000fe40007fbe0ff */
[----:B------:R-:W-:Y:S02]  /*142e0*/  PRMT R42, RZ, 0x7610, R42 ;  /* 0x00007610ff2a7816 */ /* 0x000fe4000000002a */
[----:B------:R-:W-:Y:S01]  /*142f0*/  PRMT R70, RZ, 0x7610, R70 ;  /* 0x00007610ff467816 */ /* 0x000fe20000000046 */
[----:B--2---:R-:W-:Y:S01]  /*14300*/  STL [R1+0x814], R82 ;  /* 0x0008145201007387 */ /* 0x004fe20000100800 */
[----:B---3--:R-:W-:-:S02]  /*14310*/  IMAD.X R11, R5, 0x1, R11, P5 ;  /* 0x00000001050b7824 */ /* 0x008fc400028e060b */
[----:B----4-:R-:W-:-:S05]  /*14320*/  IMAD.X R6, R5, 0x1, R6, P6 ;  /* 0x0000000105067824 */ /* 0x010fca00030e0606 */
        /* <DEDUP_REMOVED lines=26> */
[----:B------:R-:W-:Y:S02]  /*144d0*/  ISETP.GT.AND P1, PT, R8, 0x5c, PT ;  /* 0x0000005c0800780c */ /* 0x000fe40003f24270 */
[----:B------:R-:W-:Y:S02]  /*144e0*/  PRMT R84, RZ, 0x7610, R84 ;  /* 0x00007610ff547816 */ /* 0x000fe40000000054 */
[----:B------:R-:W-:Y:S01]  /*144f0*/  PRMT R48, RZ, 0x7610, R48 ;  /* 0x00007610ff307816 */ /* 0x000fe20000000030 */
[C---:B---3--:R-:W-:Y:S02]  /*14500*/  IMAD.X R4, R5.reuse, 0x1, R4, P5 ;  /* 0x0000000105047824 */ /* 0x048fe400028e0604 */
[----:B--2---:R-:W-:-:S05]  /*14510*/  IMAD.X R6, R5, 0x1, R6, P6 ;  /* 0x0000000105067824 */ /* 0x004fca00030e0606 */
[-C--:B------:R-:W-:Y:S01]  /*14520*/  @P4 LOP3.LUT R7, R7, R6.reuse, RZ, 0x3c, !PT ;  /* 0x0000000607074212 */ /* 0x080fe200078e3cff */
[----:B------:R0:W-:Y:S03]  /*14530*/  STL [R1+0x5b4], R6 ;  /* 0x0005b40601007387 */ /* 0x0001e60000100800 */
[----:B0-----:R-:W-:-:S04]  /*14540*/  @P4 LOP3.LUT R6, R7, R6, RZ, 0x3c, !PT ;  /* 0x0000000607064212 */ /* 0x001fc800078e3cff */
[----:B------:R-:W-:-:S05]  /*14550*/  @P4 LOP3.LUT R7, R7, R6, RZ, 0x3c, !PT ;  /* 0x0000000607074212 */ /* 0x000fca00078e3cff */
[----:B------:R0:W2:Y:S02]  /*14560*/  @P4 LDG.E.U8 R84, desc[UR18][R6.64] ;  /* 0x0000001206544981 */ /* 0x0000a4000c1e1100 */
[----:B0-----:R-:W-:Y:S02]  /*14570*/  @P1 IMAD.MOV.U32 R6, RZ, RZ, R14 ;  /* 0x000000ffff061224 */ /* 0x001fe400078e000e */
[----:B------:R-:W-:-:S05]  /*14580*/  @P1 IMAD.MOV.U32 R7, RZ, RZ, R4 ;  /* 0x000000ffff071224 */ /* 0x000fca00078e0004 */
[----:B------:R-:W3:Y:S01]  /*14590*/  @P1 LDG.E.U8 R48, desc[UR18][R6.64] ;  /* 0x0000001206301981 */ /* 0x000ee2000c1e1100 */
[----:B------:R-:W-:-:S03]  /*145a0*/  IADD3 R15, P5, PT, R3, R15, RZ ;  /* 0x0000000f030f7210 */ /* 0x000fc60007fbe0ff */
[----:B------:R0:W-:Y:S04]  /*145b0*/  STL [R1+0x5bc], R4 ;  /* 0x0005bc0401007387 */ /* 0x0001e80000100800 */
[----:B--2---:R-:W-:Y:S04]  /*145c0*/  STL [R1+0x84c], R84 ;  /* 0x00084c5401007387 */ /* 0x004fe80000100800 */
[----:B0-----:R-:W2:Y:S04]  /*145d0*/  LDL.LU R4, [R1+0x854] ;  /* 0x0008540001047983 */ /* 0x001ea80000300800 */
[----:B------:R-:W2:Y:S04]  /*145e0*/  LDL.LU R14, [R1+0x198] ;  /* 0x00019800010e7983 */ /* 0x000ea80000300800 */
[----:B---3--:R0:W-:Y:S04]  /*145f0*/  STL [R1+0x28], R48 ;  /* 0x0000283001007387 */ /* 0x0081e80000100800 */
[----:B0-----:R-:W3:Y:S04]  /*14600*/  LDL.LU R48, [R1+0x850] ;  /* 0x0008500001307983 */ /* 0x001ee80000300800 */
[----:B------:R0:W-:Y:S04]  /*14610*/  STL [R1+0x5c8], R15 ;  /* 0x0005c80f01007387 */ /* 0x0001e80000100800 */
[----:B------:R-:W2:Y:S01]  /*14620*/  LDL.LU R6, [R1+0x5c4] ;  /* 0x0005c40001067983 */ /* 0x000ea20000300800 */
[----:B------:R-:W-:Y:S01]  /*14630*/  ISETP.GT.AND P2, PT, R8, 0x5d, PT ;  /* 0x0000005d0800780c */ /* 0x000fe20003f44270 */
[----:B------:R-:W-:-:S02]  /*14640*/  IMAD.MOV.U32 R7, RZ, RZ, R15 ;  /* 0x000000ffff077224 */ /* 0x000fc400078e000f */
[----:B0-----:R-:W3:Y:S01]  /*14650*/  LDL.LU R15, [R1+0x5d8] ;  /* 0x0005d800010f7983 */ /* 0x001ee20000300800 */
[----:B------:R-:W-:Y:S02]  /*14660*/  PRMT R84, RZ, 0x7610, R84 ;  /* 0x00007610ff547816 */ /* 0x000fe40000000054 */
[----:B------:R-:W-:Y:S01]  /*14670*/  IADD3 R10, P6, PT, R3, R10, RZ ;  /* 0x0000000a030a7210 */ /* 0x000fe20007fde0ff */
[----:B--2---:R-:W-:-:S06]  /*14680*/  IMAD.X R6, R5, 0x1, R6, P5 ;  /* 0x0000000105067824 */ /* 0x004fcc00028e0606 */
        /* <DEDUP_REMOVED lines=23> */
[----:B------:R-:W-:Y:S02]  /*14800*/  PRMT R68, RZ, 0x7610, R68 ;  /* 0x00007610ff447816 */ /* 0x000fe40000000044 */
[----:B------:R-:W-:Y:S02]  /*14810*/  IADD3 R15, P5, PT, R3, R15, RZ ;  /* 0x0000000f030f7210 */ /* 0x000fe40007fbe0ff */
[----:B------:R-:W-:Y:S07]  /*14820*/  STL [R1+0x198], R14 ;  /* 0x0001980e01007387 */ /* 0x000fee0000100800 */
[----:B0-----:R-:W-:-:S02]  /*14830*/  @P1 IMAD.MOV.U32 R6, RZ, RZ, R11 ;  /* 0x000000ffff061224 */ /* 0x001fc400078e000b */
[----:B------:R-:W-:-:S05]  /*14840*/  @P1 IMAD.MOV.U32 R7, RZ, RZ, R14 ;  /* 0x000000ffff071224 */ /* 0x000fca00078e000e */
[----:B------:R-:W3:Y:S04]  /*14850*/  @P1 LDG.E.U8 R68, desc[UR18][R6.64] ;  /* 0x0000001206441981 */ /* 0x000ee8000c1e1100 */
[----:B--2---:R0:W-:Y:S04]  /*14860*/  STL [R1+0x818], R86 ;  /* 0x0008185601007387 */ /* 0x0041e80000100800 */
[----:B0-----:R-:W2:Y:S04]  /*14870*/  LDL.LU R86, [R1+0x5dc] ;  /* 0x0005dc0001567983 */ /* 0x001ea80000300800 */
[----:B------:R-:W4:Y:S04]  /*14880*/  LDL.LU R14, [R1+0x5e4] ;  /* 0x0005e400010e7983 */ /* 0x000f280000300800 */
[----:B------:R0:W-:Y:S04]  /*14890*/  STL [R1+0x5d8], R15 ;  /* 0x0005d80f01007387 */ /* 0x0001e80000100800 */
[----:B------:R-:W4:Y:S04]  /*148a0*/  LDL.LU R11, [R1+0x5f0] ;  /* 0x0005f000010b7983 */ /* 0x000f280000300800 */
[----:B------:R-:W4:Y:S01]  /*148b0*/  LDL.LU R7, [R1+0x5d4] ;  /* 0x0005d40001077983 */ /* 0x000f220000300800 */
[----:B------:R-:W-:-:S02]  /*148c0*/  ISETP.GT.AND P2, PT, R8, 0x60, PT ;  /* 0x000000600800780c */ /* 0x000fc40003f44270 */
[----:B------:R-:W-:Y:S02]  /*148d0*/  ISETP.GT.AND P4, PT, R8, 0x61, PT ;  /* 0x000000610800780c */ /* 0x000fe40003f84270 */
[----:B------:R-:W-:Y:S01]  /*148e0*/  IADD3 R84, P6, PT, R3, R84, RZ ;  /* 0x0000005403547210 */ /* 0x000fe20007fde0ff */
[----:B---3--:R1:W-:Y:S01]  /*148f0*/  STL [R1+0x81c], R68 ;  /* 0x00081c4401007387 */ /* 0x0083e20000100800 */
[----:B------:R-:W-:-:S07]  /*14900*/  PRMT R29, RZ, 0x7610, R29 ;  /* 0x00007610ff1d7816 */ /* 0x000fce000000001d */
[----:B------:R-:W-:Y:S02]  /*14910*/  @P2 IMAD.MOV.U32 R6, RZ, RZ, R15 ;  /* 0x000000ffff062224 */ /* 0x000fe400078e000f */
[C---:B--2---:R-:W-:Y:S02]  /*14920*/  IMAD.X R86, R5.reuse, 0x1, R86, P6 ;  /* 0x0000000105567824 */ /* 0x044fe400030e0656 */
[----:B----4-:R-:W-:Y:S01]  /*14930*/  IMAD.X R7, R5, 0x1, R7, P5 ;  /* 0x0000000105077824 */ /* 0x010fe200028e0607 */
[----:B------:R-:W-:-:S04]  /*14940*/  IADD3 R10, P5, PT, R3, R10, RZ ;  /* 0x0000000a030a7210 */ /* 0x000fc80007fbe0ff */
[----:B------:R-:W-:Y:S01]  /*14950*/  STL [R1+0x5d4], R7 ;  /* 0x0005d40701007387 */ /* 0x000fe20000100800 */
[----:B------:R-:W-:-:S03]  /*14960*/  IMAD.X R14, R5, 0x1, R14, P5 ;  /* 0x00000001050e7824 */ /* 0x000fc600028e060e */
[----:B0-----:R-:W2:Y:S04]  /*14970*/  LDL.LU R15, [R1+0x5ec] ;  /* 0x0005ec00010f7983 */ /* 0x001ea80000300800 */
[----:B------:R0:W-:Y:S04]  /*14980*/  STL [R1+0x5e0], R84 ;  /* 0x0005e05401007387 */ /* 0x0001e80000100800 */
[----:B-1----:R-:W3:Y:S04]  /*14990*/  LDL.LU R68, [R1+0x5f8] ;  /* 0x0005f80001447983 */ /* 0x002ee80000300800 */
[----:B------:R-:W-:Y:S04]  /*149a0*/  STL [R1+0x5e8], R10 ;  /* 0x0005e80a01007387 */ /* 0x000fe80000100800 */
[----:B------:R1:W4:Y:S04]  /*149b0*/  @P2 LDG.E.U8 R29, desc[UR18][R6.64] ;  /* 0x00000012061d2981 */ /* 0x000328000c1e1100 */
[----:B------:R-:W-:Y:S04]  /*149c0*/  STL [R1+0x5dc], R86 ;  /* 0x0005dc5601007387 */ /* 0x000fe80000100800 */
[----:B------:R0:W-:Y:S01]  /*149d0*/  STL [R1+0x5e4], R14 ;  /* 0x0005e40e01007387 */ /* 0x0001e20000100800 */
[----:B-1----:R-:W-:-:S03]  /*149e0*/  @P4 IMAD.MOV.U32 R6, RZ, RZ, R84 ;  /* 0x000000ffff064224 */ /* 0x002fc600078e0054 */
[----:B0-----:R-:W4:Y:S01]  /*149f0*/  LDL.LU R84, [R1+0x5f4] ;  /* 0x0005f40001547983 */ /* 0x001f220000300800 */
[C---:B------:R-:W-:Y:S01]  /*14a00*/  ISETP.GT.AND P1, PT, R8.reuse, 0x62, PT ;  /* 0x000000620800780c */ /* 0x040fe20003f24270 */
[----:B------:R-:W-:Y:S01]  /*14a10*/  @P4 IMAD.MOV.U32 R7, RZ, RZ, R86 ;  /* 0x000000ffff074224 */ /* 0x000fe200078e0056 */
[----:B------:R-:W-:Y:S02]  /*14a20*/  PRMT R45, RZ, 0x7610, R45 ;  /* 0x00007610ff2d7816 */ /* 0x000fe4000000002d */
[----:B------:R-:W-:Y:S02]  /*14a30*/  ISETP.GT.AND P2, PT, R8, 0x63, PT ;  /* 0x000000630800780c */ /* 0x000fe40003f44270 */
[----:B------:R-:W-:Y:S02]  /*14a40*/  PRMT R74, RZ, 0x7610, R74 ;  /* 0x00007610ff4a7816 */ /* 0x000fe4000000004a */
[----:B------:R0:W4:Y:S01]  /*14a50*/  @P4 LDG.E.U8 R45, desc[UR18][R6.64] ;  /* 0x00000012062d4981 */ /* 0x000122000c1e1100 */
[----:B------:R-:W-:-:S02]  /*14a60*/  IADD3 R11, P4, PT, R3, R11, RZ ;  /* 0x0000000b030b7210 */ /* 0x000fc40007f9e0ff */
[----:B------:R-:W-:Y:S02]  /*14a70*/  ISETP.GT.AND P5, PT, R8, 0x64, PT ;  /* 0x000000640800780c */ /* 0x000fe40003fa4270 */
[----:B0-----:R-:W-:Y:S02]  /*14a80*/  @P1 IMAD.MOV.U32 R6, RZ, RZ, R10 ;  /* 0x000000ffff061224 */ /* 0x001fe400078e000a */
[----:B------:R-:W-:Y:S01]  /*14a90*/  @P1 IMAD.MOV.U32 R7, RZ, RZ, R14 ;  /* 0x000000ffff071224 */ /* 0x000fe200078e000e */
[----:B------:R-:W-:Y:S01]  /*14aa0*/  PRMT R82, RZ, 0x7610, R82 ;  /* 0x00007610ff527816 */ /* 0x000fe20000000052 */
[----:B------:R-:W4:Y:S04]  /*14ab0*/  LDL.LU R14, [R1+0x5fc] ;  /* 0x0005fc00010e7983 */ /* 0x000f280000300800 */
[----:B------:R0:W4:Y:S01]  /*14ac0*/  @P1 LDG.E.U8 R74, desc[UR18][R6.64] ;  /* 0x00000012064a1981 */ /* 0x000122000c1e1100 */
[----:B------:R-:W-:-:S03]  /*14ad0*/  PRMT R9, RZ, 0x7610, R9 ;  /* 0x00007610ff097816 */ /* 0x000fc60000000009 */
[----:B------:R-:W4:Y:S01]  /*14ae0*/  LDL.LU R10, [R1+0x600] ;  /* 0x00060000010a7983 */ /* 0x000f220000300800 */
[----:B0-----:R-:W-:Y:S02]  /*14af0*/  @P2 IMAD.MOV.U32 R6, RZ, RZ, R11 ;  /* 0x000000ffff062224 */ /* 0x001fe400078e000b */
[----:B--2---:R-:W-:-:S04]  /*14b00*/  IMAD.X R15, R5, 0x1, R15, P4 ;  /* 0x00000001050f7824 */ /* 0x004fc800020e060f */
[----:B------:R-:W-:Y:S01]  /*14b10*/  @P2 IMAD.MOV.U32 R7, RZ, RZ, R15 ;  /* 0x000000ffff072224 */ /* 0x000fe200078e000f */
[----:B---3--:R-:W-:-:S04]  /*14b20*/  IADD3 R68, P1, PT, R3, R68, RZ ;  /* 0x0000004403447210 */ /* 0x008fc80007f3e0ff */
[----:B------:R0:W2:Y:S02]  /*14b30*/  @P2 LDG.E.U8 R82, desc[UR18][R6.64] ;  /* 0x0000001206522981 */ /* 0x0000a4000c1e1100 */
[----:B0-----:R-:W-:Y:S02]  /*14b40*/  @P5 IMAD.MOV.U32 R6, RZ, RZ, R68 ;  /* 0x000000ffff065224 */ /* 0x001fe400078e0044 */
[----:B----4-:R-:W-:-:S04]  /*14b50*/  IMAD.X R84, R5, 0x1, R84, P1 ;  /* 0x0000000105547824 */ /* 0x010fc800008e0654 */
[----:B------:R-:W-:-:S05]  /*14b60*/  @P5 IMAD.MOV.U32 R7, RZ, RZ, R84 ;  /* 0x000000ffff075224 */ /* 0x000fca00078e0054 */
[----:B------:R0:W3:Y:S04]  /*14b70*/  @P5 LDG.E.U8 R9, desc[UR18][R6.64] ;  /* 0x0000001206095981 */ /* 0x0000e8000c1e1100 */
[----:B------:R-:W-:Y:S04]  /*14b80*/  STL [R1+0x5f0], R11 ;  /* 0x0005f00b01007387 */ /* 0x000fe80000100800 */
[----:B------:R1:W-:Y:S04]  /*14b90*/  STL [R1+0x5ec], R15 ;  /* 0x0005ec0f01007387 */ /* 0x0003e80000100800 */
[----:B-1----:R-:W4:Y:S04]  /*14ba0*/  LDL.LU R15, [R1+0x484] ;  /* 0x00048400010f7983 */ /* 0x002f280000300800 */
[----:B------:R-:W2:Y:S01]  /*14bb0*/  LDL.LU R11, [R1+0x488] ;  /* 0x00048800010b7983 */ /* 0x000ea20000300800 */
[----:B------:R-:W-:-:S02]  /*14bc0*/  ISETP.GT.AND P2, PT, R8, 0x65, PT ;  /* 0x000000650800780c */ /* 0x000fc40003f44270 */
[----:B------:R-:W-:Y:S01]  /*14bd0*/  IADD3 R10, P1, PT, R3, R10, RZ ;  /* 0x0000000a030a7210 */ /* 0x000fe20007f3e0ff */
[----:B------:R-:W-:Y:S04]  /*14be0*/  STL [R1+0x5f8], R68 ;  /* 0x0005f84401007387 */ /* 0x000fe80000100800 */
[----:B------:R-:W-:Y:S01]  /*14bf0*/  STL [R1+0x5f4], R84 ;  /* 0x0005f45401007387 */ /* 0x000fe20000100800 */
[----:B------:R-:W-:Y:S01]  /*14c00*/  IMAD.X R14, R5, 0x1, R14, P1 ;  /* 0x00000001050e7824 */ /* 0x000fe200008e060e */
[----:B------:R-:W-:-:S04]  /*14c10*/  PRMT R92, RZ, 0x7610, R92 ;  /* 0x00007610ff5c7816 */ /* 0x000fc8000000005c */
[----:B0-----:R-:W-:Y:S02]  /*14c20*/  @P2 IMAD.MOV.U32 R6, RZ, RZ, R10 ;  /* 0x000000ffff062224 */ /* 0x001fe400078e000a */
[----:B------:R-:W-:-:S05]  /*14c30*/  @P2 IMAD.MOV.U32 R7, RZ, RZ, R14 ;  /* 0x000000ffff072224 */ /* 0x000fca00078e000e */
[----:B------:R0:W4:Y:S04]  /*14c40*/  @P2 LDG.E.U8 R92, desc[UR18][R6.64] ;  /* 0x00000012065c2981 */ /* 0x000128000c1e1100 */
[----:B---3--:R1:W-:Y:S04]  /*14c50*/  STL [R1+0x4], R9 ;  /* 0x0000040901007387 */ /* 0x0083e80000100800 */
[----:B-1----:R-:W3:Y:S04]  /*14c60*/  LDL.LU R9, [R1+0x1a4] ;  /* 0x0001a40001097983 */ /* 0x002ee80000300800 */
[----:B------:R-:W-:Y:S04]  /*14c70*/  STL [R1+0x600], R10 ;  /* 0x0006000a01007387 */ /* 0x000fe80000100800 */
[----:B------:R1:W-:Y:S04]  /*14c80*/  STL [R1+0x5fc], R14 ;  /* 0x0005fc0e01007387 */ /* 0x0003e80000100800 */
[----:B-1----:R-:W3:Y:S01]  /*14c90*/  LDL.LU R14, [R1+0x1a0] ;  /* 0x0001a000010e7983 */ /* 0x002ee20000300800 */
[----:B------:R-:W-:-:S02]  /*14ca0*/  ISETP.GT.AND P2, PT, R8, 0x66, PT ;  /* 0x000000660800780c */ /* 0x000fc40003f44270 */
[----:B--2---:R-:W-:Y:S01]  /*14cb0*/  IADD3 R11, P1, PT, R3, R11, RZ ;  /* 0x0000000b030b7210 */ /* 0x004fe20007f3e0ff */
[----:B------:R-:W2:Y:S01]  /*14cc0*/  LDL.LU R10, [R1+0x608] ;  /* 0x00060800010a7983 */ /* 0x000ea20000300800 */
[----:B------:R-:W-:-:S03]  /*14cd0*/  PRMT R90, RZ, 0x7610, R90 ;  /* 0x00007610ff5a7816 */ /* 0x000fc6000000005a */
[----:B----4-:R-:W-:-:S06]  /*14ce0*/  IMAD.X R15, R5, 0x1, R15, P1 ;  /* 0x00000001050f7824 */ /* 0x010fcc00008e060f */
[----:B0-----:R-:W-:Y:S02]  /*14cf0*/  @P2 IMAD.MOV.U32 R6, RZ, RZ, R11 ;  /* 0x000000ffff062224 */ /* 0x001fe400078e000b */
[----:B------:R-:W-:-:S05]  /*14d00*/  @P2 IMAD.MOV.U32 R7, RZ, RZ, R15 ;  /* 0x000000ffff072224 */ /* 0x000fca00078e000f */
[----:B------:R0:W4:Y:S01]  /*14d10*/  @P2 LDG.E.U8 R90, desc[UR18][R6.64] ;  /* 0x00000012065a2981 */ /* 0x000122000c1e1100 */
[----:B------:R-:W-:Y:S02]  /*14d20*/  ISETP.GT.AND P2, PT, R8, 0x67, PT ;  /* 0x000000670800780c */ /* 0x000fe40003f44270 */
[----:B------:R-:W-:Y:S01]  /*14d30*/  PRMT R88, RZ, 0x7610, R88 ;  /* 0x00007610ff587816 */ /* 0x000fe20000000058 */
[----:B------:R-:W-:Y:S04]  /*14d40*/  STL [R1+0x834], R92 ;  /* 0x0008345c01007387 */ /* 0x000fe80000100800 */
[----:B------:R1:W-:Y:S04]  /*14d50*/  STL [R1+0x488], R11 ;  /* 0x0004880b01007387 */ /* 0x0003e80000100800 */
[----:B------:R0:W-:Y:S04]  /*14d60*/  STL [R1+0x484], R15 ;  /* 0x0004840f01007387 */ /* 0x0001e80000100800 */
[----:B-1----:R-:W2:Y:S04]  /*14d70*/  LDL.LU R11, [R1+0x604] ;  /* 0x00060400010b7983 */ /* 0x002ea80000300800 */
[----:B------:R-:W2:Y:S04]  /*14d80*/  LDL.LU R68, [R1+0x60c] ;  /* 0x00060c0001447983 */ /* 0x000ea80000300800 */
[----:B0-----:R-:W2:Y:S01]  /*14d90*/  LDL.LU R15, [R1+0x610] ;  /* 0x00061000010f7983 */ /* 0x001ea20000300800 */
[----:B---3--:R-:W-:-:S05]  /*14da0*/  IADD3 R9, P1, PT, R3, R9, RZ ;  /* 0x0000000903097210 */ /* 0x008fca0007f3e0ff */
[----:B------:R-:W-:Y:S02]  /*14db0*/  @P2 IMAD.MOV.U32 R6, RZ, RZ, R9 ;  /* 0x000000ffff062224 */ /* 0x000fe400078e0009 */
[----:B------:R-:W-:-:S04]  /*14dc0*/  IMAD.X R14, R5, 0x1, R14, P1 ;  /* 0x00000001050e7824 */ /* 0x000fc800008e060e */
[----:B------:R-:W-:-:S05]  /*14dd0*/  @P2 IMAD.MOV.U32 R7, RZ, RZ, R14 ;  /* 0x000000ffff072224 */ /* 0x000fca00078e000e */
[----:B------:R0:W3:Y:S01]  /*14de0*/  @P2 LDG.E.U8 R88, desc[UR18][R6.64] ;  /* 0x0000001206582981 */ /* 0x0000e2000c1e1100 */
[----:B------:R-:W-:-:S03]  /*14df0*/  ISETP.GT.AND P2, PT, R8, 0x68, PT ;  /* 0x000000680800780c */ /* 0x000fc60003f44270 */
[----:B----4-:R-:W-:Y:S04]  /*14e00*/  STL [R1+0x820], R90 ;  /* 0x0008205a01007387 */ /* 0x010fe80000100800 */
[----:B------:R-:W-:Y:S04]  /*14e10*/  STL [R1+0x1a4], R9 ;  /* 0x0001a40901007387 */ /* 0x000fe80000100800 */
[----:B------:R1:W-:Y:S01]  /*14e20*/  STL [R1+0x1a0], R14 ;  /* 0x0001a00e01007387 */ /* 0x0003e20000100800 */
[----:B--2---:R-:W-:-:S03]  /*14e30*/  IADD3 R10, P1, PT, R3, R10, RZ ;  /* 0x0000000a030a7210 */ /* 0x004fc60007f3e0ff */
[----:B-1----:R-:W2:Y:S04]  /*14e40*/  LDL.LU R14, [R1+0x614] ;  /* 0x00061400010e7983 */ /* 0x002ea80000300800 */
[----:B------:R-:W4:Y:S01]  /*14e50*/  LDL.LU R9, [R1+0x618] ;  /* 0x0006180001097983 */ /* 0x000f220000300800 */
[----:B------:R-:W-:Y:S01]  /*14e60*/  IMAD.X R11, R5, 0x1, R11, P1 ;  /* 0x00000001050b7824 */ /* 0x000fe200008e060b */
[----:B------:R-:W-:Y:S01]  /*14e70*/  PRMT R28, RZ, 0x7610, R28 ;  /* 0x00007610ff1c7816 */ /* 0x000fe2000000001c */
[----:B0-----:R-:W-:Y:S02]  /*14e80*/  @P2 IMAD.MOV.U32 R6, RZ, RZ, R10 ;  /* 0x000000ffff062224 */ /* 0x001fe400078e000a */
[----:B------:R-:W-:Y:S01]  /*14e90*/  @P2 IMAD.MOV.U32 R7, RZ, RZ, R11 ;  /* 0x000000ffff072224 */ /* 0x000fe200078e000b */
[----:B------:R-:W-:-:S04]  /*14ea0*/  IADD3 R15, P1, PT, R3, R15, RZ ;  /* 0x0000000f030f7210 */ /* 0x000fc80007f3e0ff */
[----:B------:R0:W2:Y:S01]  /*14eb0*/  @P2 LDG.E.U8 R28, desc[UR18][R6.64] ;  /* 0x00000012061c2981 */ /* 0x0000a2000c1e1100 */
[----:B------:R-:W-:Y:S01]  /*14ec0*/  ISETP.GT.AND P2, PT, R8, 0x69, PT ;  /* 0x000000690800780c */ /* 0x000fe20003f44270 */
[----:B------:R-:W-:-:S12]  /*14ed0*/  IMAD.X R68, R5, 0x1, R68, P1 ;  /* 0x0000000105447824 */ /* 0x000fd800008e0644 */
[----:B0-----:R-:W-:Y:S02]  /*14ee0*/  @P2 IMAD.MOV.U32 R7, RZ, RZ, R68 ;  /* 0x000000ffff072224 */ /* 0x001fe400078e0044 */
[----:B------:R-:W-:Y:S01]  /*14ef0*/  @P2 IMAD.MOV.U32 R6, RZ, RZ, R15 ;  /* 0x000000ffff062224 */ /* 0x000fe200078e000f */
[----:B---3--:R-:W-:Y:S04]  /*14f00*/  STL [R1+0x824], R88 ;  /* 0x0008245801007387 */ /* 0x008fe80000100800 */
[----:B------:R-:W-:Y:S04]  /*14f10*/  STL [R1+0x608], R10 ;  /* 0x0006080a01007387 */ /* 0x000fe80000100800 */
[----:B------:R0:W-:Y:S04]  /*14f20*/  STL [R1+0x604], R11 ;  /* 0x0006040b01007387 */ /* 0x0001e80000100800 */
[----:B0-----:R-:W3:Y:S04]  /*14f30*/  LDL.LU R11, [R1+0x61c] ;  /* 0x00061c00010b7983 */ /* 0x001ee80000300800 */
[----:B------:R-:W3:Y:S04]  /*14f40*/  LDL.LU R10, [R1+0x620] ;  /* 0x00062000010a7983 */ /* 0x000ee80000300800 */
[----:B------:R-:W-:Y:S04]  /*14f50*/  STL [R1+0x610], R15 ;  /* 0x0006100f01007387 */ /* 0x000fe80000100800 */
[----:B------:R0:W-:Y:S04]  /*14f60*/  STL [R1+0x60c], R68 ;  /* 0x00060c4401007387 */ /* 0x0001e80000100800 */
[----:B0-----:R-:W3:Y:S04]  /*14f70*/  LDL.LU R68, [R1+0x624] ;  /* 0x0006240001447983 */ /* 0x001ee80000300800 */
[----:B------:R-:W3:Y:S01]  /*14f80*/  LDL.LU R15, [R1+0x628] ;  /* 0x00062800010f7983 */ /* 0x000ee20000300800 */
[----:B------:R-:W-:-:S06]  /*14f90*/  PRMT R44, RZ, 0x7610, R44 ;  /* 0x00007610ff2c7816 */ /* 0x000fcc000000002c */
[----:B------:R0:W3:Y:S01]  /*14fa0*/  @P2 LDG.E.U8 R44, desc[UR18][R6.64] ;  /* 0x00000012062c2981 */ /* 0x0000e2000c1e1100 */
[----:B------:R-:W-:Y:S02]  /*14fb0*/  ISETP.GT.AND P2, PT, R8, 0x6a, PT ;  /* 0x0000006a0800780c */ /* 0x000fe40003f44270 */
[----:B----4-:R-:W-:Y:S02]  /*14fc0*/  IADD3 R9, P1, PT, R3, R9, RZ ;  /* 0x0000000903097210 */ /* 0x010fe40007f3e0ff */
[----:B------:R-:W-:-:S03]  /*14fd0*/  PRMT R73, RZ, 0x7610, R73 ;  /* 0x00007610ff497816 */ /* 0x000fc60000000049 */
[----:B--2---:R-:W-:-:S06]  /*14fe0*/  IMAD.X R14, R5, 0x1, R14, P1 ;  /* 0x00000001050e7824 */ /* 0x004fcc00008e060e */
[----:B0-----:R-:W-:Y:S02]  /*14ff0*/  @P2 IMAD.MOV.U32 R6, RZ, RZ, R9 ;  /* 0x000000ffff062224 */ /* 0x001fe400078e0009 */
[----:B------:R-:W-:-:S05]  /*15000*/  @P2 IMAD.MOV.U32 R7, RZ, RZ, R14 ;  /* 0x000000ffff072224 */ /* 0x000fca00078e000e */
[----:B------:R0:W2:Y:S01]  /*15010*/  @P2 LDG.E.U8 R73, desc[UR18][R6.64] ;  /* 0x0000001206492981 */ /* 0x0000a2000c1e1100 */
[----:B------:R-:W-:Y:S02]  /*15020*/  ISETP.GT.AND P2, PT, R8, 0x6b, PT ;  /* 0x0000006b0800780c */ /* 0x000fe40003f44270 */
[----:B------:R-:W-:Y:S01]  /*15030*/  PRMT R80, RZ, 0x7610, R80 ;  /* 0x00007610ff507816 */ /* 0x000fe20000000050 */
[----:B------:R-:W-:Y:S04]  /*15040*/  STL [R1+0x618], R9 ;  /* 0x0006180901007387 */ /* 0x000fe80000100800 */
[----:B------:R1:W-:Y:S01]  /*15050*/  STL [R1+0x614], R14 ;  /* 0x0006140e01007387 */ /* 0x0003e20000100800 */
[----:B------:R-:W-:-:S03]  /*15060*/  PRMT R79, RZ, 0x7610, R79 ;  /* 0x00007610ff4f7816 */ /* 0x000fc6000000004f */
[----:B-1----:R-:W4:Y:S04]  /*15070*/  LDL.LU R14, [R1+0x62c] ;  /* 0x00062c00010e7983 */ /* 0x002f280000300800 */
[----:B------:R-:W2:Y:S01]  /*15080*/  LDL.LU R9, [R1+0x630] ;  /* 0x0006300001097983 */ /* 0x000ea20000300800 */
[----:B---3--:R-:W-:-:S05]  /*15090*/  IADD3 R10, P1, PT, R3, R10, RZ ;  /* 0x0000000a030a7210 */ /* 0x008fca0007f3e0ff */
[----:B------:R-:W-:Y:S02]  /*150a0*/  IMAD.X R11, R5, 0x1, R11, P1 ;  /* 0x00000001050b7824 */ /* 0x000fe400008e060b */
[----:B0-----:R-:W-:Y:S02]  /*150b0*/  @P2 IMAD.MOV.U32 R6, RZ, RZ, R10 ;  /* 0x000000ffff062224 */ /* 0x001fe400078e000a */
[----:B------:R-:W-:-:S05]  /*150c0*/  @P2 IMAD.MOV.U32 R7, RZ, RZ, R11 ;  /* 0x000000ffff072224 */ /* 0x000fca00078e000b */
[----:B------:R0:W3:Y:S01]  /*150d0*/  @P2 LDG.E.U8 R80, desc[UR18][R6.64] ;  /* 0x0000001206502981 */ /* 0x0000e2000c1e1100 */
[----:B------:R-:W-:Y:S02]  /*150e0*/  ISETP.GT.AND P2, PT, R8, 0x6c, PT ;  /* 0x0000006c0800780c */ /* 0x000fe40003f44270 */
[----:B------:R-:W-:-:S05]  /*150f0*/  IADD3 R15, P1, PT, R3, R15, RZ ;  /* 0x0000000f030f7210 */ /* 0x000fca0007f3e0ff */
[----:B------:R-:W-:-:S06]  /*15100*/  IMAD.X R68, R5, 0x1, R68, P1 ;  /* 0x0000000105447824 */ /* 0x000fcc00008e0644 */
[----:B0-----:R-:W-:Y:S02]  /*15110*/  @P2 IMAD.MOV.U32 R6, RZ, RZ, R15 ;  /* 0x000000ffff062224 */ /* 0x001fe400078e000f */
[----:B------:R-:W-:-:S05]  /*15120*/  @P2 IMAD.MOV.U32 R7, RZ, RZ, R68 ;  /* 0x000000ffff072224 */ /* 0x000fca00078e0044 */
[----:B------:R0:W3:Y:S04]  /*15130*/  @P2 LDG.E.U8 R79, desc[UR18][R6.64] ;  /* 0x00000012064f2981 */ /* 0x0000e8000c1e1100 */
[----:B------:R-:W-:Y:S04]  /*15140*/  STL [R1+0x620], R10 ;  /* 0x0006200a01007387 */ /* 0x000fe80000100800 */
[----:B------:R1:W-:Y:S04]  /*15150*/  STL [R1+0x61c], R11 ;  /* 0x00061c0b01007387 */ /* 0x0003e80000100800 */
[----:B-1----:R-:W3:Y:S04]  /*15160*/  LDL.LU R11, [R1+0x1a8] ;  /* 0x0001a800010b7983 */ /* 0x002ee80000300800 */
[----:B------:R-:W3:Y:S01]  /*15170*/  LDL.LU R10, [R1+0x1ac] ;  /* 0x0001ac00010a7983 */ /* 0x000ee20000300800 */
[----:B------:R-:W-:-:S03]  /*15180*/  ISETP.GT.AND P2, PT, R8, 0x6d, PT ;  /* 0x0000006d0800780c */ /* 0x000fc60003f44270 */
[----:B------:R1:W-:Y:S01]  /*15190*/  STL [R1+0x628], R15 ;  /* 0x0006280f01007387 */ /* 0x0003e20000100800 */
[----:B------:R-:W-:-:S03]  /*151a0*/  PRMT R78, RZ, 0x7610, R78 ;  /* 0x00007610ff4e7816 */ /* 0x000fc6000000004e */
[----:B------:R0:W-:Y:S01]  /*151b0*/  STL [R1+0x624], R68 ;  /* 0x0006244401007387 */ /* 0x0001e20000100800 */
[----:B--2---:R-:W-:-:S03]  /*151c0*/  IADD3 R9, P1, PT, R3, R9, RZ ;  /* 0x0000000903097210 */ /* 0x004fc60007f3e0ff */
[----:B-1----:R-:W2:Y:S02]  /*151d0*/  LDL.LU R15, [R1+0x1b4] ;  /* 0x0001b400010f7983 */ /* 0x002ea40000300800 */
[----:B----4-:R-:W-:Y:S02]  /*151e0*/  IMAD.X R14, R5, 0x1, R14, P1 ;  /* 0x00000001050e7824 */ /* 0x010fe400008e060e */
[----:B0-----:R-:W-:Y:S02]  /*151f0*/  @P2 IMAD.MOV.U32 R6, RZ, RZ, R9 ;  /* 0x000000ffff062224 */ /* 0x001fe400078e0009 */
[----:B------:R-:W-:-:S05]  /*15200*/  @P2 IMAD.MOV.U32 R7, RZ, RZ, R14 ;  /* 0x000000ffff072224 */ /* 0x000fca00078e000e */
[----:B------:R0:W4:Y:S01]  /*15210*/  @P2 LDG.E.U8 R78, desc[UR18][R6.64] ;  /* 0x00000012064e2981 */ /* 0x000122000c1e1100 */
[----:B------:R-:W-:Y:S02]  /*15220*/  ISETP.GT.AND P2, PT, R8, 0x6e, PT ;  /* 0x0000006e0800780c */ /* 0x000fe40003f44270 */
[----:B------:R-:W-:Y:S01]  /*15230*/  PRMT R77, RZ, 0x7610, R77 ;  /* 0x00007610ff4d7816 */ /* 0x000fe2000000004d */
[----:B---3--:R-:W-:Y:S04]  /*15240*/  STL [R1+0x844], R79 ;  /* 0x0008444f01007387 */ /* 0x008fe80000100800 */
[----:B------:R1:W-:Y:S04]  /*15250*/  STL [R1+0x630], R9 ;  /* 0x0006300901007387 */ /* 0x0003e80000100800 */
[----:B------:R-:W-:Y:S04]  /*15260*/  STL [R1+0x62c], R14 ;  /* 0x00062c0e01007387 */ /* 0x000fe80000100800 */
[----:B------:R-:W3:Y:S01]  /*15270*/  LDL.LU R68, [R1+0x1b0] ;  /* 0x0001b00001447983 */ /* 0x000ee20000300800 */
[----:B------:R-:W-:-:S03]  /*15280*/  PRMT R76, RZ, 0x7610, R76 ;  /* 0x00007610ff4c7816 */ /* 0x000fc6000000004c */
[----:B-1----:R-:W3:Y:S01]  /*15290*/  LDL.LU R9, [R1+0x638] ;  /* 0x0006380001097983 */ /* 0x002ee20000300800 */
[----:B------:R-:W-:-:S05]  /*152a0*/  IADD3 R10, P1, PT, R3, R10, RZ ;  /* 0x0000000a030a7210 */ /* 0x000fca0007f3e0ff */
[----:B------:R-:W-:Y:S02]  /*152b0*/  IMAD.X R11, R5, 0x1, R11, P1 ;  /* 0x00000001050b7824 */ /* 0x000fe400008e060b */
[----:B0-----:R-:W-:Y:S02]  /*152c0*/  @P2 IMAD.MOV.U32 R6, RZ, RZ, R10 ;  /* 0x000000ffff062224 */ /* 0x001fe400078e000a */
[----:B------:R-:W-:-:S05]  /*152d0*/  @P2 IMAD.MOV.U32 R7, RZ, RZ, R11 ;  /* 0x000000ffff072224 */ /* 0x000fca00078e000b */
[----:B------:R0:W3:Y:S01]  /*152e0*/  @P2 LDG.E.U8 R77, desc[UR18][R6.64] ;  /* 0x00000012064d2981 */ /* 0x0000e2000c1e1100 */
[----:B------:R-:W-:Y:S02]  /*152f0*/  ISETP.GT.AND P2, PT, R8, 0x6f, PT ;  /* 0x0000006f0800780c */ /* 0x000fe40003f44270 */
[----:B--2---:R-:W-:Y:S01]  /*15300*/  IADD3 R15, P1, PT, R3, R15, RZ ;  /* 0x0000000f030f7210 */ /* 0x004fe20007f3e0ff */
[----:B----4-:R-:W-:Y:S10]  /*15310*/  STL [R1+0x838], R78 ;  /* 0x0008384e01007387 */ /* 0x010ff40000100800 */
[----:B0-----:R-:W-:Y:S01]  /*15320*/  @P2 IMAD.MOV.U32 R6, RZ, RZ, R15 ;  /* 0x000000ffff062224 */ /* 0x001fe200078e000f */
[----:B------:R0:W-:Y:S04]  /*15330*/  STL [R1+0x1ac], R10 ;  /* 0x0001ac0a01007387 */ /* 0x0001e80000100800 */
[----:B------:R1:W-:Y:S04]  /*15340*/  STL [R1+0x1a8], R11 ;  /* 0x0001a80b01007387 */ /* 0x0003e80000100800 */
[----:B0-----:R-:W2:Y:S04]  /*15350*/  LDL.LU R10, [R1+0x634] ;  /* 0x00063400010a7983 */ /* 0x001ea80000300800 */
[----:B------:R-:W4:Y:S04]  /*15360*/  LDL.LU R14, [R1+0x63c] ;  /* 0x00063c00010e7983 */ /* 0x000f280000300800 */
[----:B-1----:R-:W4:Y:S01]  /*15370*/  LDL.LU R11, [R1+0x640] ;  /* 0x00064000010b7983 */ /* 0x002f220000300800 */
[----:B---3--:R-:W-:-:S04]  /*15380*/  IMAD.X R68, R5, 0x1, R68, P1 ;  /* 0x0000000105447824 */ /* 0x008fc800008e0644 */
[----:B------:R-:W-:-:S05]  /*15390*/  @P2 IMAD.MOV.U32 R7, RZ, RZ, R68 ;  /* 0x000000ffff072224 */ /* 0x000fca00078e0044 */
[----:B------:R0:W3:Y:S04]  /*153a0*/  @P2 LDG.E.U8 R76, desc[UR18][R6.64] ;  /* 0x00000012064c2981 */ /* 0x0000e8000c1e1100 */
[----:B------:R-:W-:Y:S04]  /*153b0*/  STL [R1+0x828], R77 ;  /* 0x0008284d01007387 */ /* 0x000fe80000100800 */
[----:B------:R-:W-:Y:S04]  /*153c0*/  STL [R1+0x1b4], R15 ;  /* 0x0001b40f01007387 */ /* 0x000fe80000100800 */
[----:B------:R1:W-:Y:S04]  /*153d0*/  STL [R1+0x1b0], R68 ;  /* 0x0001b04401007387 */ /* 0x0003e80000100800 */
[----:B-1----:R-:W3:Y:S04]  /*153e0*/  LDL.LU R68, [R1+0x644] ;  /* 0x0006440001447983 */ /* 0x002ee80000300800 */
[----:B------:R-:W3:Y:S01]  /*153f0*/  LDL.LU R15, [R1+0x648] ;  /* 0x00064800010f7983 */ /* 0x000ee20000300800 */
[----:B------:R-:W-:-:S02]  /*15400*/  ISETP.GT.AND P2, PT, R8, 0x70, PT ;  /* 0x000000700800780c */ /* 0x000fc40003f44270 */
[----:B------:R-:W-:Y:S02]  /*15410*/  IADD3 R9, P1, PT, R3, R9, RZ ;  /* 0x0000000903097210 */ /* 0x000fe40007f3e0ff */
[----:B------:R-:W-:-:S03]  /*15420*/  PRMT R31, RZ, 0x7610, R31 ;  /* 0x00007610ff1f7816 */ /* 0x000fc6000000001f */
[----:B--2---:R-:W-:-:S06]  /*15430*/  IMAD.X R10, R5, 0x1, R10, P1 ;  /* 0x00000001050a7824 */ /* 0x004fcc00008e060a */
[----:B0-----:R-:W-:Y:S02]  /*15440*/  @P2 IMAD.MOV.U32 R6, RZ, RZ, R9 ;  /* 0x000000ffff062224 */ /* 0x001fe400078e0009 */
[----:B------:R-:W-:-:S05]  /*15450*/  @P2 IMAD.MOV.U32 R7, RZ, RZ, R10 ;  /* 0x000000ffff072224 */ /* 0x000fca00078e000a */
[----:B------:R0:W2:Y:S01]  /*15460*/  @P2 LDG.E.U8 R31, desc[UR18][R6.64] ;  /* 0x00000012061f2981 */ /* 0x0000a2000c1e1100 */
[----:B------:R-:W-:Y:S02]  /*15470*/  ISETP.GT.AND P2, PT, R8, 0x71, PT ;  /* 0x000000710800780c */ /* 0x000fe40003f44270 */
[----:B----4-:R-:W-:Y:S02]  /*15480*/  IADD3 R11, P1, PT, R3, R11, RZ ;  /* 0x0000000b030b7210 */ /* 0x010fe40007f3e0ff */
[----:B------:R-:W-:-:S03]  /*15490*/  PRMT R47, RZ, 0x7610, R47 ;  /* 0x00007610ff2f7816 */ /* 0x000fc6000000002f */
[----:B------:R-:W-:-:S06]  /*154a0*/  IMAD.X R14, R5, 0x1, R14, P1 ;  /* 0x00000001050e7824 */ /* 0x000fcc00008e060e */
[----:B0-----:R-:W-:Y:S02]  /*154b0*/  @P2 IMAD.MOV.U32 R6, RZ, RZ, R11 ;  /* 0x000000ffff062224 */ /* 0x001fe400078e000b */
[----:B------:R-:W-:-:S05]  /*154c0*/  @P2 IMAD.MOV.U32 R7, RZ, RZ, R14 ;  /* 0x000000ffff072224 */ /* 0x000fca00078e000e */
[----:B------:R0:W4:Y:S01]  /*154d0*/  @P2 LDG.E.U8 R47, desc[UR18][R6.64] ;  /* 0x00000012062f2981 */ /* 0x000122000c1e1100 */
[----:B------:R-:W-:Y:S02]  /*154e0*/  ISETP.GT.AND P2, PT, R8, RZ, PT ;  /* 0x000000ff0800720c */ /* 0x000fe40003f44270 */
[----:B------:R-:W-:Y:S02]  /*154f0*/  IADD3 R0, P1, PT, R3, R0, RZ ;  /* 0x0000000003007210 */ /* 0x000fe40007f3e0ff */
[----:B------:R-:W-:-:S03]  /*15500*/  PRMT R17, RZ, 0x7610, R17 ;  /* 0x00007610ff117816 */ /* 0x000fc60000000011 */
[----:B------:R-:W-:-:S06]  /*15510*/  IMAD.X R2, R5, 0x1, R2, P1 ;  /* 0x0000000105027824 */ /* 0x000fcc00008e0602 */
[----:B0-----:R-:W-:Y:S02]  /*15520*/  @P2 IMAD.MOV.U32 R6, RZ, RZ, R0 ;  /* 0x000000ffff062224 */ /* 0x001fe400078e0000 */
[----:B------:R-:W-:-:S05]  /*15530*/  @P2 IMAD.MOV.U32 R7, RZ, RZ, R2 ;  /* 0x000000ffff072224 */ /* 0x000fca00078e0002 */
[----:B------:R0:W2:Y:S01]  /*15540*/  @P2 LDG.E.U8 R17, desc[UR18][R6.64] ;  /* 0x0000001206112981 */ /* 0x0000a2000c1e1100 */
[----:B------:R-:W-:-:S03]  /*15550*/  ISETP.GT.AND P2, PT, R8, 0x72, PT ;  /* 0x000000720800780c */ /* 0x000fc60003f44270 */
[----:B---3--:R-:W-:Y:S04]  /*15560*/  STL [R1+0x82c], R76 ;  /* 0x00082c4c01007387 */ /* 0x008fe80000100800 */
[----:B------:R-:W-:Y:S04]  /*15570*/  STL [R1+0x638], R9 ;  /* 0x0006380901007387 */ /* 0x000fe80000100800 */
[----:B------:R1:W-:Y:S04]  /*15580*/  STL [R1+0x634], R10 ;  /* 0x0006340a01007387 */ /* 0x0003e80000100800 */
[----:B-1----:R-:W3:Y:S04]  /*15590*/  LDL.LU R10, [R1+0x64c] ;  /* 0x00064c00010a7983 */ /* 0x002ee80000300800 */
[----:B------:R-:W2:Y:S04]  /*155a0*/  LDL.LU R9, [R1+0x650] ;  /* 0x0006500001097983 */ /* 0x000ea80000300800 */
[----:B------:R-:W-:Y:S04]  /*155b0*/  STL [R1+0x640], R11 ;  /* 0x0006400b01007387 */ /* 0x000fe80000100800 */
[----:B------:R1:W-:Y:S04]  /*155c0*/  STL [R1+0x63c], R14 ;  /* 0x00063c0e01007387 */ /* 0x0003e80000100800 */
[----:B-1----:R-:W4:Y:S04]  /*155d0*/  LDL.LU R14, [R1+0x654] ;  /* 0x00065400010e7983 */ /* 0x002f280000300800 */
[----:B------:R-:W4:Y:S01]  /*155e0*/  LDL.LU R11, [R1+0x658] ;  /* 0x00065800010b7983 */ /* 0x000f220000300800 */
[----:B------:R-:W-:-:S03]  /*155f0*/  IADD3 R15, P1, PT, R3, R15, RZ ;  /* 0x0000000f030f7210 */ /* 0x000fc60007f3e0ff */
[----:B------:R-:W-:Y:S02]  /*15600*/  STL [R1+0x83c], R0 ;  /* 0x00083c0001007387 */ /* 0x000fe40000100800 */
[----:B------:R-:W-:Y:S02]  /*15610*/  IMAD.X R68, R5, 0x1, R68, P1 ;  /* 0x0000000105447824 */ /* 0x000fe400008e0644 */
[----:B------:R-:W-:Y:S01]  /*15620*/  STL [R1+0x830], R2 ;  /* 0x0008300201007387 */ /* 0x000fe20000100800 */
[----:B0-----:R-:W-:-:S03]  /*15630*/  @P2 IMAD.MOV.U32 R6, RZ, RZ, R15 ;  /* 0x000000ffff062224 */ /* 0x001fc600078e000f */
[----:B------:R0:W-:Y:S04]  /*15640*/  STL [R1+0x648], R15 ;  /* 0x0006480f01007387 */ /* 0x0001e80000100800 */
[----:B------:R-:W-:Y:S04]  /*15650*/  STL [R1+0x644], R68 ;  /* 0x0006444401007387 */ /* 0x000fe80000100800 */
[----:B0-----:R-:W4:Y:S04]  /*15660*/  LDL.LU R15, [R1+0x65c] ;  /* 0x00065c00010f7983 */ /* 0x001f280000300800 */
[----:B------:R-:W4:Y:S01]  /*15670*/  LDL.LU R0, [R1+0x660] ;  /* 0x0006600001007983 */ /* 0x000f220000300800 */
[----:B------:R-:W-:Y:S01]  /*15680*/  PRMT R65, RZ, 0x7610, R65 ;  /* 0x00007610ff417816 */ /* 0x000fe20000000041 */
[----:B------:R-:W-:-:S05]  /*15690*/  @P2 IMAD.MOV.U32 R7, RZ, RZ, R68 ;  /* 0x000000ffff072224 */ /* 0x000fca00078e0044 */
[----:B------:R0:W4:Y:S01]  /*156a0*/  @P2 LDG.E.U8 R65, desc[UR18][R6.64] ;  /* 0x0000001206412981 */ /* 0x000122000c1e1100 */
[----:B------:R-:W-:Y:S02]  /*156b0*/  ISETP.GT.AND P2, PT, R8, 0x73, PT ;  /* 0x000000730800780c */ /* 0x000fe40003f44270 */
[----:B------:R-:W-:Y:S02]  /*156c0*/  PRMT R75, RZ, 0x7610, R75 ;  /* 0x00007610ff4b7816 */ /* 0x000fe4000000004b */
[----:B------:R-:W-:Y:S02]  /*156d0*/  PRMT R72, RZ, 0x7610, R72 ;  /* 0x00007610ff487816 */ /* 0x000fe40000000048 */
[----:B------:R-:W-:Y:S02]  /*156e0*/  PRMT R71, RZ, 0x7610, R71 ;  /* 0x00007610ff477816 */ /* 0x000fe40000000047 */
[----:B--2---:R-:W-:-:S05]  /*156f0*/  IADD3 R9, P1, PT, R3, R9, RZ ;  /* 0x0000000903097210 */ /* 0x004fca0007f3e0ff */
[----:B---3--:R-:W-:Y:S02]  /*15700*/  IMAD.X R10, R5, 0x1, R10, P1 ;  /* 0x00000001050a7824 */ /* 0x008fe400008e060a */
[----:B0-----:R-:W-:Y:S02]  /*15710*/  @P2 IMAD.MOV.U32 R6, RZ, RZ, R9 ;  /* 0x000000ffff062224 */ /* 0x001fe400078e0009 */
[----:B------:R-:W-:-:S05]  /*15720*/  @P2 IMAD.MOV.U32 R7, RZ, RZ, R10 ;  /* 0x000000ffff072224 */ /* 0x000fca00078e000a */
[----:B------:R0:W2:Y:S01]  /*15730*/  @P2 LDG.E.U8 R75, desc[UR18][R6.64] ;  /* 0x00000012064b2981 */ /* 0x0000a2000c1e1100 */
[----:B------:R-:W-:Y:S02]  /*15740*/  ISETP.GT.AND P2, PT, R8, 0x74, PT ;  /* 0x000000740800780c */ /* 0x000fe40003f44270 */
[----:B----4-:R-:W-:-:S05]  /*15750*/  IADD3 R11, P1, PT, R3, R11, RZ ;  /* 0x0000000b030b7210 */ /* 0x010fca0007f3e0ff */
[----:B------:R-:W-:-:S06]  /*15760*/  IMAD.X R14, R5, 0x1, R14, P1 ;  /* 0x00000001050e7824 */ /* 0x000fcc00008e060e */
[----:B0-----:R-:W-:Y:S02]  /*15770*/  @P2 IMAD.MOV.U32 R6, RZ, RZ, R11 ;  /* 0x000000ffff062224 */ /* 0x001fe400078e000b */
[----:B------:R-:W-:-:S05]  /*15780*/  @P2 IMAD.MOV.U32 R7, RZ, RZ, R14 ;  /* 0x000000ffff072224 */ /* 0x000fca00078e000e */
[----:B------:R0:W3:Y:S01]  /*15790*/  @P2 LDG.E.U8 R72, desc[UR18][R6.64] ;  /* 0x0000001206482981 */ /* 0x0000e2000c1e1100 */
[----:B------:R-:W-:-:S03]  /*157a0*/  ISETP.GT.AND P2, PT, R8, 0x75, PT ;  /* 0x000000750800780c */ /* 0x000fc60003f44270 */
[----:B------:R-:W-:Y:S04]  /*157b0*/  STL [R1+0x650], R9 ;  /* 0x0006500901007387 */ /* 0x000fe80000100800 */
[----:B------:R1:W-:Y:S01]  /*157c0*/  STL [R1+0x64c], R10 ;  /* 0x00064c0a01007387 */ /* 0x0003e20000100800 */
[----:B------:R-:W-:-:S05]  /*157d0*/  IADD3 R0, P1, PT, R3, R0, RZ ;  /* 0x0000000003007210 */ /* 0x000fca0007f3e0ff */
[----:B------:R-:W-:Y:S01]  /*157e0*/  IMAD.X R15, R5, 0x1, R15, P1 ;  /* 0x00000001050f7824 */ /* 0x000fe200008e060f */
[----:B-1----:R-:W4:Y:S01]  /*157f0*/  LDL.LU R10, [R1+0x1b8] ;  /* 0x0001b800010a7983 */ /* 0x002f220000300800 */
[----:B0-----:R-:W-:-:S03]  /*15800*/  @P2 IMAD.MOV.U32 R6, RZ, RZ, R0 ;  /* 0x000000ffff062224 */ /* 0x001fc600078e0000 */
[----:B------:R-:W2:Y:S01]  /*15810*/  LDL.LU R9, [R1+0x1bc] ;  /* 0x0001bc0001097983 */ /* 0x000ea20000300800 */
[----:B------:R-:W-:-:S05]  /*15820*/  @P2 IMAD.MOV.U32 R7, RZ, RZ, R15 ;  /* 0x000000ffff072224 */ /* 0x000fca00078e000f */
[----:B------:R-:W4:Y:S04]  /*15830*/  @P2 LDG.E.U8 R71, desc[UR18][R6.64] ;  /* 0x0000001206472981 */ /* 0x000f28000c1e1100 */
[----:B------:R-:W-:Y:S04]  /*15840*/  STL [R1+0x658], R11 ;  /* 0x0006580b01007387 */ /* 0x000fe80000100800 */
[----:B------:R0:W-:Y:S04]  /*15850*/  STL [R1+0x654], R14 ;  /* 0x0006540e01007387 */ /* 0x0001e80000100800 */
[----:B0-----:R-:W4:Y:S04]  /*15860*/  LDL.LU R14, [R1+0x1c0] ;  /* 0x0001c000010e7983 */ /* 0x001f280000300800 */
[----:B------:R-:W4:Y:S04]  /*15870*/  LDL.LU R2, [R1+0x1c4] ;  /* 0x0001c40001027983 */ /* 0x000f280000300800 */
[----:B------:R-:W4:Y:S01]  /*15880*/  LDL.LU R11, [R1+0x664] ;  /* 0x00066400010b7983 */ /* 0x000f220000300800 */
[----:B------:R-:W-:-:S03]  /*15890*/  ISETP.GT.AND P2, PT, R8, 0x76, PT ;  /* 0x000000760800780c */ /* 0x000fc60003f44270 */
[----:B---3--:R-:W-:Y:S04]  /*158a0*/  STL [R1+0x848], R72 ;  /* 0x0008484801007387 */ /* 0x008fe80000100800 */
[----:B------:R0:W-:Y:S04]  /*158b0*/  STL [R1+0x660], R0 ;  /* 0x0006600001007387 */ /* 0x0001e80000100800 */
[----:B------:R-:W-:Y:S04]  /*158c0*/  STL [R1+0x65c], R15 ;  /* 0x00065c0f01007387 */ /* 0x000fe80000100800 */
[----:B0-----:R-:W3:Y:S01]  /*158d0*/  LDL.LU R0, [R1+0x668] ;  /* 0x0006680001007983 */ /* 0x001ee20000300800 */
[----:B--2---:R-:W-:-:S05]  /*158e0*/  IADD3 R9, P1, PT, R3, R9, RZ ;  /* 0x0000000903097210 */ /* 0x004fca0007f3e0ff */
[----:B----4-:R-:W-:Y:S01]  /*158f0*/  IMAD.X R10, R5, 0x1, R10, P1 ;  /* 0x00000001050a7824 */ /* 0x010fe200008e060a */
[----:B------:R-:W-:Y:S01]  /*15900*/  STL [R1+0x840], R71 ;  /* 0x0008404701007387 */ /* 0x000fe20000100800 */
[----:B------:R-:W-:Y:S02]  /*15910*/  @P2 IMAD.MOV.U32 R6, RZ, RZ, R9 ;  /* 0x000000ffff062224 */ /* 0x000fe400078e0009 */
[----:B------:R-:W-:Y:S01]  /*15920*/  @P2 IMAD.MOV.U32 R7, RZ, RZ, R10 ;  /* 0x000000ffff072224 */ /* 0x000fe200078e000a */
[----:B------:R-:W-:Y:S04]  /*15930*/  STL [R1+0x1bc], R9 ;  /* 0x0001bc0901007387 */ /* 0x000fe80000100800 */
[----:B------:R0:W-:Y:S04]  /*15940*/  STL [R1+0x1b8], R10 ;  /* 0x0001b80a01007387 */ /* 0x0001e80000100800 */
[----:B0-----:R-:W2:Y:S04]  /*15950*/  LDL.LU R10, [R1+0x66c] ;  /* 0x00066c00010a7983 */ /* 0x001ea80000300800 */
[----:B------:R-:W4:Y:S01]  /*15960*/  LDL.LU R9, [R1+0x670] ;  /* 0x0006700001097983 */ /* 0x000f220000300800 */
[----:B------:R-:W-:-:S02]  /*15970*/  PRMT R69, RZ, 0x7610, R69 ;  /* 0x00007610ff457816 */ /* 0x000fc40000000045 */
[----:B------:R-:W-:-:S04]  /*15980*/  IADD3 R2, P1, PT, R3, R2, RZ ;  /* 0x0000000203027210 */ /* 0x000fc80007f3e0ff */
[----:B------:R0:W2:Y:S01]  /*15990*/  @P2 LDG.E.U8 R69, desc[UR18][R6.64] ;  /* 0x0000001206452981 */ /* 0x0000a2000c1e1100 */
[----:B------:R-:W-:Y:S01]  /*159a0*/  ISETP.GT.AND P2, PT, R8, 0x77, PT ;  /* 0x000000770800780c */ /* 0x000fe20003f44270 */
[----:B------:R-:W-:Y:S02]  /*159b0*/  IMAD.X R14, R5, 0x1, R14, P1 ;  /* 0x00000001050e7824 */ /* 0x000fe400008e060e */
[----:B------:R-:W-:Y:S04]  /*159c0*/  STL [R1+0x1c4], R2 ;  /* 0x0001c40201007387 */ /* 0x000fe80000100800 */
[----:B------:R1:W-:Y:S06]  /*159d0*/  STL [R1+0x1c0], R14 ;  /* 0x0001c00e01007387 */ /* 0x0003ec0000100800 */
[----:B0-----:R-:W-:-:S02]  /*159e0*/  @P2 IMAD.MOV.U32 R7, RZ, RZ, R14 ;  /* 0x000000ffff072224 */ /* 0x001fc400078e000e */
[----:B------:R-:W-:Y:S01]  /*159f0*/  @P2 IMAD.MOV.U32 R6, RZ, RZ, R2 ;  /* 0x000000ffff062224 */ /* 0x000fe200078e0002 */
[----:B-1----:R-:W2:Y:S04]  /*15a00*/  LDL.LU R14, [R1+0x674] ;  /* 0x00067400010e7983 */ /* 0x002ea80000300800 */
[----:B------:R-:W2:Y:S01]  /*15a10*/  LDL.LU R2, [R1+0x678] ;  /* 0x0006780001027983 */ /* 0x000ea20000300800 */
[----:B------:R-:W-:-:S06]  /*15a20*/  PRMT R67, RZ, 0x7610, R67 ;  /* 0x00007610ff437816 */ /* 0x000fcc0000000043 */
[----:B------:R0:W2:Y:S01]  /*15a30*/  @P2 LDG.E.U8 R67, desc[UR18][R6.64] ;  /* 0x0000001206432981 */ /* 0x0000a2000c1e1100 */
[----:B------:R-:W-:Y:S02]  /*15a40*/  ISETP.GT.AND P2, PT, R8, 0x78, PT ;  /* 0x000000780800780c */ /* 0x000fe40003f44270 */
[----:B------:R-:W-:Y:S02]  /*15a50*/  PRMT R30, RZ, 0x7610, R30 ;  /* 0x00007610ff1e7816 */ /* 0x000fe4000000001e */
[----:B---3--:R-:W-:-:S05]  /*15a60*/  IADD3 R0, P1, PT, R3, R0, RZ ;  /* 0x0000000003007210 */ /* 0x008fca0007f3e0ff */
[----:B------:R-:W-:Y:S01]  /*15a70*/  IMAD.X R11, R5, 0x1, R11, P1 ;  /* 0x00000001050b7824 */ /* 0x000fe200008e060b */
[----:B------:R-:W-:Y:S04]  /*15a80*/  STL [R1+0x668], R0 ;  /* 0x0006680001007387 */ /* 0x000fe80000100800 */
[----:B------:R1:W-:Y:S04]  /*15a90*/  STL [R1+0x664], R11 ;  /* 0x0006640b01007387 */ /* 0x0003e80000100800 */
[----:B------:R-:W3:Y:S04]  /*15aa0*/  LDL.LU R68, [R1+0x67c] ;  /* 0x00067c0001447983 */ /* 0x000ee80000300800 */
[----:B------:R-:W3:Y:S01]  /*15ab0*/  LDL.LU R15, [R1+0x680] ;  /* 0x00068000010f7983 */ /* 0x000ee20000300800 */
[----:B0-----:R-:W-:-:S02]  /*15ac0*/  @P2 IMAD.MOV.U32 R6, RZ, RZ, R0 ;  /* 0x000000ffff062224 */ /* 0x001fc400078e0000 */
[----:B------:R-:W-:Y:S02]  /*15ad0*/  @P2 IMAD.MOV.U32 R7, RZ, RZ, R11 ;  /* 0x000000ffff072224 */ /* 0x000fe400078e000b */
[----:B-1----:R-:W3:Y:S04]  /*15ae0*/  LDL.LU R11, [R1+0x684] ;  /* 0x00068400010b7983 */ /* 0x002ee80000300800 */
[----:B------:R-:W3:Y:S04]  /*15af0*/  LDL.LU R0, [R1+0x688] ;  /* 0x0006880001007983 */ /* 0x000ee80000300800 */
[----:B------:R0:W3:Y:S01]  /*15b00*/  @P2 LDG.E.U8 R30, desc[UR18][R6.64] ;  /* 0x00000012061e2981 */ /* 0x0000e2000c1e1100 */
[----:B------:R-:W-:-:S02]  /*15b10*/  ISETP.GT.AND P2, PT, R8, 0x79, PT ;  /* 0x000000790800780c */ /* 0x000fc40003f44270 */
[----:B----4-:R-:W-:-:S05]  /*15b20*/  IADD3 R9, P1, PT, R3, R9, RZ ;  /* 0x0000000903097210 */ /* 0x010fca0007f3e0ff */
[----:B--2---:R-:W-:Y:S01]  /*15b30*/  IMAD.X R10, R5, 0x1, R10, P1 ;  /* 0x00000001050a7824 */ /* 0x004fe200008e060a */
[----:B------:R-:W-:Y:S05]  /*15b40*/  STL [R1+0x670], R9 ;  /* 0x0006700901007387 */ /* 0x000fea0000100800 */
[----:B0-----:R-:W-:Y:S01]  /*15b50*/  @P2 IMAD.MOV.U32 R7, RZ, RZ, R10 ;  /* 0x000000ffff072224 */ /* 0x001fe200078e000a */
[----:B------:R0:W-:Y:S01]  /*15b60*/  STL [R1+0x66c], R10 ;  /* 0x00066c0a01007387 */ /* 0x0001e20000100800 */
[----:B------:R-:W-:-:S03]  /*15b70*/  @P2 IMAD.MOV.U32 R6, RZ, RZ, R9 ;  /* 0x000000ffff062224 */ /* 0x000fc600078e0009 */
[----:B0-----:R-:W2:Y:S04]  /*15b80*/  LDL.LU R10, [R1+0x68c] ;  /* 0x00068c00010a7983 */ /* 0x001ea80000300800 */
[----:B------:R-:W4:Y:S01]  /*15b90*/  LDL.LU R9, [R1+0x690] ;  /* 0x0006900001097983 */ /* 0x000f220000300800 */
[----:B------:R-:W-:-:S06]  /*15ba0*/  PRMT R46, RZ, 0x7610, R46 ;  /* 0x00007610ff2e7816 */ /* 0x000fcc000000002e */
[----:B------:R0:W2:Y:S01]  /*15bb0*/  @P2 LDG.E.U8 R46, desc[UR18][R6.64] ;  /* 0x00000012062e2981 */ /* 0x0000a2000c1e1100 */
[----:B------:R-:W-:Y:S02]  /*15bc0*/  ISETP.GT.AND P2, PT, R8, 0x7a, PT ;  /* 0x0000007a0800780c */ /* 0x000fe40003f44270 */
[----:B------:R-:W-:Y:S02]  /*15bd0*/  IADD3 R2, P1, PT, R3, R2, RZ ;  /* 0x0000000203027210 */ /* 0x000fe40007f3e0ff */
[----:B------:R-:W-:-:S03]  /*15be0*/  PRMT R54, RZ, 0x7610, R54 ;  /* 0x00007610ff367816 */ /* 0x000fc60000000036 */
[----:B------:R-:W-:-:S06]  /*15bf0*/  IMAD.X R14, R5, 0x1, R14, P1 ;  /* 0x00000001050e7824 */ /* 0x000fcc00008e060e */
[----:B0-----:R-:W-:Y:S02]  /*15c00*/  @P2 IMAD.MOV.U32 R6, RZ, RZ, R2 ;  /* 0x000000ffff062224 */ /* 0x001fe400078e0002 */
[----:B------:R-:W-:-:S05]  /*15c10*/  @P2 IMAD.MOV.U32 R7, RZ, RZ, R14 ;  /* 0x000000ffff072224 */ /* 0x000fca00078e000e */
[----:B------:R0:W2:Y:S01]  /*15c20*/  @P2 LDG.E.U8 R54, desc[UR18][R6.64] ;  /* 0x0000001206362981 */ /* 0x0000a2000c1e1100 */
[----:B------:R-:W-:-:S03]  /*15c30*/  ISETP.GT.AND P2, PT, R8, 0x7b, PT ;  /* 0x0000007b0800780c */ /* 0x000fc60003f44270 */
[----:B------:R-:W-:Y:S04]  /*15c40*/  STL [R1+0x678], R2 ;  /* 0x0006780201007387 */ /* 0x000fe80000100800 */
[----:B------:R1:W-:Y:S01]  /*15c50*/  STL [R1+0x674], R14 ;  /* 0x0006740e01007387 */ /* 0x0003e20000100800 */
[----:B------:R-:W-:-:S03]  /*15c60*/  PRMT R66, RZ, 0x7610, R66 ;  /* 0x00007610ff427816 */ /* 0x000fc60000000042 */
[----:B-1----:R-:W2:Y:S04]  /*15c70*/  LDL.LU R14, [R1+0x1c8] ;  /* 0x0001c800010e7983 */ /* 0x002ea80000300800 */
[----:B------:R-:W2:Y:S01]  /*15c80*/  LDL.LU R2, [R1+0x1cc] ;  /* 0x0001cc0001027983 */ /* 0x000ea20000300800 */
[----:B------:R-:W-:Y:S02]  /*15c90*/  PRMT R64, RZ, 0x7610, R64 ;  /* 0x00007610ff407816 */ /* 0x000fe40000000040 */
        /* <DEDUP_REMOVED lines=9> */
[----:B------:R-:W-:Y:S01]  /*15d30*/  @P2 IMAD.MOV.U32 R7, RZ, RZ, R11 ;  /* 0x000000ffff072224 */ /* 0x000fe200078e000b */
[----:B------:R-:W-:Y:S04]  /*15d40*/  STL [R1+0x680], R15 ;  /* 0x0006800f01007387 */ /* 0x000fe80000100800 */
[----:B------:R0:W3:Y:S01]  /*15d50*/  @P2 LDG.E.U8 R64, desc[UR18][R6.64] ;  /* 0x0000001206402981 */ /* 0x0000e2000c1e1100 */
[----:B------:R-:W-:-:S03]  /*15d60*/  ISETP.GT.AND P2, PT, R8, 0x7d, PT ;  /* 0x0000007d0800780c */ /* 0x000fc60003f44270 */
[----:B------:R-:W-:Y:S01]  /*15d70*/  STL [R1+0x67c], R68 ;  /* 0x00067c4401007387 */ /* 0x000fe20000100800 */
[----:B----4-:R-:W-:-:S03]  /*15d80*/  IADD3 R9, P1, PT, R3, R9, RZ ;  /* 0x0000000903097210 */ /* 0x010fc60007f3e0ff */
[----:B------:R-:W-:Y:S04]  /*15d90*/  STL [R1+0x688], R0 ;  /* 0x0006880001007387 */ /* 0x000fe80000100800 */
[----:B------:R1:W-:Y:S01]  /*15da0*/  STL [R1+0x684], R11 ;  /* 0x0006840b01007387 */ /* 0x0003e20000100800 */
[----:B--2---:R-:W-:-:S03]  /*15db0*/  IMAD.X R10, R5, 0x1, R10, P1 ;  /* 0x00000001050a7824 */ /* 0x004fc600008e060a */
[----:B-1----:R-:W2:Y:S04]  /*15dc0*/  LDL.LU R11, [R1+0x1d0] ;  /* 0x0001d000010b7983 */ /* 0x002ea80000300800 */
[----:B------:R-:W4:Y:S01]  /*15dd0*/  LDL.LU R0, [R1+0x1d4] ;  /* 0x0001d40001007983 */ /* 0x000f220000300800 */
[----:B0-----:R-:W-:-:S03]  /*15de0*/  @P2 IMAD.MOV.U32 R7, RZ, RZ, R10 ;  /* 0x000000ffff072224 */ /* 0x001fc600078e000a */
[----:B------:R-:W-:Y:S01]  /*15df0*/  STL [R1+0x690], R9 ;  /* 0x0006900901007387 */ /* 0x000fe20000100800 */
[----:B------:R-:W-:-:S03]  /*15e00*/  @P2 IMAD.MOV.U32 R6, RZ, RZ, R9 ;  /* 0x000000ffff062224 */ /* 0x000fc600078e0009 */
[----:B------:R0:W-:Y:S04]  /*15e10*/  STL [R1+0x68c], R10 ;  /* 0x00068c0a01007387 */ /* 0x0001e80000100800 */
[----:B0-----:R-:W3:Y:S04]  /*15e20*/  LDL.LU R10, [R1+0x1f8] ;  /* 0x0001f800010a7983 */ /* 0x001ee80000300800 */
[----:B------:R-:W3:Y:S01]  /*15e30*/  LDL.LU R9, [R1+0x20c] ;  /* 0x00020c0001097983 */ /* 0x000ee20000300800 */
[----:B------:R-:W-:-:S06]  /*15e40*/  PRMT R63, RZ, 0x7610, R63 ;  /* 0x00007610ff3f7816 */ /* 0x000fcc000000003f */
[----:B------:R0:W3:Y:S01]  /*15e50*/  @P2 LDG.E.U8 R63, desc[UR18][R6.64] ;  /* 0x00000012063f2981 */ /* 0x0000e2000c1e1100 */
[----:B------:R-:W-:Y:S02]  /*15e60*/  ISETP.GT.AND P2, PT, R8, 0x7e, PT ;  /* 0x0000007e0800780c */ /* 0x000fe40003f44270 */
[----:B------:R-:W-:-:S05]  /*15e70*/  IADD3 R2, P1, PT, R3, R2, RZ ;  /* 0x0000000203027210 */ /* 0x000fca0007f3e0ff */
[----:B------:R1:W-:Y:S06]  /*15e80*/  STL [R1+0x1cc], R2 ;  /* 0x0001cc0201007387 */ /* 0x0003ec0000100800 */
[----:B0-----:R-:W-:Y:S02]  /*15e90*/  @P2 IMAD.MOV.U32 R6, RZ, RZ, R2 ;  /* 0x000000ffff062224 */ /* 0x001fe400078e0002 */
[----:B-1----:R-:W0:Y:S01]  /*15ea0*/  S2R R2, SR_TID.X ;  /* 0x0000000000027919 */ /* 0x002e220000002100 */
[----:B------:R-:W-:Y:S01]  /*15eb0*/  IMAD.X R14, R5, 0x1, R14, P1 ;  /* 0x00000001050e7824 */ /* 0x000fe200008e060e */
[----:B------:R-:W-:-:S03]  /*15ec0*/  PRMT R61, RZ, 0x7610, R61 ;  /* 0x00007610ff3d7816 */ /* 0x000fc6000000003d */
[----:B------:R-:W-:Y:S01]  /*15ed0*/  @P2 IMAD.MOV.U32 R7, RZ, RZ, R14 ;  /* 0x000000ffff072224 */ /* 0x000fe200078e000e */
[----:B------:R-:W-:-:S04]  /*15ee0*/  ISETP.GT.AND P4, PT, R8, 0x7f, PT ;  /* 0x0000007f0800780c */ /* 0x000fc80003f84270 */
[----:B------:R1:W3:Y:S04]  /*15ef0*/  @P2 LDG.E.U8 R61, desc[UR18][R6.64] ;  /* 0x00000012063d2981 */ /* 0x0002e8000c1e1100 */
[----:B------:R1:W-:Y:S01]  /*15f00*/  STL [R1+0x1c8], R14 ;  /* 0x0001c80e01007387 */ /* 0x0003e20000100800 */
[----:B------:R-:W-:-:S03]  /*15f10*/  SHF.R.S32.HI R88, RZ, 0x1f, R4 ;  /* 0x0000001fff587819 */ /* 0x000fc60000011404 */
[----:B------:R-:W3:Y:S01]  /*15f20*/  LDL.LU R15, [R1+0x1d8] ;  /* 0x0001d800010f7983 */ /* 0x000ee20000300800 */
[----:B------:R-:W-:-:S03]  /*15f30*/  IMAD.MOV.U32 R84, RZ, RZ, R12 ;  /* 0x000000ffff547224 */ /* 0x000fc600078e000c */
[----:B-1----:R-:W3:Y:S01]  /*15f40*/  LDL.LU R14, [R1+0x1dc] ;  /* 0x0001dc00010e7983 */ /* 0x002ee20000300800 */
[----:B0-----:R-:W-:-:S04]  /*15f50*/  LOP3.LUT R2, R2, 0x7f, RZ, 0xc0, !PT ;  /* 0x0000007f02027812 */ /* 0x001fc800078ec0ff */
[----:B------:R-:W-:Y:S02]  /*15f60*/  ISETP.GE.AND P1, PT, R2, R8, PT ;  /* 0x000000080200720c */ /* 0x000fe40003f26270 */
[----:B----4-:R-:W-:-:S05]  /*15f70*/  IADD3 R0, P2, PT, R3, R0, RZ ;  /* 0x0000000003007210 */ /* 0x010fca0007f5e0ff */
[----:B--2---:R-:W-:Y:S01]  /*15f80*/  IMAD.X R11, R5, 0x1, R11, P2 ;  /* 0x00000001050b7824 */ /* 0x004fe200010e060b */
[----:B------:R0:W-:Y:S01]  /*15f90*/  STL [R1+0x1d4], R0 ;  /* 0x0001d40001007387 */ /* 0x0001e20000100800 */
[----:B------:R-:W-:-:S03]  /*15fa0*/  @P4 IMAD.MOV.U32 R6, RZ, RZ, R0 ;  /* 0x000000ffff064224 */ /* 0x000fc600078e0000 */
[----:B------:R1:W-:Y:S04]  /*15fb0*/  STL [R1+0x1d0], R11 ;  /* 0x0001d00b01007387 */ /* 0x0003e80000100800 */
[----:B------:R-:W2:Y:S04]  /*15fc0*/  LDL.LU R12, [R1+0x234] ;  /* 0x00023400010c7983 */ /* 0x000ea80000300800 */
[----:B0-----:R-:W4:Y:S01]  /*15fd0*/  LDL.LU R0, [R1+0x238] ;  /* 0x0002380001007983 */ /* 0x001f220000300800 */
[----:B---3--:R-:W-:-:S05]  /*15fe0*/  IADD3 R9, P2, PT, R4, R9, RZ ;  /* 0x0000000904097210 */ /* 0x008fca0007f5e0ff */
[----:B------:R-:W-:Y:S01]  /*15ff0*/  IMAD.X R10, R88, 0x1, R10, P2 ;  /* 0x00000001580a7824 */ /* 0x000fe200010e060a */
[----:B------:R0:W-:Y:S01]  /*16000*/  STL [R1+0x20c], R9 ;  /* 0x00020c0901007387 */ /* 0x0001e20000100800 */
[----:B------:R-:W-:Y:S02]  /*16010*/  @P4 IMAD.MOV.U32 R7, RZ, RZ, R11 ;  /* 0x000000ffff074224 */ /* 0x000fe400078e000b */
[----:B------:R-:W-:Y:S01]  /*16020*/  @!P1 IMAD.MOV.U32 R8, RZ, RZ, R9 ;  /* 0x000000ffff089224 */ /* 0x000fe200078e0009 */
[----:B------:R3:W-:Y:S04]  /*16030*/  STL [R1+0x1f8], R10 ;  /* 0x0001f80a01007387 */ /* 0x0007e80000100800 */
[----:B-1----:R-:W2:Y:S01]  /*16040*/  LDL.LU R11, [R1+0x274] ;  /* 0x00027400010b7983 */ /* 0x002ea20000300800 */
[----:B0-----:R-:W-:-:S03]  /*16050*/  @!P1 IMAD.MOV.U32 R9, RZ, RZ, R10 ;  /* 0x000000ffff099224 */ /* 0x001fc600078e000a */
[----:B---3--:R-:W3:Y:S01]  /*16060*/  LDL.LU R10, [R1+0x278] ;  /* 0x00027800010a7983 */ /* 0x008ee20000300800 */
[----:B------:R-:W-:-:S06]  /*16070*/  PRMT R60, RZ, 0x7610, R60 ;  /* 0x00007610ff3c7816 */ /* 0x000fcc000000003c */
[----:B------:R0:W3:Y:S01]  /*16080*/  @P4 LDG.E.U8 R60, desc[UR18][R6.64] ;  /* 0x00000012063c4981 */ /* 0x0000e2000c1e1100 */
[----:B------:R-:W-:Y:S01]  /*16090*/  BAR.SYNC.DEFER_BLOCKING 0x0 ;  /* 0x0000000000007b1d */ /* 0x000fe20000010000 */
[----:B0-----:R-:W-:Y:S02]  /*160a0*/  PRMT R6, RZ, 0x7610, R6 ;  /* 0x00007610ff067816 */ /* 0x001fe40000000006 */
[----:B------:R-:W-:Y:S02]  /*160b0*/  PRMT R48, RZ, 0x7610, R48 ;  /* 0x00007610ff307816 */ /* 0x000fe40000000030 */
[----:B------:R-:W-:-:S05]  /*160c0*/  IADD3 R14, P2, PT, R4, R14, RZ ;  /* 0x0000000e040e7210 */ /* 0x000fca0007f5e0ff */
[----:B------:R-:W-:Y:S01]  /*160d0*/  IMAD.X R15, R88, 0x1, R15, P2 ;  /* 0x00000001580f7824 */ /* 0x000fe200010e060f */
[----:B------:R0:W3:Y:S04]  /*160e0*/  @!P1 LDG.E.U8 R6, desc[UR18][R8.64] ;  /* 0x0000001208069981 */ /* 0x0000e8000c1e1100 */
[----:B------:R-:W-:Y:S04]  /*160f0*/  STL [R1+0x1dc], R14 ;  /* 0x0001dc0e01007387 */ /* 0x000fe80000100800 */
[----:B------:R1:W-:Y:S01]  /*16100*/  STL [R1+0x1d8], R15 ;  /* 0x0001d80f01007387 */ /* 0x0003e20000100800 */
[----:B0-----:R-:W-:-:S02]  /*16110*/  @!P1 IMAD.MOV.U32 R8, RZ, RZ, R14 ;  /* 0x000000ffff089224 */ /* 0x001fc400078e000e */
[----:B------:R-:W-:-:S05]  /*16120*/  @!P1 IMAD.MOV.U32 R9, RZ, RZ, R15 ;  /* 0x000000ffff099224 */ /* 0x000fca00078e000f */
[----:B------:R0:W3:Y:S04]  /*16130*/  @!P1 LDG.E.U8 R48, desc[UR18][R8.64] ;  /* 0x0000001208309981 */ /* 0x0000e8000c1e1100 */
[----:B-1----:R-:W3:Y:S04]  /*16140*/  LDL.LU R15, [R1+0x2b4] ;  /* 0x0002b400010f7983 */ /* 0x002ee80000300800 */
[----:B------:R-:W3:Y:S01]  /*16150*/  LDL.LU R14, [R1+0x2b8] ;  /* 0x0002b800010e7983 */ /* 0x000ee20000300800 */
[----:B----4-:R-:W-:-:S05]  /*16160*/  IADD3 R0, P2, PT, R4, R0, RZ ;  /* 0x0000000004007210 */ /* 0x010fca0007f5e0ff */
[----:B--2---:R-:W-:Y:S01]  /*16170*/  IMAD.X R12, R88, 0x1, R12, P2 ;  /* 0x00000001580c7824 */ /* 0x004fe200010e060c */
[----:B------:R-:W-:Y:S01]  /*16180*/  STL [R1+0x238], R0 ;  /* 0x0002380001007387 */ /* 0x000fe20000100800 */
[----:B0-----:R-:W-:Y:S02]  /*16190*/  @!P1 IMAD.MOV.U32 R8, RZ, RZ, R0 ;  /* 0x000000ffff089224 */ /* 0x001fe400078e0000 */
[----:B------:R-:W-:Y:S01]  /*161a0*/  @!P1 IMAD.MOV.U32 R9, RZ, RZ, R12 ;  /* 0x000000ffff099224 */ /* 0x000fe200078e000c */
[----:B------:R0:W-:Y:S04]  /*161b0*/  STL [R1+0x234], R12 ;  /* 0x0002340c01007387 */ /* 0x0001e80000100800 */
[----:B0-----:R-:W2:Y:S01]  /*161c0*/  LDL.LU R12, [R1+0x2f4] ;  /* 0x0002f400010c7983 */ /* 0x001ea20000300800 */
[----:B---3--:R-:W-:-:S03]  /*161d0*/  IADD3 R10, P2, PT, R4, R10, RZ ;  /* 0x0000000a040a7210 */ /* 0x008fc60007f5e0ff */
[----:B------:R-:W3:Y:S02]  /*161e0*/  LDL.LU R0, [R1+0x2f8] ;  /* 0x0002f80001007983 */ /* 0x000ee40000300800 */
[----:B------:R-:W-:Y:S02]  /*161f0*/  IMAD.X R11, R88, 0x1, R11, P2 ;  /* 0x00000001580b7824 */ /* 0x000fe400010e060b */
[----:B------:R0:W-:Y:S04]  /*16200*/  STL [R1+0x278], R10 ;  /* 0x0002780a01007387 */ /* 0x0001e80000100800 */
[----:B------:R1:W-:Y:S04]  /*16210*/  STL [R1+0x274], R11 ;  /* 0x0002740b01007387 */ /* 0x0003e80000100800 */
[----:B------:R-:W4:Y:S04]  /*16220*/  LDL.LU R71, [R1+0x334] ;  /* 0x0003340001477983 */ /* 0x000f280000300800 */
[----:B------:R-:W4:Y:S01]  /*16230*/  LDL.LU R68, [R1+0x338] ;  /* 0x0003380001447983 */ /* 0x000f220000300800 */
[----:B------:R-:W-:-:S06]  /*16240*/  PRMT R7, RZ, 0x7610, R7 ;  /* 0x00007610ff077816 */ /* 0x000fcc0000000007 */
[----:B------:R0:W4:Y:S02]  /*16250*/  @!P1 LDG.E.U8 R7, desc[UR18][R8.64] ;  /* 0x0000001208079981 */ /* 0x000124000c1e1100 */
[----:B0-----:R-:W-:Y:S02]  /*16260*/  PRMT R8, RZ, 0x7610, R8 ;  /* 0x00007610ff087816 */ /* 0x001fe40000000008 */
[----:B------:R-:W-:-:S04]  /*16270*/  PRMT R9, RZ, 0x7610, R9 ;  /* 0x00007610ff097816 */ /* 0x000fc80000000009 */
[----:B------:R0:W4:Y:S01]  /*16280*/  @!P1 LDG.E.U8 R8, desc[UR18][R10.64] ;  /* 0x000000120a089981 */ /* 0x000122000c1e1100 */
[----:B------:R-:W-:Y:S01]  /*16290*/  IMAD.MOV.U32 R86, RZ, RZ, R13 ;  /* 0x000000ffff567224 */ /* 0x000fe200078e000d */
[----:B------:R-:W-:-:S05]  /*162a0*/  IADD3 R14, P2, PT, R4, R14, RZ ;  /* 0x0000000e040e7210 */ /* 0x000fca0007f5e0ff */
[----:B------:R-:W-:Y:S01]  /*162b0*/  IMAD.X R15, R88, 0x1, R15, P2 ;  /* 0x00000001580f7824 */ /* 0x000fe200010e060f */
[----:B------:R-:W-:Y:S01]  /*162c0*/  STL [R1+0x2b8], R14 ;  /* 0x0002b80e01007387 */ /* 0x000fe20000100800 */
[----:B0-----:R-:W-:Y:S02]  /*162d0*/  @!P1 IMAD.MOV.U32 R10, RZ, RZ, R14 ;  /* 0x000000ffff0a9224 */ /* 0x001fe400078e000e */
[----:B-1----:R-:W-:Y:S01]  /*162e0*/  @!P1 IMAD.MOV.U32 R11, RZ, RZ, R15 ;  /* 0x000000ffff0b9224 */ /* 0x002fe200078e000f */
[----:B------:R0:W-:Y:S04]  /*162f0*/  STL [R1+0x2b4], R15 ;  /* 0x0002b40f01007387 */ /* 0x0001e80000100800 */
[----:B------:R1:W4:Y:S04]  /*16300*/  @!P1 LDG.E.U8 R9, desc[UR18][R10.64] ;  /* 0x000000120a099981 */ /* 0x000328000c1e1100 */
[----:B0-----:R-:W4:Y:S04]  /*16310*/  LDL.LU R15, [R1+0x374] ;  /* 0x00037400010f7983 */ /* 0x001f280000300800 */
[----:B------:R-:W4:Y:S01]  /*16320*/  LDL.LU R14, [R1+0x378] ;  /* 0x00037800010e7983 */ /* 0x000f220000300800 */
[----:B-1----:R-:W-:-:S02]  /*16330*/  PRMT R10, RZ, 0x7610, R10 ;  /* 0x00007610ff0a7816 */ /* 0x002fc4000000000a */
[----:B---3--:R-:W-:-:S05]  /*16340*/  IADD3 R0, P2, PT, R4, R0, RZ ;  /* 0x0000000004007210 */ /* 0x008fca0007f5e0ff */
[----:B--2---:R-:W-:Y:S01]  /*16350*/  IMAD.X R12, R88, 0x1, R12, P2 ;  /* 0x00000001580c7824 */ /* 0x004fe200010e060c */
[----:B------:R-:W-:Y:S03]  /*16360*/  STL [R1+0x2f8], R0 ;  /* 0x0002f80001007387 */ /* 0x000fe60000100800 */
[----:B------:R-:W-:Y:S01]  /*16370*/  @!P1 IMAD.MOV.U32 R13, RZ, RZ, R12 ;  /* 0x000000ffff0d9224 */ /* 0x000fe200078e000c */
[----:B------:R0:W-:Y:S04]  /*16380*/  STL [R1+0x2f4], R12 ;  /* 0x0002f40c01007387 */ /* 0x0001e80000100800 */
[----:B------:R-:W2:Y:S01]  /*16390*/  LDL.LU R72, [R1+0x3b4] ;  /* 0x0003b40001487983 */ /* 0x000ea20000300800 */
[----:B----4-:R-:W-:Y:S01]  /*163a0*/  IADD3 R68, P2, PT, R4, R68, RZ ;  /* 0x0000004404447210 */ /* 0x010fe20007f5e0ff */
[----:B0-----:R-:W-:-:S02]  /*163b0*/  @!P1 IMAD.MOV.U32 R12, RZ, RZ, R0 ;  /* 0x000000ffff0c9224 */ /* 0x001fc400078e0000 */
[----:B------:R-:W3:Y:S02]  /*163c0*/  LDL.LU R0, [R1+0x3b8] ;  /* 0x0003b80001007983 */ /* 0x000ee40000300800 */
[----:B------:R-:W-:Y:S02]  /*163d0*/  IMAD.X R71, R88, 0x1, R71, P2 ;  /* 0x0000000158477824 */ /* 0x000fe400010e0647 */
[----:B------:R-:W-:Y:S04]  /*163e0*/  STL [R1+0x338], R68 ;  /* 0x0003384401007387 */ /* 0x000fe80000100800 */
[----:B------:R0:W4:Y:S04]  /*163f0*/  @!P1 LDG.E.U8 R10, desc[UR18][R12.64] ;  /* 0x000000120c0a9981 */ /* 0x000128000c1e1100 */
[----:B------:R1:W-:Y:S04]  /*16400*/  STL [R1+0x334], R71 ;  /* 0x0003344701007387 */ /* 0x0003e80000100800 */
[----:B------:R-:W4:Y:S01]  /*16410*/  LDL.LU R76, [R1+0x1e0] ;  /* 0x0001e000014c7983 */ /* 0x000f220000300800 */
[----:B0-----:R-:W-:-:S03]  /*16420*/  @!P1 IMAD.MOV.U32 R13, RZ, RZ, R71 ;  /* 0x000000ffff0d9224 */ /* 0x001fc600078e0047 */
[----:B-1----:R-:W4:Y:S01]  /*16430*/  LDL.LU R71, [R1+0x1e4] ;  /* 0x0001e40001477983 */ /* 0x002f220000300800 */
[----:B------:R-:W-:Y:S01]  /*16440*/  PRMT R11, RZ, 0x7610, R11 ;  /* 0x00007610ff0b7816 */ /* 0x000fe2000000000b */
[----:B------:R-:W-:-:S05]  /*16450*/  @!P1 IMAD.MOV.U32 R12, RZ, RZ, R68 ;  /* 0x000000ffff0c9224 */ /* 0x000fca00078e0044 */
[----:B------:R0:W4:Y:S02]  /*16460*/  @!P1 LDG.E.U8 R11, desc[UR18][R12.64] ;  /* 0x000000120c0b9981 */ /* 0x000124000c1e1100 */
[----:B0-----:R-:W-:Y:S02]  /*16470*/  PRMT R12, RZ, 0x7610, R12 ;  /* 0x00007610ff0c7816 */ /* 0x001fe4000000000c */
[----:B------:R-:W-:-:S05]  /*16480*/  IADD3 R14, P2, PT, R4, R14, RZ ;  /* 0x0000000e040e7210 */ /* 0x000fca0007f5e0ff */
[----:B------:R-:W-:Y:S01]  /*16490*/  IMAD.X R15, R88, 0x1, R15, P2 ;  /* 0x00000001580f7824 */ /* 0x000fe200010e060f */
[----:B------:R0:W-:Y:S04]  /*164a0*/  STL [R1+0x378], R14 ;  /* 0x0003780e01007387 */ /* 0x0001e80000100800 */
[----:B------:R1:W-:Y:S04]  /*164b0*/  STL [R1+0x374], R15 ;  /* 0x0003740f01007387 */ /* 0x0003e80000100800 */
[----:B------:R-:W4:Y:S04]  /*164c0*/  LDL.LU R77, [R1+0x23c] ;  /* 0x00023c00014d7983 */ /* 0x000f280000300800 */
[----:B------:R-:W4:Y:S04]  /*164d0*/  LDL.LU R68, [R1+0x240] ;  /* 0x0002400001447983 */ /* 0x000f280000300800 */
[----:B------:R0:W4:Y:S04]  /*164e0*/  @!P1 LDG.E.U8 R12, desc[UR18][R14.64] ;  /* 0x000000120e0c9981 */ /* 0x000128000c1e1100 */
[----:B------:R-:W-:Y:S04]  /*164f0*/  STS.U8 [R2+UR9+0x4000], R17 ;  /* 0x0040001102007988 */ /* 0x000fe80008000009 */
[----:B------:R-:W-:Y:S01]  /*16500*/  STS.U8 [R2+UR9+0x4400], R16 ;  /* 0x0044001002007988 */ /* 0x000fe20008000009 */
[----:B---3--:R-:W-:-:S05]  /*16510*/  IADD3 R0, P2, PT, R4, R0, RZ ;  /* 0x0000000004007210 */ /* 0x008fca0007f5e0ff */
[----:B--2---:R-:W-:Y:S01]  /*16520*/  IMAD.X R72, R88, 0x1, R72, P2 ;  /* 0x0000000158487824 */ /* 0x004fe200010e0648 */
[----:B------:R-:W-:Y:S01]  /*16530*/  STL [R1+0x3b8], R0 ;  /* 0x0003b80001007387 */ /* 0x000fe20000100800 */
[----:B0-----:R-:W-:Y:S02]  /*16540*/  @!P1 IMAD.MOV.U32 R14, RZ, RZ, R0 ;  /* 0x000000ffff0e9224 */ /* 0x001fe400078e0000 */
[----:B-1----:R-:W-:Y:S01]  /*16550*/  @!P1 IMAD.MOV.U32 R15, RZ, RZ, R72 ;  /* 0x000000ffff0f9224 */ /* 0x002fe200078e0048 */
[----:B------:R0:W-:Y:S04]  /*16560*/  STL [R1+0x3b4], R72 ;  /* 0x0003b44801007387 */ /* 0x0001e80000100800 */
[----:B0-----:R-:W2:Y:S01]  /*16570*/  LDL.LU R72, [R1+0x27c] ;  /* 0x00027c0001487983 */ /* 0x001ea20000300800 */
[----:B----4-:R-:W-:-:S03]  /*16580*/  IADD3 R71, P2, PT, R4, R71, RZ ;  /* 0x0000004704477210 */ /* 0x010fc60007f5e0ff */
[----:B------:R-:W3:Y:S02]  /*16590*/  LDL.LU R0, [R1+0x280] ;  /* 0x0002800001007983 */ /* 0x000ee40000300800 */
[----:B------:R-:W-:Y:S02]  /*165a0*/  IMAD.X R76, R88, 0x1, R76, P2 ;  /* 0x00000001584c7824 */ /* 0x000fe400010e064c */
[----:B------:R-:W-:Y:S01]  /*165b0*/  STL [R1+0x1e4], R71 ;  /* 0x0001e44701007387 */ /* 0x000fe20000100800 */
[----:B------:R-:W-:Y:S02]  /*165c0*/  @!P1 IMAD.MOV.U32 R16, RZ, RZ, R71 ;  /* 0x000000ffff109224 */ /* 0x000fe400078e0047 */
[----:B------:R-:W-:Y:S01]  /*165d0*/  @!P1 IMAD.MOV.U32 R17, RZ, RZ, R76 ;  /* 0x000000ffff119224 */ /* 0x000fe200078e004c */
[----:B------:R0:W-:Y:S04]  /*165e0*/  STL [R1+0x1e0], R76 ;  /* 0x0001e04c01007387 */ /* 0x0001e80000100800 */
[----:B0-----:R-:W4:Y:S04]  /*165f0*/  LDL.LU R76, [R1+0x2bc] ;  /* 0x0002bc00014c7983 */ /* 0x001f280000300800 */
[----:B------:R-:W4:Y:S01]  /*16600*/  LDL.LU R71, [R1+0x2c0] ;  /* 0x0002c00001477983 */ /* 0x000f220000300800 */
[----:B------:R-:W-:-:S06]  /*16610*/  PRMT R13, RZ, 0x7610, R13 ;  /* 0x00007610ff0d7816 */ /* 0x000fcc000000000d */
[----:B------:R0:W4:Y:S02]  /*16620*/  @!P1 LDG.E.U8 R13, desc[UR18][R14.64] ;  /* 0x000000120e0d9981 */ /* 0x000124000c1e1100 */
[----:B0-----:R-:W-:Y:S02]  /*16630*/  PRMT R14, RZ, 0x7610, R14 ;  /* 0x00007610ff0e7816 */ /* 0x001fe4000000000e */
[----:B------:R-:W-:-:S04]  /*16640*/  PRMT R15, RZ, 0x7610, R15 ;  /* 0x00007610ff0f7816 */ /* 0x000fc8000000000f */
[----:B------:R0:W4:Y:S01]  /*16650*/  @!P1 LDG.E.U8 R14, desc[UR18][R16.64] ;  /* 0x00000012100e9981 */ /* 0x000122000c1e1100 */
[----:B------:R-:W-:-:S05]  /*16660*/  IADD3 R68, P2, PT, R4, R68, RZ ;  /* 0x0000004404447210 */ /* 0x000fca0007f5e0ff */
[----:B------:R-:W-:Y:S01]  /*16670*/  IMAD.X R77, R88, 0x1, R77, P2 ;  /* 0x00000001584d7824 */ /* 0x000fe200010e064d */
[----:B------:R-:W-:Y:S01]  /*16680*/  STL [R1+0x240], R68 ;  /* 0x0002404401007387 */ /* 0x000fe20000100800 */
[----:B0-----:R-:W-:Y:S02]  /*16690*/  @!P1 IMAD.MOV.U32 R16, RZ, RZ, R68 ;  /* 0x000000ffff109224 */ /* 0x001fe400078e0044 */
[----:B------:R-:W-:Y:S01]  /*166a0*/  @!P1 IMAD.MOV.U32 R17, RZ, RZ, R77 ;  /* 0x000000ffff119224 */ /* 0x000fe200078e004d */
[----:B------:R0:W-:Y:S04]  /*166b0*/  STL [R1+0x23c], R77 ;  /* 0x00023c4d01007387 */ /* 0x0001e80000100800 */
[----:B------:R-:W-:Y:S04]  /*166c0*/  STS.U8 [R2+UR9+0x4800], R19 ;  /* 0x0048001302007988 */ /* 0x000fe80008000009 */
[----:B------:R1:W4:Y:S04]  /*166d0*/  @!P1 LDG.E.U8 R15, desc[UR18][R16.64] ;  /* 0x00000012100f9981 */ /* 0x000328000c1e1100 */
[----:B0-----:R-:W4:Y:S04]  /*166e0*/  LDL.LU R77, [R1+0x2fc] ;  /* 0x0002fc00014d7983 */ /* 0x001f280000300800 */
[----:B------:R-:W4:Y:S01]  /*166f0*/  LDL.LU R68, [R1+0x300] ;  /* 0x0003000001447983 */ /* 0x000f220000300800 */
[----:B-1----:R-:W-:-:S03]  /*16700*/  PRMT R16, RZ, 0x7610, R16 ;  /* 0x00007610ff107816 */ /* 0x002fc60000000010 */
[----:B------:R0:W-:Y:S01]  /*16710*/  STS.U8 [R2+UR9+0x4c00], R18 ;  /* 0x004c001202007988 */ /* 0x0001e20008000009 */
[----:B---3--:R-:W-:-:S05]  /*16720*/  IADD3 R0, P2, PT, R4, R0, RZ ;  /* 0x0000000004007210 */ /* 0x008fca0007f5e0ff */
[----:B--2---:R-:W-:Y:S01]  /*16730*/  IMAD.X R72, R88, 0x1, R72, P2 ;  /* 0x0000000158487824 */ /* 0x004fe200010e0648 */
[----:B------:R-:W-:Y:S01]  /*16740*/  STL [R1+0x280], R0 ;  /* 0x0002800001007387 */ /* 0x000fe20000100800 */
[----:B0-----:R-:W-:Y:S02]  /*16750*/  @!P1 IMAD.MOV.U32 R18, RZ, RZ, R0 ;  /* 0x000000ffff129224 */ /* 0x001fe400078e0000 */
[----:B------:R-:W-:Y:S01]  /*16760*/  @!P1 IMAD.MOV.U32 R19, RZ, RZ, R72 ;  /* 0x000000ffff139224 */ /* 0x000fe200078e0048 */
[----:B------:R0:W-:Y:S04]  /*16770*/  STL [R1+0x27c], R72 ;  /* 0x00027c4801007387 */ /* 0x0001e80000100800 */
[----:B------:R1:W2:Y:S04]  /*16780*/  @!P1 LDG.E.U8 R16, desc[UR18][R18.64] ;  /* 0x0000001212109981 */ /* 0x0002a8000c1e1100 */
[----:B0-----:R-:W3:Y:S01]  /*16790*/  LDL.LU R72, [R1+0x33c] ;  /* 0x00033c0001487983 */ /* 0x001ee20000300800 */
[----:B----4-:R-:W-:-:S03]  /*167a0*/  IADD3 R71, P2, PT, R4, R71, RZ ;  /* 0x0000004704477210 */ /* 0x010fc60007f5e0ff */
[----:B------:R-:W4:Y:S02]  /*167b0*/  LDL.LU R0, [R1+0x340] ;  /* 0x0003400001007983 */ /* 0x000f240000300800 */
[----:B------:R-:W-:Y:S02]  /*167c0*/  IMAD.X R76, R88, 0x1, R76, P2 ;  /* 0x00000001584c7824 */ /* 0x000fe400010e064c */
[----:B------:R-:W-:Y:S01]  /*167d0*/  STL [R1+0x2c0], R71 ;  /* 0x0002c04701007387 */ /* 0x000fe20000100800 */
[----:B-1----:R-:W-:Y:S02]  /*167e0*/  @!P1 IMAD.MOV.U32 R18, RZ, RZ, R71 ;  /* 0x000000ffff129224 */ /* 0x002fe400078e0047 */
[----:B------:R-:W-:Y:S01]  /*167f0*/  @!P1 IMAD.MOV.U32 R19, RZ, RZ, R76 ;  /* 0x000000ffff139224 */ /* 0x000fe200078e004c */
[----:B------:R0:W-:Y:S04]  /*16800*/  STL [R1+0x2bc], R76 ;  /* 0x0002bc4c01007387 */ /* 0x0001e80000100800 */
[----:B0-----:R-:W2:Y:S04]  /*16810*/  LDL.LU R76, [R1+0x37c] ;  /* 0x00037c00014c7983 */ /* 0x001ea80000300800 */
[----:B------:R-:W2:Y:S01]  /*16820*/  LDL.LU R71, [R1+0x380] ;  /* 0x0003800001477983 */ /* 0x000ea20000300800 */
[----:B------:R-:W-:-:S03]  /*16830*/  PRMT R17, RZ, 0x7610, R17 ;  /* 0x00007610ff117816 */ /* 0x000fc60000000011 */
[----:B------:R-:W-:Y:S04]  /*16840*/  STS.U8 [R2+UR9+0x5000], R21 ;  /* 0x0050001502007988 */ /* 0x000fe80008000009 */
[----:B------:R0:W2:Y:S04]  /*16850*/  @!P1 LDG.E.U8 R17, desc[UR18][R18.64] ;  /* 0x0000001212119981 */ /* 0x0000a8000c1e1100 */
[----:B------:R1:W-:Y:S01]  /*16860*/  STS.U8 [R2+UR9+0x5400], R20 ;  /* 0x0054001402007988 */ /* 0x0003e20008000009 */
[----:B0-----:R-:W-:Y:S02]  /*16870*/  PRMT R18, RZ, 0x7610, R18 ;  /* 0x00007610ff127816 */ /* 0x001fe40000000012 */
[----:B------:R-:W-:-:S05]  /*16880*/  IADD3 R68, P2, PT, R4, R68, RZ ;  /* 0x0000004404447210 */ /* 0x000fca0007f5e0ff */
[----:B------:R-:W-:Y:S01]  /*16890*/  IMAD.X R77, R88, 0x1, R77, P2 ;  /* 0x00000001584d7824 */ /* 0x000fe200010e064d */
[----:B------:R0:W-:Y:S01]  /*168a0*/  STL [R1+0x300], R68 ;  /* 0x0003004401007387 */ /* 0x0001e20000100800 */
[----:B-1----:R-:W-:Y:S02]  /*168b0*/  @!P1 IMAD.MOV.U32 R20, RZ, RZ, R68 ;  /* 0x000000ffff149224 */ /* 0x002fe400078e0044 */
[----:B------:R-:W-:Y:S01]  /*168c0*/  @!P1 IMAD.MOV.U32 R21, RZ, RZ, R77 ;  /* 0x000000ffff159224 */ /* 0x000fe200078e004d */
[----:B------:R-:W-:Y:S04]  /*168d0*/  STL [R1+0x2fc], R77 ;  /* 0x0002fc4d01007387 */ /* 0x000fe80000100800 */
[----:B------:R1:W2:Y:S04]  /*168e0*/  @!P1 LDG.E.U8 R18, desc[UR18][R20.64] ;  /* 0x0000001214129981 */ /* 0x0002a8000c1e1100 */
[----:B0-----:R-:W2:Y:S04]  /*168f0*/  LDL.LU R68, [R1+0x3c0] ;  /* 0x0003c00001447983 */ /* 0x001ea80000300800 */
[----:B------:R-:W-:Y:S04]  /*16900*/  STS.U8 [R2+UR9+0x5800], R23 ;  /* 0x0058001702007988 */ /* 0x000fe80008000009 */
[----:B------:R-:W-:Y:S01]  /*16910*/  STS.U8 [R2+UR9+0x5c00], R22 ;  /* 0x005c001602007988 */ /* 0x000fe20008000009 */
[----:B----4-:R-:W-:-:S05]  /*16920*/  IADD3 R0, P2, PT, R4, R0, RZ ;  /* 0x0000000004007210 */ /* 0x010fca0007f5e0ff */
[----:B---3--:R-:W-:Y:S01]  /*16930*/  IMAD.X R72, R88, 0x1, R72, P2 ;  /* 0x0000000158487824 */ /* 0x008fe200010e0648 */
[----:B------:R-:W-:Y:S03]  /*16940*/  STL [R1+0x340], R0 ;  /* 0x0003400001007387 */ /* 0x000fe60000100800 */
[----:B-1----:R-:W-:Y:S01]  /*16950*/  @!P1 IMAD.MOV.U32 R21, RZ, RZ, R72 ;  /* 0x000000ffff159224 */ /* 0x002fe200078e0048 */
[----:B------:R0:W-:Y:S01]  /*16960*/  STL [R1+0x33c], R72 ;  /* 0x00033c4801007387 */ /* 0x0001e20000100800 */
[----:B------:R-:W-:-:S03]  /*16970*/  @!P1 IMAD.MOV.U32 R20, RZ, RZ, R0 ;  /* 0x000000ffff149224 */ /* 0x000fc600078e0000 */
[----:B0-----:R-:W3:Y:S01]  /*16980*/  LDL.LU R72, [R1+0x3bc] ;  /* 0x0003bc0001487983 */ /* 0x001ee20000300800 */
[----:B--2---:R-:W-:-:S03]  /*16990*/  IADD3 R71, P2, PT, R4, R71, RZ ;  /* 0x0000004704477210 */ /* 0x004fc60007f5e0ff */
[----:B------:R-:W2:Y:S02]  /*169a0*/  LDL.LU R77, [R1+0x1e8] ;  /* 0x0001e800014d7983 */ /* 0x000ea40000300800 */
[----:B------:R-:W-:Y:S02]  /*169b0*/  IMAD.X R76, R88, 0x1, R76, P2 ;  /* 0x00000001584c7824 */ /* 0x000fe400010e064c */
[----:B------:R-:W4:Y:S01]  /*169c0*/  LDL.LU R0, [R1+0x1ec] ;  /* 0x0001ec0001007983 */ /* 0x000f220000300800 */
[----:B------:R-:W-:Y:S02]  /*169d0*/  @!P1 IMAD.MOV.U32 R22, RZ, RZ, R71 ;  /* 0x000000ffff169224 */ /* 0x000fe400078e0047 */
[----:B------:R-:W-:Y:S01]  /*169e0*/  @!P1 IMAD.MOV.U32 R23, RZ, RZ, R76 ;  /* 0x000000ffff179224 */ /* 0x000fe200078e004c */
[----:B------:R-:W-:Y:S04]  /*169f0*/  STL [R1+0x380], R71 ;  /* 0x0003804701007387 */ /* 0x000fe80000100800 */
[----:B------:R0:W-:Y:S04]  /*16a00*/  STL [R1+0x37c], R76 ;  /* 0x00037c4c01007387 */ /* 0x0001e80000100800 */
[----:B0-----:R-:W2:Y:S04]  /*16a10*/  LDL.LU R76, [R1+0x244] ;  /* 0x00024400014c7983 */ /* 0x001ea80000300800 */
[----:B------:R-:W2:Y:S01]  /*16a20*/  LDL.LU R71, [R1+0x248] ;  /* 0x0002480001477983 */ /* 0x000ea20000300800 */
[----:B------:R-:W-:-:S06]  /*16a30*/  PRMT R19, RZ, 0x7610, R19 ;  /* 0x00007610ff137816 */ /* 0x000fcc0000000013 */
[----:B------:R0:W2:Y:S02]  /*16a40*/  @!P1 LDG.E.U8 R19, desc[UR18][R20.64] ;  /* 0x0000001214139981 */ /* 0x0000a4000c1e1100 */
[----:B0-----:R-:W-:Y:S02]  /*16a50*/  PRMT R20, RZ, 0x7610, R20 ;  /* 0x00007610ff147816 */ /* 0x001fe40000000014 */
[----:B------:R-:W-:-:S04]  /*16a60*/  IADD3 R68, P2, PT, R4, R68, RZ ;  /* 0x0000004404447210 */ /* 0x000fc80007f5e0ff */
[----:B------:R0:W2:Y:S01]  /*16a70*/  @!P1 LDG.E.U8 R20, desc[UR18][R22.64] ;  /* 0x0000001216149981 */ /* 0x0000a2000c1e1100 */
[----:B------:R-:W-:-:S03]  /*16a80*/  PRMT R21, RZ, 0x7610, R21 ;  /* 0x00007610ff157816 */ /* 0x000fc60000000015 */
[----:B------:R-:W-:Y:S01]  /*16a90*/  STL [R1+0x3c0], R68 ;  /* 0x0003c04401007387 */ /* 0x000fe20000100800 */
[----:B0-----:R-:W-:-:S03]  /*16aa0*/  @!P1 IMAD.MOV.U32 R22, RZ, RZ, R68 ;  /* 0x000000ffff169224 */ /* 0x001fc600078e0044 */
[----:B------:R-:W-:Y:S04]  /*16ab0*/  STS.U8 [R2+UR9+0x6000], R25 ;  /* 0x0060001902007988 */ /* 0x000fe80008000009 */
[----:B------:R-:W-:Y:S01]  /*16ac0*/  STS.U8 [R2+UR9+0x6400], R24 ;  /* 0x0064001802007988 */ /* 0x000fe20008000009 */
[----:B---3--:R-:W-:-:S04]  /*16ad0*/  IMAD.X R72, R88, 0x1, R72, P2 ;  /* 0x0000000158487824 */ /* 0x008fc800010e0648 */
[----:B------:R-:W-:Y:S01]  /*16ae0*/  @!P1 IMAD.MOV.U32 R23, RZ, RZ, R72 ;  /* 0x000000ffff179224 */ /* 0x000fe200078e0048 */
[----:B------:R0:W-:Y:S01]  /*16af0*/  STL [R1+0x3bc], R72 ;  /* 0x0003bc4801007387 */ /* 0x0001e20000100800 */
[----:B----4-:R-:W-:-:S03]  /*16b00*/  IADD3 R0, P2, PT, R4, R0, RZ ;  /* 0x0000000004007210 */ /* 0x010fc60007f5e0ff */
[----:B------:R1:W3:Y:S02]  /*16b10*/  @!P1 LDG.E.U8 R21, desc[UR18][R22.64] ;  /* 0x0000001216159981 */ /* 0x0002e4000c1e1100 */
[----:B--2---:R-:W-:Y:S02]  /*16b20*/  IMAD.X R77, R88, 0x1, R77, P2 ;  /* 0x00000001584d7824 */ /* 0x004fe400010e064d */
[----:B0-----:R-:W2:Y:S04]  /*16b30*/  LDL.LU R72, [R1+0x284] ;  /* 0x0002840001487983 */ /* 0x001ea80000300800 */
[----:B------:R-:W4:Y:S01]  /*16b40*/  LDL.LU R68, [R1+0x288] ;  /* 0x0002880001447983 */ /* 0x000f220000300800 */
[----:B-1----:R-:W-:Y:S01]  /*16b50*/  PRMT R22, RZ, 0x7610, R22 ;  /* 0x00007610ff167816 */ /* 0x002fe20000000016 */
[----:B------:R-:W-:-:S02]  /*16b60*/  @!P1 IMAD.MOV.U32 R24, RZ, RZ, R0 ;  /* 0x000000ffff189224 */ /* 0x000fc400078e0000 */
[----:B------:R0:W-:Y:S01]  /*16b70*/  STL [R1+0x1ec], R0 ;  /* 0x0001ec0001007387 */ /* 0x0001e20000100800 */
[----:B------:R-:W-:Y:S01]  /*16b80*/  @!P1 IMAD.MOV.U32 R25, RZ, RZ, R77 ;  /* 0x000000ffff199224 */ /* 0x000fe200078e004d */
[----:B------:R-:W-:Y:S02]  /*16b90*/  IADD3 R71, P2, PT, R4, R71, RZ ;  /* 0x0000004704477210 */ /* 0x000fe40007f5e0ff */
[----:B------:R-:W-:Y:S03]  /*16ba0*/  STL [R1+0x1e8], R77 ;  /* 0x0001e84d01007387 */ /* 0x000fe60000100800 */
[----:B------:R-:W-:Y:S01]  /*16bb0*/  IMAD.X R76, R88, 0x1, R76, P2 ;  /* 0x00000001584c7824 */ /* 0x000fe200010e064c */
[----:B0-----:R-:W3:Y:S04]  /*16bc0*/  LDL.LU R0, [R1+0x2c8] ;  /* 0x0002c80001007983 */ /* 0x001ee80000300800 */
[----:B------:R0:W3:Y:S04]  /*16bd0*/  @!P1 LDG.E.U8 R22, desc[UR18][R24.64] ;  /* 0x0000001218169981 */ /* 0x0000e8000c1e1100 */
[----:B------:R-:W-:Y:S04]  /*16be0*/  STL [R1+0x248], R71 ;  /* 0x0002484701007387 */ /* 0x000fe80000100800 */
[----:B------:R1:W-:Y:S01]  /*16bf0*/  STL [R1+0x244], R76 ;  /* 0x0002444c01007387 */ /* 0x0003e20000100800 */
[----:B0-----:R-:W-:-:S03]  /*16c00*/  @!P1 IMAD.MOV.U32 R25, RZ, RZ, R76 ;  /* 0x000000ffff199224 */ /* 0x001fc600078e004c */
[----:B-1----:R-:W3:Y:S01]  /*16c10*/  LDL.LU R76, [R1+0x2c4] ;  /* 0x0002c400014c7983 */ /* 0x002ee20000300800 */
[----:B------:R-:W-:Y:S01]  /*16c20*/  PRMT R23, RZ, 0x7610, R23 ;  /* 0x00007610ff177816 */ /* 0x000fe20000000017 */
[----:B------:R-:W-:Y:S02]  /*16c30*/  @!P1 IMAD.MOV.U32 R24, RZ, RZ, R71 ;  /* 0x000000ffff189224 */ /* 0x000fe400078e0047 */
[----:B------:R-:W3:Y:S04]  /*16c40*/  LDL.LU R71, [R1+0x308] ;  /* 0x0003080001477983 */ /* 0x000ee80000300800 */
[----:B------:R-:W-:Y:S04]  /*16c50*/  STS.U8 [R2+UR9+0x6800], R27 ;  /* 0x0068001b02007988 */ /* 0x000fe80008000009 */
[----:B------:R0:W3:Y:S04]  /*16c60*/  @!P1 LDG.E.U8 R23, desc[UR18][R24.64] ;  /* 0x0000001218179981 */ /* 0x0000e8000c1e1100 */
[----:B------:R1:W-:Y:S01]  /*16c70*/  STS.U8 [R2+UR9+0x6c00], R26 ;  /* 0x006c001a02007988 */ /* 0x0003e20008000009 */
[----:B0-----:R-:W-:-:S02]  /*16c80*/  PRMT R24, RZ, 0x7610, R24 ;  /* 0x00007610ff187816 */ /* 0x001fc40000000018 */
[----:B----4-:R-:W-:-:S05]  /*16c90*/  IADD3 R68, P2, PT, R4, R68, RZ ;  /* 0x0000004404447210 */ /* 0x010fca0007f5e0ff */
[----:B--2---:R-:W-:Y:S01]  /*16ca0*/  IMAD.X R72, R88, 0x1, R72, P2 ;  /* 0x0000000158487824 */ /* 0x004fe200010e0648 */
[----:B------:R-:W-:Y:S01]  /*16cb0*/  STL [R1+0x288], R68 ;  /* 0x0002884401007387 */ /* 0x000fe20000100800 */
[----:B-1----:R-:W-:Y:S02]  /*16cc0*/  @!P1 IMAD.MOV.U32 R26, RZ, RZ, R68 ;  /* 0x000000ffff1a9224 */ /* 0x002fe400078e0044 */
[----:B------:R-:W-:Y:S01]  /*16cd0*/  @!P1 IMAD.MOV.U32 R27, RZ, RZ, R72 ;  /* 0x000000ffff1b9224 */ /* 0x000fe200078e0048 */
[----:B------:R0:W-:Y:S04]  /*16ce0*/  STL [R1+0x284], R72 ;  /* 0x0002844801007387 */ /* 0x0001e80000100800 */
[----:B------:R-:W2:Y:S01]  /*16cf0*/  LDL.LU R77, [R1+0x304] ;  /* 0x00030400014d7983 */ /* 0x000ea20000300800 */
[----:B---3--:R-:W-:-:S03]  /*16d00*/  IADD3 R0, P2, PT, R4, R0, RZ ;  /* 0x0000000004007210 */ /* 0x008fc60007f5e0ff */
[----:B------:R1:W3:Y:S04]  /*16d10*/  @!P1 LDG.E.U8 R24, desc[UR18][R26.64] ;  /* 0x000000121a189981 */ /* 0x0002e8000c1e1100 */
[----:B0-----:R-:W4:Y:S04]  /*16d20*/  LDL.LU R72, [R1+0x344] ;  /* 0x0003440001487983 */ /* 0x001f280000300800 */
[----:B------:R-:W3:Y:S01]  /*16d30*/  LDL.LU R68, [R1+0x348] ;  /* 0x0003480001447983 */ /* 0x000ee20000300800 */
[----:B-1----:R-:W-:-:S03]  /*16d40*/  @!P1 IMAD.MOV.U32 R26, RZ, RZ, R0 ;  /* 0x000000ffff1a9224 */ /* 0x002fc600078e0000 */
[----:B------:R-:W-:Y:S01]  /*16d50*/  STL [R1+0x2c8], R0 ;  /* 0x0002c80001007387 */ /* 0x000fe20000100800 */
[----:B------:R-:W-:-:S04]  /*16d60*/  IMAD.X R76, R88, 0x1, R76, P2 ;  /* 0x00000001584c7824 */ /* 0x000fc800010e064c */
[----:B------:R-:W-:Y:S01]  /*16d70*/  @!P1 IMAD.MOV.U32 R27, RZ, RZ, R76 ;  /* 0x000000ffff1b9224 */ /* 0x000fe200078e004c */
[----:B------:R0:W-:Y:S04]  /*16d80*/  STL [R1+0x2c4], R76 ;  /* 0x0002c44c01007387 */ /* 0x0001e80000100800 */
[----:B0-----:R-:W4:Y:S04]  /*16d90*/  LDL.LU R76, [R1+0x384] ;  /* 0x00038400014c7983 */ /* 0x001f280000300800 */
[----:B------:R-:W4:Y:S01]  /*16da0*/  LDL.LU R0, [R1+0x388] ;  /* 0x0003880001007983 */ /* 0x000f220000300800 */
[----:B------:R-:W-:-:S02]  /*16db0*/  IADD3 R71, P2, PT, R4, R71, RZ ;  /* 0x0000004704477210 */ /* 0x000fc40007f5e0ff */
[----:B------:R-:W-:Y:S01]  /*16dc0*/  PRMT R25, RZ, 0x7610, R25 ;  /* 0x00007610ff197816 */ /* 0x000fe20000000019 */
[----:B------:R-:W-:Y:S04]  /*16dd0*/  STS.U8 [R2+UR9+0x7000], R29 ;  /* 0x0070001d02007988 */ /* 0x000fe80008000009 */
[----:B------:R0:W-:Y:S04]  /*16de0*/  STS.U8 [R2+UR9+0x7400], R28 ;  /* 0x0074001c02007988 */ /* 0x0001e80008000009 */
[----:B------:R1:W-:Y:S04]  /*16df0*/  STL [R1+0x308], R71 ;  /* 0x0003084701007387 */ /* 0x0003e80000100800 */
[----:B------:R1:W4:Y:S01]  /*16e00*/  @!P1 LDG.E.U8 R25, desc[UR18][R26.64] ;  /* 0x000000121a199981 */ /* 0x000322000c1e1100 */
[----:B0-----:R-:W-:Y:S01]  /*16e10*/  @!P1 IMAD.MOV.U32 R28, RZ, RZ, R71 ;  /* 0x000000ffff1c9224 */ /* 0x001fe200078e0047 */
[----:B-1----:R-:W-:-:S02]  /*16e20*/  PRMT R26, RZ, 0x7610, R26 ;  /* 0x00007610ff1a7816 */ /* 0x002fc4000000001a */
[----:B------:R-:W-:Y:S04]  /*16e30*/  STS.U8 [R2+UR9+0x7800], R31 ;  /* 0x0078001f02007988 */ /* 0x000fe80008000009 */
[----:B------:R-:W-:Y:S01]  /*16e40*/  STS.U8 [R2+UR9+0x7c00], R30 ;  /* 0x007c001e02007988 */ /* 0x000fe20008000009 */
[----:B--2---:R-:W-:-:S05]  /*16e50*/  IMAD.X R77, R88, 0x1, R77, P2 ;  /* 0x00000001584d7824 */ /* 0x004fca00010e064d */
[----:B------:R0:W-:Y:S01]  /*16e60*/  STL [R1+0x304], R77 ;  /* 0x0003044d01007387 */ /* 0x0001e20000100800 */
[----:B---3--:R-:W-:-:S03]  /*16e70*/  IADD3 R68, P2, PT, R4, R68, RZ ;  /* 0x0000004404447210 */ /* 0x008fc60007f5e0ff */
[----:B------:R-:W2:Y:S01]  /*16e80*/  LDL.LU R71, [R1+0x3c4] ;  /* 0x0003c40001477983 */ /* 0x000ea20000300800 */
[----:B------:R-:W-:Y:S02]  /*16e90*/  @!P1 IMAD.MOV.U32 R29, RZ, RZ, R77 ;  /* 0x000000ffff1d9224 */ /* 0x000fe400078e004d */
[----:B----4-:R-:W-:Y:S01]  /*16ea0*/  IMAD.X R72, R88, 0x1, R72, P2 ;  /* 0x0000000158487824 */ /* 0x010fe200010e0648 */
[----:B------:R-:W-:Y:S04]  /*16eb0*/  STL [R1+0x348], R68 ;  /* 0x0003484401007387 */ /* 0x000fe80000100800 */
[----:B------:R1:W-:Y:S04]  /*16ec0*/  STL [R1+0x344], R72 ;  /* 0x0003444801007387 */ /* 0x0003e80000100800 */
[----:B0-----:R-:W3:Y:S04]  /*16ed0*/  LDL.LU R77, [R1+0x1f4] ;  /* 0x0001f400014d7983 */ /* 0x001ee80000300800 */
[----:B------:R0:W4:Y:S01]  /*16ee0*/  @!P1 LDG.E.U8 R26, desc[UR18][R28.64] ;  /* 0x000000121c1a9981 */ /* 0x000122000c1e1100 */
[----:B------:R-:W-:Y:S01]  /*16ef0*/  IADD3 R0, P2, PT, R4, R0, RZ ;  /* 0x0000000004007210 */ /* 0x000fe20007f5e0ff */
[----:B0-----:R-:W-:-:S02]  /*16f00*/  @!P1 IMAD.MOV.U32 R29, RZ, RZ, R72 ;  /* 0x000000ffff1d9224 */ /* 0x001fc400078e0048 */
[----:B-1----:R-:W4:Y:S02]  /*16f10*/  LDL.LU R72, [R1+0x210] ;  /* 0x0002100001487983 */ /* 0x002f240000300800 */
[----:B------:R-:W-:Y:S02]  /*16f20*/  IMAD.X R76, R88, 0x1, R76, P2 ;  /* 0x00000001584c7824 */ /* 0x000fe400010e064c */
[----:B------:R-:W-:Y:S01]  /*16f30*/  STL [R1+0x388], R0 ;  /* 0x0003880001007387 */ /* 0x000fe20000100800 */
[----:B------:R-:W-:Y:S02]  /*16f40*/  @!P1 IMAD.MOV.U32 R30, RZ, RZ, R0 ;  /* 0x000000ffff1e9224 */ /* 0x000fe400078e0000 */
[----:B------:R-:W-:Y:S01]  /*16f50*/  @!P1 IMAD.MOV.U32 R31, RZ, RZ, R76 ;  /* 0x000000ffff1f9224 */ /* 0x000fe200078e004c */
[----:B------:R0:W-:Y:S04]  /*16f60*/  STL [R1+0x384], R76 ;  /* 0x0003844c01007387 */ /* 0x0001e80000100800 */
[----:B------:R-:W4:Y:S04]  /*16f70*/  LDL.LU R78, [R1+0x1f0] ;  /* 0x0001f000014e7983 */ /* 0x000f280000300800 */
[----:B0-----:R-:W4:Y:S04]  /*16f80*/  LDL.LU R76, [R1+0x24c] ;  /* 0x00024c00014c7983 */ /* 0x001f280000300800 */
[----:B------:R-:W4:Y:S01]  /*16f90*/  LDL.LU R0, [R1+0x250] ;  /* 0x0002500001007983 */ /* 0x000f220000300800 */
[----:B------:R-:W-:-:S02]  /*16fa0*/  @!P1 IMAD.MOV.U32 R28, RZ, RZ, R68 ;  /* 0x000000ffff1c9224 */ /* 0x000fc400078e0044 */
[----:B------:R-:W0:Y:S01]  /*16fb0*/  S2R R68, SR_TID.X ;  /* 0x0000000000447919 */ /* 0x000e220000002100 */
[----:B------:R-:W-:-:S06]  /*16fc0*/  PRMT R27, RZ, 0x7610, R27 ;  /* 0x00007610ff1b7816 */ /* 0x000fcc000000001b */
[----:B------:R1:W4:Y:S02]  /*16fd0*/  @!P1 LDG.E.U8 R27, desc[UR18][R28.64] ;  /* 0x000000121c1b9981 */ /* 0x000324000c1e1100 */
[----:B-1----:R-:W-:Y:S02]  /*16fe0*/  PRMT R28, RZ, 0x7610, R28 ;  /* 0x00007610ff1c7816 */ /* 0x002fe4000000001c */
[----:B------:R-:W-:-:S04]  /*16ff0*/  PRMT R29, RZ, 0x7610, R29 ;  /* 0x00007610ff1d7816 */ /* 0x000fc8000000001d */
[----:B------:R1:W4:Y:S01]  /*17000*/  @!P1 LDG.E.U8 R28, desc[UR18][R30.64] ;  /* 0x000000121e1c9981 */ /* 0x000322000c1e1100 */
[----:B0-----:R-:W-:-:S04]  /*17010*/  LOP3.LUT R68, R68, 0x7f, RZ, 0xc0, !PT ;  /* 0x0000007f44447812 */ /* 0x001fc800078ec0ff */
[----:B------:R-:W-:-:S05]  /*17020*/  LOP3.LUT R68, R68, 0x10, RZ, 0x3c, !PT ;  /* 0x0000001044447812 */ /* 0x000fca00078e3cff */
[----:B------:R-:W-:Y:S04]  /*17030*/  STS.U8 [R68+UR9+0x4080], R33 ;  /* 0x0040802144007988 */ /* 0x000fe80008000009 */
[----:B------:R-:W-:Y:S01]  /*17040*/  STS.U8 [R68+UR9+0x4480], R32 ;  /* 0x0044802044007988 */ /* 0x000fe20008000009 */
[----:B--2---:R-:W-:-:S05]  /*17050*/  IADD3 R71, P2, PT, R4, R71, RZ ;  /* 0x0000004704477210 */ /* 0x004fca0007f5e0ff */
[----:B------:R-:W-:Y:S01]  /*17060*/  STL [R1+0x3c4], R71 ;  /* 0x0003c44701007387 */ /* 0x000fe20000100800 */
[----:B-1----:R-:W-:Y:S02]  /*17070*/  @!P1 IMAD.MOV.U32 R30, RZ, RZ, R71 ;  /* 0x000000ffff1e9224 */ /* 0x002fe400078e0047 */
[----:B---3--:R-:W-:-:S04]  /*17080*/  IMAD.X R77, R88, 0x1, R77, P2 ;  /* 0x00000001584d7824 */ /* 0x008fc800010e064d */
[----:B------:R-:W-:Y:S01]  /*17090*/  @!P1 IMAD.MOV.U32 R31, RZ, RZ, R77 ;  /* 0x000000ffff1f9224 */ /* 0x000fe200078e004d */
[----:B------:R0:W-:Y:S04]  /*170a0*/  STL [R1+0x1f4], R77 ;  /* 0x0001f44d01007387 */ /* 0x0001e80000100800 */
[----:B------:R1:W2:Y:S04]  /*170b0*/  @!P1 LDG.E.U8 R29, desc[UR18][R30.64] ;  /* 0x000000121e1d9981 */ /* 0x0002a8000c1e1100 */
[----:B0-----:R-:W3:Y:S04]  /*170c0*/  LDL.LU R77, [R1+0x28c] ;  /* 0x00028c00014d7983 */ /* 0x001ee80000300800 */
[----:B------:R-:W2:Y:S01]  /*170d0*/  LDL.LU R71, [R1+0x290] ;  /* 0x0002900001477983 */ /* 0x000ea20000300800 */
[----:B----4-:R-:W-:-:S02]  /*170e0*/  IADD3 R72, P2, PT, R4, R72, RZ ;  /* 0x0000004804487210 */ /* 0x010fc40007f5e0ff */
[----:B-1----:R-:W-:-:S03]  /*170f0*/  PRMT R30, RZ, 0x7610, R30 ;  /* 0x00007610ff1e7816 */ /* 0x002fc6000000001e */
[----:B------:R0:W-:Y:S01]  /*17100*/  STL [R1+0x210], R72 ;  /* 0x0002104801007387 */ /* 0x0001e20000100800 */
[----:B------:R-:W-:Y:S02]  /*17110*/  @!P1 IMAD.MOV.U32 R32, RZ, RZ, R72 ;  /* 0x000000ffff209224 */ /* 0x000fe400078e0048 */
[----:B------:R-:W-:-:S04]  /*17120*/  IMAD.X R78, R88, 0x1, R78, P2 ;  /* 0x00000001584e7824 */ /* 0x000fc800010e064e */
[----:B------:R-:W-:Y:S01]  /*17130*/  @!P1 IMAD.MOV.U32 R33, RZ, RZ, R78 ;  /* 0x000000ffff219224 */ /* 0x000fe200078e004e */
[----:B------:R-:W-:Y:S04]  /*17140*/  STL [R1+0x1f0], R78 ;  /* 0x0001f04e01007387 */ /* 0x000fe80000100800 */
[----:B0-----:R-:W4:Y:S01]  /*17150*/  LDL.LU R72, [R1+0x2d0] ;  /* 0x0002d00001487983 */ /* 0x001f220000300800 */
[----:B------:R-:W-:-:S03]  /*17160*/  IADD3 R0, P2, PT, R4, R0, RZ ;  /* 0x0000000004007210 */ /* 0x000fc60007f5e0ff */
[----:B------:R0:W4:Y:S02]  /*17170*/  @!P1 LDG.E.U8 R30, desc[UR18][R32.64] ;  /* 0x00000012201e9981 */ /* 0x000124000c1e1100 */
[----:B------:R-:W-:Y:S02]  /*17180*/  IMAD.X R76, R88, 0x1, R76, P2 ;  /* 0x00000001584c7824 */ /* 0x000fe400010e064c */
[----:B------:R-:W-:Y:S04]  /*17190*/  STL [R1+0x250], R0 ;  /* 0x0002500001007387 */ /* 0x000fe80000100800 */
[----:B------:R1:W-:Y:S01]  /*171a0*/  STL [R1+0x24c], R76 ;  /* 0x00024c4c01007387 */ /* 0x0003e20000100800 */
[----:B0-----:R-:W-:-:S03]  /*171b0*/  @!P1 IMAD.MOV.U32 R33, RZ, RZ, R76 ;  /* 0x000000ffff219224 */ /* 0x001fc600078e004c */
[----:B-1----:R-:W4:Y:S01]  /*171c0*/  LDL.LU R76, [R1+0x2cc] ;  /* 0x0002cc00014c7983 */ /* 0x002f220000300800 */
[----:B------:R-:W-:Y:S01]  /*171d0*/  PRMT R31, RZ, 0x7610, R31 ;  /* 0x00007610ff1f7816 */ /* 0x000fe2000000001f */
[----:B------:R-:W-:Y:S02]  /*171e0*/  @!P1 IMAD.MOV.U32 R32, RZ, RZ, R0 ;  /* 0x000000ffff209224 */ /* 0x000fe400078e0000 */
[----:B------:R-:W4:Y:S04]  /*171f0*/  LDL.LU R0, [R1+0x310] ;  /* 0x0003100001007983 */ /* 0x000f280000300800 */
[----:B------:R-:W-:Y:S04]  /*17200*/  STS.U8 [R68+UR9+0x4880], R35 ;  /* 0x0048802344007988 */ /* 0x000fe80008000009 */
[----:B------:R0:W4:Y:S04]  /*17210*/  @!P1 LDG.E.U8 R31, desc[UR18][R32.64] ;  /* 0x00000012201f9981 */ /* 0x000128000c1e1100 */
[----:B------:R1:W-:Y:S01]  /*17220*/  STS.U8 [R68+UR9+0x4c80], R34 ;  /* 0x004c802244007988 */ /* 0x0003e20008000009 */
[----:B0-----:R-:W-:-:S02]  /*17230*/  PRMT R32, RZ, 0x7610, R32 ;  /* 0x00007610ff207816 */ /* 0x001fc40000000020 */
[----:B--2---:R-:W-:-:S05]  /*17240*/  IADD3 R71, P2, PT, R4, R71, RZ ;  /* 0x0000004704477210 */ /* 0x004fca0007f5e0ff */
[----:B---3--:R-:W-:Y:S01]  /*17250*/  IMAD.X R77, R88, 0x1, R77, P2 ;  /* 0x00000001584d7824 */ /* 0x008fe200010e064d */
[----:B------:R-:W-:Y:S01]  /*17260*/  STL [R1+0x290], R71 ;  /* 0x0002904701007387 */ /* 0x000fe20000100800 */
[----:B-1----:R-:W-:Y:S02]  /*17270*/  @!P1 IMAD.MOV.U32 R34, RZ, RZ, R71 ;  /* 0x000000ffff229224 */ /* 0x002fe400078e0047 */
[----:B------:R-:W-:Y:S01]  /*17280*/  @!P1 IMAD.MOV.U32 R35, RZ, RZ, R77 ;  /* 0x000000ffff239224 */ /* 0x000fe200078e004d */
[----:B------:R0:W-:Y:S04]  /*17290*/  STL [R1+0x28c], R77 ;  /* 0x00028c4d01007387 */ /* 0x0001e80000100800 */
[----:B------:R1:W2:Y:S04]  /*172a0*/  @!P1 LDG.E.U8 R32, desc[UR18][R34.64] ;  /* 0x0000001222209981 */ /* 0x0002a8000c1e1100 */
[----:B0-----:R-:W3:Y:S01]  /*172b0*/  LDL.LU R77, [R1+0x30c] ;  /* 0x00030c00014d7983 */ /* 0x001ee20000300800 */
[----:B----4-:R-:W-:-:S03]  /*172c0*/  IADD3 R72, P2, PT, R4, R72, RZ ;  /* 0x0000004804487210 */ /* 0x010fc60007f5e0ff */
[----:B------:R-:W4:Y:S04]  /*172d0*/  LDL.LU R78, [R1+0x34c] ;  /* 0x00034c00014e7983 */ /* 0x000f280000300800 */
[----:B------:R-:W2:Y:S01]  /*172e0*/  LDL.LU R71, [R1+0x350] ;  /* 0x0003500001477983 */ /* 0x000ea20000300800 */
        /* <DEDUP_REMOVED lines=10> */
[----:B------:R-:W-:Y:S04]  /*17390*/  STL [R1+0x310], R0 ;  /* 0x0003100001007387 */ /* 0x000fe80000100800 */
[----:B------:R0:W-:Y:S04]  /*173a0*/  STS.U8 [R68+UR9+0x5480], R36 ;  /* 0x0054802444007988 */ /* 0x0001e80008000009 */
[----:B------:R1:W4:Y:S01]  /*173b0*/  @!P1 LDG.E.U8 R33, desc[UR18][R34.64] ;  /* 0x0000001222219981 */ /* 0x000322000c1e1100 */
[----:B0-----:R-:W-:Y:S01]  /*173c0*/  @!P1 IMAD.MOV.U32 R36, RZ, RZ, R0 ;  /* 0x000000ffff249224 */ /* 0x001fe200078e0000 */
[----:B-1----:R-:W-:-:S02]  /*173d0*/  PRMT R34, RZ, 0x7610, R34 ;  /* 0x00007610ff227816 */ /* 0x002fc40000000022 */
[----:B------:R-:W-:Y:S01]  /*173e0*/  STS.U8 [R68+UR9+0x5880], R39 ;  /* 0x0058802744007988 */ /* 0x000fe20008000009 */
[----:B---3--:R-:W-:-:S04]  /*173f0*/  IMAD.X R77, R88, 0x1, R77, P2 ;  /* 0x00000001584d7824 */ /* 0x008fc800010e064d */
[----:B------:R-:W-:Y:S01]  /*17400*/  @!P1 IMAD.MOV.U32 R37, RZ, RZ, R77 ;  /* 0x000000ffff259224 */ /* 0x000fe200078e004d */
[----:B------:R0:W-:Y:S01]  /*17410*/  STL [R1+0x30c], R77 ;  /* 0x00030c4d01007387 */ /* 0x0001e20000100800 */
[----:B--2---:R-:W-:-:S03]  /*17420*/  IADD3 R71, P2, PT, R4, R71, RZ ;  /* 0x0000004704477210 */ /* 0x004fc60007f5e0ff */
[----:B------:R1:W2:Y:S02]  /*17430*/  @!P1 LDG.E.U8 R34, desc[UR18][R36.64] ;  /* 0x0000001224229981 */ /* 0x0002a4000c1e1100 */
[----:B----4-:R-:W-:Y:S02]  /*17440*/  IMAD.X R78, R88, 0x1, R78, P2 ;  /* 0x00000001584e7824 */ /* 0x010fe400010e064e */
[----:B0-----:R-:W3:Y:S04]  /*17450*/  LDL.LU R77, [R1+0x1fc] ;  /* 0x0001fc00014d7983 */ /* 0x001ee80000300800 */
[----:B------:R-:W4:Y:S01]  /*17460*/  LDL.LU R0, [R1+0x3c8] ;  /* 0x0003c80001007983 */ /* 0x000f220000300800 */
[----:B-1----:R-:W-:-:S03]  /*17470*/  @!P1 IMAD.MOV.U32 R36, RZ, RZ, R71 ;  /* 0x000000ffff249224 */ /* 0x002fc600078e0047 */
[----:B------:R0:W-:Y:S04]  /*17480*/  STL [R1+0x350], R71 ;  /* 0x0003504701007387 */ /* 0x0001e80000100800 */
[----:B------:R-:W-:Y:S04]  /*17490*/  STL [R1+0x34c], R78 ;  /* 0x00034c4e01007387 */ /* 0x000fe80000100800 */
[----:B0-----:R-:W2:Y:S01]  /*174a0*/  LDL.LU R71, [R1+0x218] ;  /* 0x0002180001477983 */ /* 0x001ea20000300800 */
[----:B------:R-:W-:-:S05]  /*174b0*/  IADD3 R72, P2, PT, R4, R72, RZ ;  /* 0x0000004804487210 */ /* 0x000fca0007f5e0ff */
[----:B------:R-:W-:Y:S01]  /*174c0*/  IMAD.X R76, R88, 0x1, R76, P2 ;  /* 0x00000001584c7824 */ /* 0x000fe200010e064c */
[----:B------:R-:W-:Y:S03]  /*174d0*/  STL [R1+0x390], R72 ;  /* 0x0003904801007387 */ /* 0x000fe60000100800 */
[----:B------:R-:W-:Y:S01]  /*174e0*/  @!P1 IMAD.MOV.U32 R39, RZ, RZ, R76 ;  /* 0x000000ffff279224 */ /* 0x000fe200078e004c */
[----:B------:R0:W-:Y:S04]  /*174f0*/  STL [R1+0x38c], R76 ;  /* 0x00038c4c01007387 */ /* 0x0001e80000100800 */
[----:B0-----:R-:W2:Y:S01]  /*17500*/  LDL.LU R76, [R1+0x214] ;  /* 0x00021400014c7983 */ /* 0x001ea20000300800 */
[----:B------:R-:W-:Y:S01]  /*17510*/  PRMT R35, RZ, 0x7610, R35 ;  /* 0x00007610ff237816 */ /* 0x000fe20000000023 */
[----:B------:R-:W-:-:S02]  /*17520*/  @!P1 IMAD.MOV.U32 R37, RZ, RZ, R78 ;  /* 0x000000ffff259224 */ /* 0x000fc400078e004e */
[----:B------:R0:W-:Y:S04]  /*17530*/  STS.U8 [R68+UR9+0x5c80], R38 ;  /* 0x005c802644007988 */ /* 0x0001e80008000009 */
[----:B------:R1:W2:Y:S01]  /*17540*/  @!P1 LDG.E.U8 R35, desc[UR18][R36.64] ;  /* 0x0000001224239981 */ /* 0x0002a2000c1e1100 */
[----:B0-----:R-:W-:-:S03]  /*17550*/  @!P1 IMAD.MOV.U32 R38, RZ, RZ, R72 ;  /* 0x000000ffff269224 */ /* 0x001fc600078e0048 */
[----:B------:R-:W2:Y:S01]  /*17560*/  LDL.LU R72, [R1+0x258] ;  /* 0x0002580001487983 */ /* 0x000ea20000300800 */
[----:B-1----:R-:W-:-:S06]  /*17570*/  PRMT R36, RZ, 0x7610, R36 ;  /* 0x00007610ff247816 */ /* 0x002fcc0000000024 */
[----:B------:R0:W2:Y:S04]  /*17580*/  @!P1 LDG.E.U8 R36, desc[UR18][R38.64] ;  /* 0x0000001226249981 */ /* 0x0000a8000c1e1100 */
[----:B------:R-:W-:Y:S04]  /*17590*/  STS.U8 [R68+UR9+0x6080], R41 ;  /* 0x0060802944007988 */ /* 0x000fe80008000009 */
[----:B------:R-:W-:Y:S01]  /*175a0*/  STS.U8 [R68+UR9+0x6480], R40 ;  /* 0x0064802844007988 */ /* 0x000fe20008000009 */
[----:B----4-:R-:W-:-:S05]  /*175b0*/  IADD3 R0, P2, PT, R4, R0, RZ ;  /* 0x0000000004007210 */ /* 0x010fca0007f5e0ff */
[----:B---3--:R-:W-:Y:S01]  /*175c0*/  IMAD.X R77, R88, 0x1, R77, P2 ;  /* 0x00000001584d7824 */ /* 0x008fe200010e064d */
[----:B------:R-:W-:Y:S03]  /*175d0*/  STL [R1+0x3c8], R0 ;  /* 0x0003c80001007387 */ /* 0x000fe60000100800 */
[----:B0-----:R-:W-:Y:S01]  /*175e0*/  @!P1 IMAD.MOV.U32 R39, RZ, RZ, R77 ;  /* 0x000000ffff279224 */ /* 0x001fe200078e004d */
[----:B------:R0:W-:Y:S01]  /*175f0*/  STL [R1+0x1fc], R77 ;  /* 0x0001fc4d01007387 */ /* 0x0001e20000100800 */
[----:B--2---:R-:W-:Y:S01]  /*17600*/  IADD3 R71, P2, PT, R4, R71, RZ ;  /* 0x0000004704477210 */ /* 0x004fe20007f5e0ff */
[----:B------:R-:W-:Y:S02]  /*17610*/  @!P1 IMAD.MOV.U32 R38, RZ, RZ, R0 ;  /* 0x000000ffff269224 */ /* 0x000fe400078e0000 */
[----:B0-----:R-:W2:Y:S04]  /*17620*/  LDL.LU R77, [R1+0x254] ;  /* 0x00025400014d7983 */ /* 0x001ea80000300800 */
[----:B------:R-:W3:Y:S04]  /*17630*/  LDL.LU R78, [R1+0x294] ;  /* 0x00029400014e7983 */ /* 0x000ee80000300800 */
[----:B------:R-:W4:Y:S01]  /*17640*/  LDL.LU R0, [R1+0x298] ;  /* 0x0002980001007983 */ /* 0x000f220000300800 */
[----:B------:R-:W-:-:S03]  /*17650*/  @!P1 IMAD.MOV.U32 R40, RZ, RZ, R71 ;  /* 0x000000ffff289224 */ /* 0x000fc600078e0047 */
[----:B------:R-:W-:Y:S01]  /*17660*/  STL [R1+0x218], R71 ;  /* 0x0002184701007387 */ /* 0x000fe20000100800 */
[----:B------:R-:W-:-:S04]  /*17670*/  IMAD.X R76, R88, 0x1, R76, P2 ;  /* 0x00000001584c7824 */ /* 0x000fc800010e064c */
[----:B------:R-:W-:Y:S01]  /*17680*/  @!P1 IMAD.MOV.U32 R41, RZ, RZ, R76 ;  /* 0x000000ffff299224 */ /* 0x000fe200078e004c */
[----:B------:R0:W-:Y:S04]  /*17690*/  STL [R1+0x214], R76 ;  /* 0x0002144c01007387 */ /* 0x0001e80000100800 */
[----:B0-----:R-:W3:Y:S04]  /*176a0*/  LDL.LU R76, [R1+0x2d4] ;  /* 0x0002d400014c7983 */ /* 0x001ee80000300800 */
[----:B------:R-:W3:Y:S01]  /*176b0*/  LDL.LU R71, [R1+0x2d8] ;  /* 0x0002d80001477983 */ /* 0x000ee20000300800 */
[----:B------:R-:W-:-:S02]  /*176c0*/  PRMT R37, RZ, 0x7610, R37 ;  /* 0x00007610ff257816 */ /* 0x000fc40000000025 */
[----:B------:R-:W-:-:S04]  /*176d0*/  IADD3 R72, P2, PT, R4, R72, RZ ;  /* 0x0000004804487210 */ /* 0x000fc80007f5e0ff */
[----:B------:R0:W3:Y:S04]  /*176e0*/  @!P1 LDG.E.U8 R37, desc[UR18][R38.64] ;  /* 0x0000001226259981 */ /* 0x0000e8000c1e1100 */
[----:B------:R-:W-:Y:S01]  /*176f0*/  STL [R1+0x258], R72 ;  /* 0x0002584801007387 */ /* 0x000fe20000100800 */
[----:B0-----:R-:W-:Y:S02]  /*17700*/  PRMT R38, RZ, 0x7610, R38 ;  /* 0x00007610ff267816 */ /* 0x001fe40000000026 */
[----:B------:R-:W-:-:S04]  /*17710*/  PRMT R39, RZ, 0x7610, R39 ;  /* 0x00007610ff277816 */ /* 0x000fc80000000027 */
[----:B------:R0:W3:Y:S04]  /*17720*/  @!P1 LDG.E.U8 R38, desc[UR18][R40.64] ;  /* 0x0000001228269981 */ /* 0x0000e8000c1e1100 */
[----:B------:R-:W-:Y:S01]  /*17730*/  STS.U8 [R68+UR9+0x6880], R43 ;  /* 0x0068802b44007988 */ /* 0x000fe20008000009 */
[----:B0-----:R-:W-:-:S03]  /*17740*/  @!P1 IMAD.MOV.U32 R40, RZ, RZ, R72 ;  /* 0x000000ffff289224 */ /* 0x001fc600078e0048 */
[----:B------:R-:W-:Y:S01]  /*17750*/  STS.U8 [R68+UR9+0x6c80], R42 ;  /* 0x006c802a44007988 */ /* 0x000fe20008000009 */
[----:B--2---:R-:W-:-:S04]  /*17760*/  IMAD.X R77, R88, 0x1, R77, P2 ;  /* 0x00000001584d7824 */ /* 0x004fc800010e064d */
[----:B------:R-:W-:Y:S01]  /*17770*/  @!P1 IMAD.MOV.U32 R41, RZ, RZ, R77 ;  /* 0x000000ffff299224 */ /* 0x000fe200078e004d */
[----:B------:R0:W-:Y:S01]  /*17780*/  STL [R1+0x254], R77 ;  /* 0x0002544d01007387 */ /* 0x0001e20000100800 */
[----:B----4-:R-:W-:-:S03]  /*17790*/  IADD3 R0, P2, PT, R4, R0, RZ ;  /* 0x0000000004007210 */ /* 0x010fc60007f5e0ff */
[----:B------:R1:W2:Y:S02]  /*177a0*/  @!P1 LDG.E.U8 R39, desc[UR18][R40.64] ;  /* 0x0000001228279981 */ /* 0x0002a4000c1e1100 */
[----:B---3--:R-:W-:Y:S02]  /*177b0*/  IMAD.X R78, R88, 0x1, R78, P2 ;  /* 0x00000001584e7824 */ /* 0x008fe400010e064e */
[----:B0-----:R-:W3:Y:S04]  /*177c0*/  LDL.LU R77, [R1+0x314] ;  /* 0x00031400014d7983 */ /* 0x001ee80000300800 */
[----:B------:R-:W4:Y:S01]  /*177d0*/  LDL.LU R72, [R1+0x318] ;  /* 0x0003180001487983 */ /* 0x000f220000300800 */
[----:B-1----:R-:W-:Y:S01]  /*177e0*/  PRMT R40, RZ, 0x7610, R40 ;  /* 0x00007610ff287816 */ /* 0x002fe20000000028 */
[----:B------:R-:W-:-:S02]  /*177f0*/  @!P1 IMAD.MOV.U32 R42, RZ, RZ, R0 ;  /* 0x000000ffff2a9224 */ /* 0x000fc400078e0000 */
[----:B------:R0:W-:Y:S01]  /*17800*/  STL [R1+0x298], R0 ;  /* 0x0002980001007387 */ /* 0x0001e20000100800 */
[----:B------:R-:W-:-:S03]  /*17810*/  @!P1 IMAD.MOV.U32 R43, RZ, RZ, R78 ;  /* 0x000000ffff2b9224 */ /* 0x000fc600078e004e */
[----:B------:R-:W-:Y:S04]  /*17820*/  STL [R1+0x294], R78 ;  /* 0x0002944e01007387 */ /* 0x000fe80000100800 */
[----:B------:R1:W2:Y:S04]  /*17830*/  @!P1 LDG.E.U8 R40, desc[UR18][R42.64] ;  /* 0x000000122a289981 */ /* 0x0002a8000c1e1100 */
[----:B0-----:R-:W2:Y:S01]  /*17840*/  LDL.LU R0, [R1+0x358] ;  /* 0x0003580001007983 */ /* 0x001ea20000300800 */
[----:B------:R-:W-:-:S05]  /*17850*/  IADD3 R71, P2, PT, R4, R71, RZ ;  /* 0x0000004704477210 */ /* 0x000fca0007f5e0ff */
[----:B------:R-:W-:Y:S01]  /*17860*/  IMAD.X R76, R88, 0x1, R76, P2 ;  /* 0x00000001584c7824 */ /* 0x000fe200010e064c */
[----:B------:R-:W-:Y:S03]  /*17870*/  STL [R1+0x2d8], R71 ;  /* 0x0002d84701007387 */ /* 0x000fe60000100800 */
[----:B-1----:R-:W-:Y:S01]  /*17880*/  @!P1 IMAD.MOV.U32 R43, RZ, RZ, R76 ;  /* 0x000000ffff2b9224 */ /* 0x002fe200078e004c */
[----:B------:R0:W-:Y:S04]  /*17890*/  STL [R1+0x2d4], R76 ;  /* 0x0002d44c01007387 */ /* 0x0001e80000100800 */
[----:B0-----:R-:W2:Y:S01]  /*178a0*/  LDL.LU R76, [R1+0x354] ;  /* 0x00035400014c7983 */ /* 0x001ea20000300800 */
[----:B------:R-:W-:Y:S01]  /*178b0*/  PRMT R41, RZ, 0x7610, R41 ;  /* 0x00007610ff297816 */ /* 0x000fe20000000029 */
[----:B------:R-:W-:-:S02]  /*178c0*/  @!P1 IMAD.MOV.U32 R42, RZ, RZ, R71 ;  /* 0x000000ffff2a9224 */ /* 0x000fc400078e0047 */
[----:B------:R-:W2:Y:S04]  /*178d0*/  LDL.LU R71, [R1+0x398] ;  /* 0x0003980001477983 */ /* 0x000ea80000300800 */
[----:B------:R-:W-:Y:S04]  /*178e0*/  STS.U8 [R68+UR9+0x7080], R45 ;  /* 0x0070802d44007988 */ /* 0x000fe80008000009 */
[----:B------:R0:W2:Y:S04]  /*178f0*/  @!P1 LDG.E.U8 R41, desc[UR18][R42.64] ;  /* 0x000000122a299981 */ /* 0x0000a8000c1e1100 */
[----:B------:R1:W-:Y:S01]  /*17900*/  STS.U8 [R68+UR9+0x7480], R44 ;  /* 0x0074802c44007988 */ /* 0x0003e20008000009 */
[----:B0-----:R-:W-:-:S02]  /*17910*/  PRMT R42, RZ, 0x7610, R42 ;  /* 0x00007610ff2a7816 */ /* 0x001fc4000000002a */
[----:B----4-:R-:W-:-:S05]  /*17920*/  IADD3 R72, P2, PT, R4, R72, RZ ;  /* 0x0000004804487210 */ /* 0x010fca0007f5e0ff */
[----:B---3--:R-:W-:Y:S01]  /*17930*/  IMAD.X R77, R88, 0x1, R77, P2 ;  /* 0x00000001584d7824 */ /* 0x008fe200010e064d */
[----:B------:R-:W-:Y:S01]  /*17940*/  STL [R1+0x318], R72 ;  /* 0x0003184801007387 */ /* 0x000fe20000100800 */
[----:B-1----:R-:W-:Y:S02]  /*17950*/  @!P1 IMAD.MOV.U32 R44, RZ, RZ, R72 ;  /* 0x000000ffff2c9224 */ /* 0x002fe400078e0048 */
[----:B------:R-:W-:Y:S01]  /*17960*/  @!P1 IMAD.MOV.U32 R45, RZ, RZ, R77 ;  /* 0x000000ffff2d9224 */ /* 0x000fe200078e004d */
[----:B------:R0:W-:Y:S04]  /*17970*/  STL [R1+0x314], R77 ;  /* 0x0003144d01007387 */ /* 0x0001e80000100800 */
[----:B------:R-:W3:Y:S01]  /*17980*/  LDL.LU R78, [R1+0x394] ;  /* 0x00039400014e7983 */ /* 0x000ee20000300800 */
[----:B--2---:R-:W-:-:S03]  /*17990*/  IADD3 R0, P2, PT, R4, R0, RZ ;  /* 0x0000000004007210 */ /* 0x004fc60007f5e0ff */
[----:B------:R1:W2:Y:S04]  /*179a0*/  @!P1 LDG.E.U8 R42, desc[UR18][R44.64] ;  /* 0x000000122c2a9981 */ /* 0x0002a8000c1e1100 */
[----:B0-----:R-:W4:Y:S04]  /*179b0*/  LDL.LU R77, [R1+0x200] ;  /* 0x00020000014d7983 */ /* 0x001f280000300800 */
[----:B------:R-:W2:Y:S01]  /*179c0*/  LDL.LU R72, [R1+0x3cc] ;  /* 0x0003cc0001487983 */ /* 0x000ea20000300800 */
[----:B-1----:R-:W-:-:S03]  /*179d0*/  @!P1 IMAD.MOV.U32 R44, RZ, RZ, R0 ;  /* 0x000000ffff2c9224 */ /* 0x002fc600078e0000 */
[----:B------:R0:W-:Y:S01]  /*179e0*/  STL [R1+0x358], R0 ;  /* 0x0003580001007387 */ /* 0x0001e20000100800 */
[----:B------:R-:W-:-:S05]  /*179f0*/  IMAD.X R76, R88, 0x1, R76, P2 ;  /* 0x00000001584c7824 */ /* 0x000fca00010e064c */
[----:B------:R1:W-:Y:S04]  /*17a00*/  STL [R1+0x354], R76 ;  /* 0x0003544c01007387 */ /* 0x0003e80000100800 */
[----:B0-----:R-:W4:Y:S01]  /*17a10*/  LDL.LU R0, [R1+0x220] ;  /* 0x0002200001007983 */ /* 0x001f220000300800 */
[----:B------:R-:W-:-:S03]  /*17a20*/  @!P1 IMAD.MOV.U32 R45, RZ, RZ, R76 ;  /* 0x000000ffff2d9224 */ /* 0x000fc600078e004c */
[----:B-1----:R-:W4:Y:S01]  /*17a30*/  LDL.LU R76, [R1+0x21c] ;  /* 0x00021c00014c7983 */ /* 0x002f220000300800 */
[----:B------:R-:W-:Y:S02]  /*17a40*/  IADD3 R71, P2, PT, R4, R71, RZ ;  /* 0x0000004704477210 */ /* 0x000fe40007f5e0ff */
[----:B------:R-:W-:Y:S01]  /*17a50*/  PRMT R43, RZ, 0x7610, R43 ;  /* 0x00007610ff2b7816 */ /* 0x000fe2000000002b */
[----:B------:R-:W-:Y:S04]  /*17a60*/  STS.U8 [R68+UR9+0x7880], R47 ;  /* 0x0078802f44007988 */ /* 0x000fe80008000009 */
[----:B------:R0:W-:Y:S04]  /*17a70*/  STS.U8 [R68+UR9+0x7c80], R46 ;  /* 0x007c802e44007988 */ /* 0x0001e80008000009 */
[----:B------:R1:W4:Y:S04]  /*17a80*/  @!P1 LDG.E.U8 R43, desc[UR18][R44.64] ;  /* 0x000000122c2b9981 */ /* 0x000328000c1e1100 */
[----:B------:R3:W-:Y:S01]  /*17a90*/  STL [R1+0x398], R71 ;  /* 0x0003984701007387 */ /* 0x0007e20000100800 */
[----:B0-----:R-:W-:Y:S01]  /*17aa0*/  @!P1 IMAD.MOV.U32 R46, RZ, RZ, R71 ;  /* 0x000000ffff2e9224 */ /* 0x001fe200078e0047 */
[----:B-1----:R-:W-:-:S02]  /*17ab0*/  PRMT R44, RZ, 0x7610, R44 ;  /* 0x00007610ff2c7816 */ /* 0x002fc4000000002c */
[----:B------:R-:W-:Y:S01]  /*17ac0*/  PRMT R45, RZ, 0x7610, R45 ;  /* 0x00007610ff2d7816 */ /* 0x000fe2000000002d */
[----:B---3--:R-:W-:-:S04]  /*17ad0*/  IMAD.X R78, R88, 0x1, R78, P2 ;  /* 0x00000001584e7824 */ /* 0x008fc800010e064e */
[----:B------:R-:W-:Y:S01]  /*17ae0*/  @!P1 IMAD.MOV.U32 R47, RZ, RZ, R78 ;  /* 0x000000ffff2f9224 */ /* 0x000fe200078e004e */
[----:B------:R-:W-:Y:S04]  /*17af0*/  STL [R1+0x394], R78 ;  /* 0x0003944e01007387 */ /* 0x000fe80000100800 */
[----:B------:R-:W3:Y:S01]  /*17b00*/  LDL.LU R71, [R1+0x260] ;  /* 0x0002600001477983 */ /* 0x000ee20000300800 */
[----:B--2---:R-:W-:-:S03]  /*17b10*/  IADD3 R72, P2, PT, R4, R72, RZ ;  /* 0x0000004804487210 */ /* 0x004fc60007f5e0ff */
[----:B------:R0:W2:Y:S02]  /*17b20*/  @!P1 LDG.E.U8 R44, desc[UR18][R46.64] ;  /* 0x000000122e2c9981 */ /* 0x0000a4000c1e1100 */
[----:B----4-:R-:W-:Y:S02]  /*17b30*/  IMAD.X R77, R88, 0x1, R77, P2 ;  /* 0x00000001584d7824 */ /* 0x010fe400010e064d */
[----:B------:R-:W-:Y:S04]  /*17b40*/  STL [R1+0x3cc], R72 ;  /* 0x0003cc4801007387 */ /* 0x000fe80000100800 */
[----:B------:R1:W-:Y:S01]  /*17b50*/  STL [R1+0x200], R77 ;  /* 0x0002004d01007387 */ /* 0x0003e20000100800 */
[----:B0-----:R-:W-:Y:S02]  /*17b60*/  @!P1 IMAD.MOV.U32 R46, RZ, RZ, R72 ;  /* 0x000000ffff2e9224 */ /* 0x001fe400078e0048 */
[----:B------:R-:W-:-:S05]  /*17b70*/  @!P1 IMAD.MOV.U32 R47, RZ, RZ, R77 ;  /* 0x000000ffff2f9224 */ /* 0x000fca00078e004d */
[----:B------:R0:W4:Y:S04]  /*17b80*/  @!P1 LDG.E.U8 R45, desc[UR18][R46.64] ;  /* 0x000000122e2d9981 */ /* 0x000128000c1e1100 */
[----:B-1----:R-:W2:Y:S04]  /*17b90*/  LDL.LU R77, [R1+0x25c] ;  /* 0x00025c00014d7983 */ /* 0x002ea80000300800 */
[----:B------:R-:W4:Y:S01]  /*17ba0*/  LDL.LU R72, [R1+0x2a0] ;  /* 0x0002a00001487983 */ /* 0x000f220000300800 */
[----:B------:R-:W-:-:S05]  /*17bb0*/  IADD3 R0, P2, PT, R4, R0, RZ ;  /* 0x0000000004007210 */ /* 0x000fca0007f5e0ff */
[----:B------:R-:W-:Y:S01]  /*17bc0*/  IMAD.X R76, R88, 0x1, R76, P2 ;  /* 0x00000001584c7824 */ /* 0x000fe200010e064c */
[----:B------:R-:W-:Y:S03]  /*17bd0*/  STL [R1+0x220], R0 ;  /* 0x0002200001007387 */ /* 0x000fe60000100800 */
[----:B0-----:R-:W-:Y:S01]  /*17be0*/  @!P1 IMAD.MOV.U32 R47, RZ, RZ, R76 ;  /* 0x000000ffff2f9224 */ /* 0x001fe200078e004c */
[----:B------:R0:W-:Y:S04]  /*17bf0*/  STL [R1+0x21c], R76 ;  /* 0x00021c4c01007387 */ /* 0x0001e80000100800 */
[----:B0-----:R-:W4:Y:S01]  /*17c00*/  LDL.LU R76, [R1+0x29c] ;  /* 0x00029c00014c7983 */ /* 0x001f220000300800 */
[----:B------:R-:W0:Y:S01]  /*17c10*/  S2R R68, SR_TID.X ;  /* 0x0000000000447919 */ /* 0x000e220000002100 */
[----:B------:R-:W-:-:S02]  /*17c20*/  @!P1 IMAD.MOV.U32 R46, RZ, RZ, R0 ;  /* 0x000000ffff2e9224 */ /* 0x000fc400078e0000 */
[----:B------:R-:W4:Y:S04]  /*17c30*/  LDL.LU R78, [R1+0x2dc] ;  /* 0x0002dc00014e7983 */ /* 0x000f280000300800 */
[----:B------:R-:W4:Y:S01]  /*17c40*/  LDL.LU R0, [R1+0x2e0] ;  /* 0x0002e00001007983 */ /* 0x000f220000300800 */
[----:B0-----:R-:W-:-:S04]  /*17c50*/  LOP3.LUT R68, R68, 0x7f, RZ, 0xc0, !PT ;  /* 0x0000007f44447812 */ /* 0x001fc800078ec0ff */
[----:B------:R-:W-:-:S05]  /*17c60*/  LOP3.LUT R68, R68, 0x20, RZ, 0x3c, !PT ;  /* 0x0000002044447812 */ /* 0x000fca00078e3cff */
[----:B------:R-:W-:Y:S04]  /*17c70*/  STS.U8 [R68+UR9+0x4100], R59 ;  /* 0x0041003b44007988 */ /* 0x000fe80008000009 */
[----:B------:R0:W-:Y:S04]  /*17c80*/  STS.U8 [R68+UR9+0x4500], R49 ;  /* 0x0045003144007988 */ /* 0x0001e80008000009 */
[----:B------:R1:W-:Y:S01]  /*17c90*/  STS.U8 [R68+UR9+0x4900], R50 ;  /* 0x0049003244007988 */ /* 0x0003e20008000009 */
[----:B0-----:R-:W-:Y:S02]  /*17ca0*/  PRMT R49, RZ, 0x7610, R49 ;  /* 0x00007610ff317816 */ /* 0x001fe40000000031 */
[----:B-1----:R-:W-:-:S04]  /*17cb0*/  PRMT R50, RZ, 0x7610, R50 ;  /* 0x00007610ff327816 */ /* 0x002fc80000000032 */
[----:B------:R0:W4:Y:S01]  /*17cc0*/  @!P1 LDG.E.U8 R49, desc[UR18][R46.64] ;  /* 0x000000122e319981 */ /* 0x000122000c1e1100 */
[----:B---3--:R-:W-:-:S05]  /*17cd0*/  IADD3 R71, P2, PT, R4, R71, RZ ;  /* 0x0000004704477210 */ /* 0x008fca0007f5e0ff */
[----:B------:R-:W-:Y:S01]  /*17ce0*/  STL [R1+0x260], R71 ;  /* 0x0002604701007387 */ /* 0x000fe20000100800 */
[----:B0-----:R-:W-:Y:S02]  /*17cf0*/  @!P1 IMAD.MOV.U32 R46, RZ, RZ, R71 ;  /* 0x000000ffff2e9224 */ /* 0x001fe400078e0047 */
[----:B--2---:R-:W-:Y:S01]  /*17d00*/  IMAD.X R77, R88, 0x1, R77, P2 ;  /* 0x00000001584d7824 */ /* 0x004fe200010e064d */
[----:B----4-:R-:W-:-:S04]  /*17d10*/  IADD3 R72, P2, PT, R4, R72, RZ ;  /* 0x0000004804487210 */ /* 0x010fc80007f5e0ff */
[----:B------:R0:W-:Y:S01]  /*17d20*/  STL [R1+0x25c], R77 ;  /* 0x00025c4d01007387 */ /* 0x0001e20000100800 */
[----:B------:R-:W-:-:S05]  /*17d30*/  @!P1 IMAD.MOV.U32 R47, RZ, RZ, R77 ;  /* 0x000000ffff2f9224 */ /* 0x000fca00078e004d */
[----:B------:R1:W2:Y:S04]  /*17d40*/  @!P1 LDG.E.U8 R50, desc[UR18][R46.64] ;  /* 0x000000122e329981 */ /* 0x0002a8000c1e1100 */
[----:B0-----:R-:W3:Y:S04]  /*17d50*/  LDL.LU R77, [R1+0x31c] ;  /* 0x00031c00014d7983 */ /* 0x001ee80000300800 */
[----:B------:R-:W4:Y:S01]  /*17d60*/  LDL.LU R71, [R1+0x320] ;  /* 0x0003200001477983 */ /* 0x000f220000300800 */
[----:B-1----:R-:W-:-:S03]  /*17d70*/  @!P1 IMAD.MOV.U32 R46, RZ, RZ, R72 ;  /* 0x000000ffff2e9224 */ /* 0x002fc600078e0048 */
[----:B------:R-:W-:Y:S01]  /*17d80*/  STL [R1+0x2a0], R72 ;  /* 0x0002a04801007387 */ /* 0x000fe20000100800 */
[----:B------:R-:W-:-:S04]  /*17d90*/  IMAD.X R76, R88, 0x1, R76, P2 ;  /* 0x00000001584c7824 */ /* 0x000fc800010e064c */
[----:B------:R-:W-:Y:S01]  /*17da0*/  @!P1 IMAD.MOV.U32 R47, RZ, RZ, R76 ;  /* 0x000000ffff2f9224 */ /* 0x000fe200078e004c */
[----:B------:R0:W-:Y:S04]  /*17db0*/  STL [R1+0x29c], R76 ;  /* 0x00029c4c01007387 */ /* 0x0001e80000100800 */
[----:B0-----:R-:W2:Y:S04]  /*17dc0*/  LDL.LU R76, [R1+0x35c] ;  /* 0x00035c00014c7983 */ /* 0x001ea80000300800 */
[----:B------:R-:W2:Y:S01]  /*17dd0*/  LDL.LU R72, [R1+0x360] ;  /* 0x0003600001487983 */ /* 0x000ea20000300800 */
[----:B------:R-:W-:-:S03]  /*17de0*/  IADD3 R0, P2, PT, R4, R0, RZ ;  /* 0x0000000004007210 */ /* 0x000fc60007f5e0ff */
[----:B------:R0:W-:Y:S02]  /*17df0*/  STS.U8 [R68+UR9+0x4d00], R51 ;  /* 0x004d003344007988 */ /* 0x0001e40008000009 */
[----:B------:R-:W-:Y:S02]  /*17e00*/  IMAD.X R78, R88, 0x1, R78, P2 ;  /* 0x00000001584e7824 */ /* 0x000fe400010e064e */
[----:B------:R1:W-:Y:S01]  /*17e10*/  STS.U8 [R68+UR9+0x5100], R52 ;  /* 0x0051003444007988 */ /* 0x0003e20008000009 */
[----:B0-----:R-:W-:-:S03]  /*17e20*/  PRMT R51, RZ, 0x7610, R51 ;  /* 0x00007610ff337816 */ /* 0x001fc60000000033 */
[----:B------:R0:W-:Y:S01]  /*17e30*/  STL [R1+0x2e0], R0 ;  /* 0x0002e00001007387 */ /* 0x0001e20000100800 */
[----:B-1----:R-:W-:-:S03]  /*17e40*/  PRMT R52, RZ, 0x7610, R52 ;  /* 0x00007610ff347816 */ /* 0x002fc60000000034 */
[----:B------:R1:W2:Y:S04]  /*17e50*/  @!P1 LDG.E.U8 R51, desc[UR18][R46.64] ;  /* 0x000000122e339981 */ /* 0x0002a8000c1e1100 */
[----:B------:R-:W-:Y:S01]  /*17e60*/  STL [R1+0x2dc], R78 ;  /* 0x0002dc4e01007387 */ /* 0x000fe20000100800 */
[----:B-1----:R-:W-:Y:S02]  /*17e70*/  @!P1 IMAD.MOV.U32 R46, RZ, RZ, R0 ;  /* 0x000000ffff2e9224 */ /* 0x002fe400078e0000 */
[----:B------:R-:W-:Y:S01]  /*17e80*/  @!P1 IMAD.MOV.U32 R47, RZ, RZ, R78 ;  /* 0x000000ffff2f9224 */ /* 0x000fe200078e004e */
[----:B0-----:R-:W2:Y:S04]  /*17e90*/  LDL.LU R0, [R1+0x3a0] ;  /* 0x0003a00001007983 */ /* 0x001ea80000300800 */
[----:B------:R0:W-:Y:S04]  /*17ea0*/  STS.U8 [R68+UR9+0x5500], R53 ;  /* 0x0055003544007988 */ /* 0x0001e80008000009 */
[----:B------:R1:W2:Y:S01]  /*17eb0*/  @!P1 LDG.E.U8 R52, desc[UR18][R46.64] ;  /* 0x000000122e349981 */ /* 0x0002a2000c1e1100 */
[----:B0-----:R-:W-:-:S02]  /*17ec0*/  PRMT R53, RZ, 0x7610, R53 ;  /* 0x00007610ff357816 */ /* 0x001fc40000000035 */
[----:B----4-:R-:W-:-:S05]  /*17ed0*/  IADD3 R71, P2, PT, R4, R71, RZ ;  /* 0x0000004704477210 */ /* 0x010fca0007f5e0ff */
[----:B---3--:R-:W-:Y:S01]  /*17ee0*/  IMAD.X R77, R88, 0x1, R77, P2 ;  /* 0x00000001584d7824 */ /* 0x008fe200010e064d */
[----:B------:R-:W-:Y:S01]  /*17ef0*/  STL [R1+0x320], R71 ;  /* 0x0003204701007387 */ /* 0x000fe20000100800 */
[----:B-1----:R-:W-:Y:S02]  /*17f00*/  @!P1 IMAD.MOV.U32 R46, RZ, RZ, R71 ;  /* 0x000000ffff2e9224 */ /* 0x002fe400078e0047 */
[----:B------:R-:W-:Y:S01]  /*17f10*/  @!P1 IMAD.MOV.U32 R47, RZ, RZ, R77 ;  /* 0x000000ffff2f9224 */ /* 0x000fe200078e004d */
[----:B------:R0:W-:Y:S04]  /*17f20*/  STL [R1+0x31c], R77 ;  /* 0x00031c4d01007387 */ /* 0x0001e80000100800 */
[----:B------:R1:W3:Y:S04]  /*17f30*/  @!P1 LDG.E.U8 R53, desc[UR18][R46.64] ;  /* 0x000000122e359981 */ /* 0x0002e8000c1e1100 */
[----:B0-----:R-:W4:Y:S04]  /*17f40*/  LDL.LU R77, [R1+0x39c] ;  /* 0x00039c00014d7983 */ /* 0x001f280000300800 */
[----:B------:R-:W3:Y:S01]  /*17f50*/  LDL.LU R71, [R1+0x3d0] ;  /* 0x0003d00001477983 */ /* 0x000ee20000300800 */
[----:B--2---:R-:W-:-:S05]  /*17f60*/  IADD3 R72, P2, PT, R4, R72, RZ ;  /* 0x0000004804487210 */ /* 0x004fca0007f5e0ff */
[----:B------:R-:W-:Y:S01]  /*17f70*/  IMAD.X R76, R88, 0x1, R76, P2 ;  /* 0x00000001584c7824 */ /* 0x000fe200010e064c */
[----:B------:R-:W-:Y:S03]  /*17f80*/  STL [R1+0x360], R72 ;  /* 0x0003604801007387 */ /* 0x000fe60000100800 */
[----:B-1----:R-:W-:Y:S01]  /*17f90*/  @!P1 IMAD.MOV.U32 R47, RZ, RZ, R76 ;  /* 0x000000ffff2f9224 */ /* 0x002fe200078e004c */
[----:B------:R0:W-:Y:S04]  /*17fa0*/  STL [R1+0x35c], R76 ;  /* 0x00035c4c01007387 */ /* 0x0001e80000100800 */
[----:B0-----:R-:W2:Y:S01]  /*17fb0*/  LDL.LU R76, [R1+0x204] ;  /* 0x00020400014c7983 */ /* 0x001ea20000300800 */
[----:B------:R-:W-:-:S03]  /*17fc0*/  @!P1 IMAD.MOV.U32 R46, RZ, RZ, R72 ;  /* 0x000000ffff2e9224 */ /* 0x000fc600078e0048 */
[----:B------:R0:W-:Y:S04]  /*17fd0*/  STS.U8 [R68+UR9+0x5900], R58 ;  /* 0x0059003a44007988 */ /* 0x0001e80008000009 */
[----:B------:R-:W2:Y:S04]  /*17fe0*/  LDL.LU R78, [R1+0x224] ;  /* 0x00022400014e7983 */ /* 0x000ea80000300800 */
[----:B------:R-:W2:Y:S01]  /*17ff0*/  LDL.LU R72, [R1+0x228] ;  /* 0x0002280001487983 */ /* 0x000ea20000300800 */
[----:B------:R-:W-:Y:S02]  /*18000*/  IADD3 R0, P2, PT, R4, R0, RZ ;  /* 0x0000000004007210 */ /* 0x000fe40007f5e0ff */
[----:B0-----:R-:W-:Y:S01]  /*18010*/  PRMT R58, RZ, 0x7610, R58 ;  /* 0x00007610ff3a7816 */ /* 0x001fe2000000003a */
[----:B------:R0:W-:Y:S04]  /*18020*/  STS.U8 [R68+UR9+0x5d00], R57 ;  /* 0x005d003944007988 */ /* 0x0001e80008000009 */
[----:B------:R-:W-:Y:S04]  /*18030*/  STL [R1+0x3a0], R0 ;  /* 0x0003a00001007387 */ /* 0x000fe80000100800 */
[----:B------:R1:W2:Y:S01]  /*18040*/  @!P1 LDG.E.U8 R58, desc[UR18][R46.64] ;  /* 0x000000122e3a9981 */ /* 0x0002a2000c1e1100 */
[----:B0-----:R-:W-:Y:S01]  /*18050*/  PRMT R57, RZ, 0x7610, R57 ;  /* 0x00007610ff397816 */ /* 0x001fe20000000039 */
[----:B-1----:R-:W-:-:S02]  /*18060*/  @!P1 IMAD.MOV.U32 R46, RZ, RZ, R0 ;  /* 0x000000ffff2e9224 */ /* 0x002fc400078e0000 */
[----:B----4-:R-:W-:Y:S01]  /*18070*/  IMAD.X R77, R88, 0x1, R77, P2 ;  /* 0x00000001584d7824 */ /* 0x010fe200010e064d */
[----:B---3--:R-:W-:-:S04]  /*18080*/  IADD3 R71, P2, PT, R4, R71, RZ ;  /* 0x0000004704477210 */ /* 0x008fc80007f5e0ff */
[----:B------:R0:W-:Y:S01]  /*18090*/  STL [R1+0x39c], R77 ;  /* 0x00039c4d01007387 */ /* 0x0001e20000100800 */
[----:B------:R-:W-:-:S05]  /*180a0*/  @!P1 IMAD.MOV.U32 R47, RZ, RZ, R77 ;  /* 0x000000ffff2f9224 */ /* 0x000fca00078e004d */
[----:B------:R1:W3:Y:S04]  /*180b0*/  @!P1 LDG.E.U8 R57, desc[UR18][R46.64] ;  /* 0x000000122e399981 */ /* 0x0002e8000c1e1100 */
[----:B0-----:R-:W4:Y:S04]  /*180c0*/  LDL.LU R77, [R1+0x264] ;  /* 0x00026400014d7983 */ /* 0x001f280000300800 */
[----:B------:R-:W3:Y:S01]  /*180d0*/  LDL.LU R0, [R1+0x268] ;  /* 0x0002680001007983 */ /* 0x000ee20000300800 */
[----:B-1----:R-:W-:-:S03]  /*180e0*/  @!P1 IMAD.MOV.U32 R46, RZ, RZ, R71 ;  /* 0x000000ffff2e9224 */ /* 0x002fc600078e0047 */
[----:B------:R-:W-:Y:S01]  /*180f0*/  STL [R1+0x3d0], R71 ;  /* 0x0003d04701007387 */ /* 0x000fe20000100800 */
[----:B--2---:R-:W-:-:S04]  /*18100*/  IMAD.X R76, R88, 0x1, R76, P2 ;  /* 0x00000001584c7824 */ /* 0x004fc800010e064c */
        /* <DEDUP_REMOVED lines=13> */
[----:B------:R-:W-:Y:S01]  /*181e0*/  PRMT R59, RZ, 0x7610, R59 ;  /* 0x00007610ff3b7816 */ /* 0x000fe2000000003b */
[----:B-1----:R-:W-:Y:S02]  /*181f0*/  @!P1 IMAD.MOV.U32 R46, RZ, RZ, R72 ;  /* 0x000000ffff2e9224 */ /* 0x002fe400078e0048 */
[----:B------:R-:W-:Y:S01]  /*18200*/  @!P1 IMAD.MOV.U32 R47, RZ, RZ, R78 ;  /* 0x000000ffff2f9224 */ /* 0x000fe200078e004e */
[----:B0-----:R-:W2:Y:S04]  /*18210*/  LDL.LU R72, [R1+0x2e8] ;  /* 0x0002e80001487983 */ /* 0x001ea80000300800 */
[----:B------:R0:W2:Y:S01]  /*18220*/  @!P1 LDG.E.U8 R55, desc[UR18][R46.64] ;  /* 0x000000122e379981 */ /* 0x0000a2000c1e1100 */
[----:B---3--:R-:W-:-:S05]  /*18230*/  IADD3 R0, P2, PT, R4, R0, RZ ;  /* 0x0000000004007210 */ /* 0x008fca0007f5e0ff */
[----:B----4-:R-:W-:Y:S01]  /*18240*/  IMAD.X R77, R88, 0x1, R77, P2 ;  /* 0x00000001584d7824 */ /* 0x010fe200010e064d */
[----:B------:R-:W-:Y:S01]  /*18250*/  STL [R1+0x268], R0 ;  /* 0x0002680001007387 */ /* 0x000fe20000100800 */
[----:B0-----:R-:W-:Y:S02]  /*18260*/  @!P1 IMAD.MOV.U32 R46, RZ, RZ, R0 ;  /* 0x000000ffff2e9224 */ /* 0x001fe400078e0000 */
[----:B------:R-:W-:Y:S01]  /*18270*/  @!P1 IMAD.MOV.U32 R47, RZ, RZ, R77 ;  /* 0x000000ffff2f9224 */ /* 0x000fe200078e004d */
[----:B------:R0:W-:Y:S04]  /*18280*/  STL [R1+0x264], R77 ;  /* 0x0002644d01007387 */ /* 0x0001e80000100800 */
[----:B------:R1:W3:Y:S04]  /*18290*/  @!P1 LDG.E.U8 R59, desc[UR18][R46.64] ;  /* 0x000000122e3b9981 */ /* 0x0002e8000c1e1100 */
[----:B0-----:R-:W4:Y:S04]  /*182a0*/  LDL.LU R77, [R1+0x2e4] ;  /* 0x0002e400014d7983 */ /* 0x001f280000300800 */
[----:B------:R-:W3:Y:S01]  /*182b0*/  LDL.LU R0, [R1+0x328] ;  /* 0x0003280001007983 */ /* 0x000ee20000300800 */
[----:B--2---:R-:W-:-:S05]  /*182c0*/  IADD3 R71, P2, PT, R4, R71, RZ ;  /* 0x0000004704477210 */ /* 0x004fca0007f5e0ff */
[----:B------:R-:W-:Y:S01]  /*182d0*/  IMAD.X R76, R88, 0x1, R76, P2 ;  /* 0x00000001584c7824 */ /* 0x000fe200010e064c */
[----:B------:R-:W-:Y:S01]  /*182e0*/  STL [R1+0x2a8], R71 ;  /* 0x0002a84701007387 */ /* 0x000fe20000100800 */
[----:B-1----:R-:W-:Y:S02]  /*182f0*/  @!P1 IMAD.MOV.U32 R46, RZ, RZ, R71 ;  /* 0x000000ffff2e9224 */ /* 0x002fe400078e0047 */
[----:B------:R-:W-:Y:S01]  /*18300*/  @!P1 IMAD.MOV.U32 R47, RZ, RZ, R76 ;  /* 0x000000ffff2f9224 */ /* 0x000fe200078e004c */
[----:B------:R0:W-:Y:S04]  /*18310*/  STL [R1+0x2a4], R76 ;  /* 0x0002a44c01007387 */ /* 0x0001e80000100800 */
[----:B------:R-:W2:Y:S04]  /*18320*/  LDL.LU R78, [R1+0x324] ;  /* 0x00032400014e7983 */ /* 0x000ea80000300800 */
[----:B0-----:R-:W2:Y:S04]  /*18330*/  LDL.LU R76, [R1+0x364] ;  /* 0x00036400014c7983 */ /* 0x001ea80000300800 */
[----:B------:R-:W2:Y:S04]  /*18340*/  LDL.LU R71, [R1+0x368] ;  /* 0x0003680001477983 */ /* 0x000ea80000300800 */
[----:B------:R0:W-:Y:S01]  /*18350*/  STS.U8 [R68+UR9+0x6900], R62 ;  /* 0x0069003e44007988 */ /* 0x0001e20008000009 */
[----:B------:R-:W-:-:S02]  /*18360*/  IADD3 R72, P2, PT, R4, R72, RZ ;  /* 0x0000004804487210 */ /* 0x000fc40007f5e0ff */
[----:B0-----:R-:W-:Y:S01]  /*18370*/  PRMT R62, RZ, 0x7610, R62 ;  /* 0x00007610ff3e7816 */ /* 0x001fe2000000003e */
[----:B------:R0:W-:Y:S04]  /*18380*/  STS.U8 [R68+UR9+0x6d00], R70 ;  /* 0x006d004644007988 */ /* 0x0001e80008000009 */
[----:B------:R-:W-:Y:S04]  /*18390*/  STL [R1+0x2e8], R72 ;  /* 0x0002e84801007387 */ /* 0x000fe80000100800 */
[----:B------:R1:W2:Y:S01]  /*183a0*/  @!P1 LDG.E.U8 R62, desc[UR18][R46.64] ;  /* 0x000000122e3e9981 */ /* 0x0002a2000c1e1100 */
[----:B0-----:R-:W-:-:S03]  /*183b0*/  PRMT R70, RZ, 0x7610, R70 ;  /* 0x00007610ff467816 */ /* 0x001fc60000000046 */
[----:B------:R-:W-:Y:S01]  /*183c0*/  STS.U8 [R68+UR9+0x7100], R74 ;  /* 0x0071004a44007988 */ /* 0x000fe20008000009 */
[----:B-1----:R-:W-:-:S03]  /*183d0*/  @!P1 IMAD.MOV.U32 R46, RZ, RZ, R72 ;  /* 0x000000ffff2e9224 */ /* 0x002fc600078e0048 */
[----:B------:R0:W-:Y:S02]  /*183e0*/  STS.U8 [R68+UR9+0x7500], R73 ;  /* 0x0075004944007988 */ /* 0x0001e40008000009 */
[----:B0-----:R-:W-:Y:S01]  /*183f0*/  PRMT R73, RZ, 0x7610, R73 ;  /* 0x00007610ff497816 */ /* 0x001fe20000000049 */
[----:B----4-:R-:W-:Y:S01]  /*18400*/  IMAD.X R77, R88, 0x1, R77, P2 ;  /* 0x00000001584d7824 */ /* 0x010fe200010e064d */
[----:B---3--:R-:W-:-:S04]  /*18410*/  IADD3 R0, P2, PT, R4, R0, RZ ;  /* 0x0000000004007210 */ /* 0x008fc80007f5e0ff */
[----:B------:R0:W-:Y:S01]  /*18420*/  STL [R1+0x2e4], R77 ;  /* 0x0002e44d01007387 */ /* 0x0001e20000100800 */
[----:B------:R-:W-:-:S05]  /*18430*/  @!P1 IMAD.MOV.U32 R47, RZ, RZ, R77 ;  /* 0x000000ffff2f9224 */ /* 0x000fca00078e004d */
[----:B------:R1:W3:Y:S04]  /*18440*/  @!P1 LDG.E.U8 R70, desc[UR18][R46.64] ;  /* 0x000000122e469981 */ /* 0x0002e8000c1e1100 */
[----:B0-----:R-:W4:Y:S04]  /*18450*/  LDL.LU R77, [R1+0x3a4] ;  /* 0x0003a400014d7983 */ /* 0x001f280000300800 */
[----:B------:R-:W3:Y:S01]  /*18460*/  LDL.LU R72, [R1+0x3a8] ;  /* 0x0003a80001487983 */ /* 0x000ee20000300800 */
[----:B--2---:R-:W-:-:S03]  /*18470*/  IMAD.X R78, R88, 0x1, R78, P2 ;  /* 0x00000001584e7824 */ /* 0x004fc600010e064e */
[----:B------:R0:W-:Y:S01]  /*18480*/  STL [R1+0x328], R0 ;  /* 0x0003280001007387 */ /* 0x0001e20000100800 */
[----:B-1----:R-:W-:Y:S02]  /*18490*/  @!P1 IMAD.MOV.U32 R46, RZ, RZ, R0 ;  /* 0x000000ffff2e9224 */ /* 0x002fe400078e0000 */
[----:B------:R-:W-:Y:S01]  /*184a0*/  @!P1 IMAD.MOV.U32 R47, RZ, RZ, R78 ;  /* 0x000000ffff2f9224 */ /* 0x000fe200078e004e */
[----:B------:R-:W-:Y:S01]  /*184b0*/  IADD3 R71, P2, PT, R4, R71, RZ ;  /* 0x0000004704477210 */ /* 0x000fe20007f5e0ff */
[----:B------:R-:W-:Y:S04]  /*184c0*/  STL [R1+0x324], R78 ;  /* 0x0003244e01007387 */ /* 0x000fe80000100800 */
[----:B------:R-:W-:Y:S01]  /*184d0*/  IMAD.X R76, R88, 0x1, R76, P2 ;  /* 0x00000001584c7824 */ /* 0x000fe200010e064c */
[----:B0-----:R-:W2:Y:S04]  /*184e0*/  LDL.LU R0, [R1+0x3d4] ;  /* 0x0003d40001007983 */ /* 0x001ea80000300800 */
[----:B------:R0:W2:Y:S04]  /*184f0*/  @!P1 LDG.E.U8 R73, desc[UR18][R46.64] ;  /* 0x000000122e499981 */ /* 0x0000a8000c1e1100 */
[----:B------:R1:W-:Y:S04]  /*18500*/  STL [R1+0x368], R71 ;  /* 0x0003684701007387 */ /* 0x0003e80000100800 */
[----:B------:R1:W-:Y:S01]  /*18510*/  STL [R1+0x364], R76 ;  /* 0x0003644c01007387 */ /* 0x0003e20000100800 */
[----:B0-----:R-:W-:-:S03]  /*18520*/  @!P1 IMAD.MOV.U32 R46, RZ, RZ, R71 ;  /* 0x000000ffff2e9224 */ /* 0x001fc600078e0047 */
[----:B-1----:R-:W2:Y:S01]  /*18530*/  LDL.LU R71, [R1+0x208] ;  /* 0x0002080001477983 */ /* 0x002ea20000300800 */
[----:B------:R-:W-:-:S03]  /*18540*/  @!P1 IMAD.MOV.U32 R47, RZ, RZ, R76 ;  /* 0x000000ffff2f9224 */ /* 0x000fc600078e004c */
[----:B------:R0:W-:Y:S04]  /*18550*/  STS.U8 [R68+UR9+0x7900], R65 ;  /* 0x0079004144007988 */ /* 0x0001e80008000009 */
[----:B------:R-:W2:Y:S01]  /*18560*/  LDL.LU R76, [R1+0x230] ;  /* 0x00023000014c7983 */ /* 0x000ea20000300800 */
[----:B0-----:R-:W-:-:S03]  /*18570*/  PRMT R65, RZ, 0x7610, R65 ;  /* 0x00007610ff417816 */ /* 0x001fc60000000041 */
[----:B------:R0:W-:Y:S04]  /*18580*/  STS.U8 [R68+UR9+0x7d00], R54 ;  /* 0x007d003644007988 */ /* 0x0001e80008000009 */
[----:B------:R1:W2:Y:S01]  /*18590*/  @!P1 LDG.E.U8 R65, desc[UR18][R46.64] ;  /* 0x000000122e419981 */ /* 0x0002a2000c1e1100 */
[----:B0-----:R-:W-:Y:S02]  /*185a0*/  PRMT R54, RZ, 0x7610, R54 ;  /* 0x00007610ff367816 */ /* 0x001fe40000000036 */
[----:B---3--:R-:W-:-:S05]  /*185b0*/  IADD3 R72, P2, PT, R4, R72, RZ ;  /* 0x0000004804487210 */ /* 0x008fca0007f5e0ff */
[----:B----4-:R-:W-:Y:S01]  /*185c0*/  IMAD.X R77, R88, 0x1, R77, P2 ;  /* 0x00000001584d7824 */ /* 0x010fe200010e064d */
[----:B------:R0:W-:Y:S01]  /*185d0*/  STL [R1+0x3a8], R72 ;  /* 0x0003a84801007387 */ /* 0x0001e20000100800 */
[----:B-1----:R-:W-:Y:S02]  /*185e0*/  @!P1 IMAD.MOV.U32 R46, RZ, RZ, R72 ;  /* 0x000000ffff2e9224 */ /* 0x002fe400078e0048 */
[----:B------:R-:W-:Y:S01]  /*185f0*/  @!P1 IMAD.MOV.U32 R47, RZ, RZ, R77 ;  /* 0x000000ffff2f9224 */ /* 0x000fe200078e004d */
[----:B------:R1:W-:Y:S04]  /*18600*/  STL [R1+0x3a4], R77 ;  /* 0x0003a44d01007387 */ /* 0x0003e80000100800 */
[----:B------:R-:W3:Y:S01]  /*18610*/  LDL.LU R78, [R1+0x22c] ;  /* 0x00022c00014e7983 */ /* 0x000ee20000300800 */
[----:B--2---:R-:W-:-:S03]  /*18620*/  IADD3 R0, P2, PT, R4, R0, RZ ;  /* 0x0000000004007210 */ /* 0x004fc60007f5e0ff */
[----:B0-----:R-:W2:Y:S04]  /*18630*/  LDL.LU R72, [R1+0x270] ;  /* 0x0002700001487983 */ /* 0x001ea80000300800 */
[----:B------:R-:W-:Y:S04]  /*18640*/  STL [R1+0x3d4], R0 ;  /* 0x0003d40001007387 */ /* 0x000fe80000100800 */
[----:B------:R0:W4:Y:S04]  /*18650*/  @!P1 LDG.E.U8 R54, desc[UR18][R46.64] ;  /* 0x000000122e369981 */ /* 0x000128000c1e1100 */
[----:B-1----:R-:W4:Y:S01]  /*18660*/  LDL.LU R77, [R1+0x26c] ;  /* 0x00026c00014d7983 */ /* 0x002f220000300800 */
[----:B------:R-:W-:-:S02]  /*18670*/  IMAD.X R71, R88, 0x1, R71, P2 ;  /* 0x0000000158477824 */ /* 0x000fc400010e0647 */
[----:B0-----:R-:W-:Y:S02]  /*18680*/  @!P1 IMAD.MOV.U32 R46, RZ, RZ, R0 ;  /* 0x000000ffff2e9224 */ /* 0x001fe400078e0000 */
[----:B------:R-:W-:Y:S01]  /*18690*/  @!P1 IMAD.MOV.U32 R47, RZ, RZ, R71 ;  /* 0x000000ffff2f9224 */ /* 0x000fe200078e0047 */
[----:B------:R0:W-:Y:S04]  /*186a0*/  STL [R1+0x208], R71 ;  /* 0x0002084701007387 */ /* 0x0001e80000100800 */
[----:B0-----:R-:W4:Y:S04]  /*186b0*/  LDL.LU R71, [R1+0x2ac] ;  /* 0x0002ac0001477983 */ /* 0x001f280000300800 */
[----:B------:R-:W4:Y:S01]  /*186c0*/  LDL.LU R0, [R1+0x2b0] ;  /* 0x0002b00001007983 */ /* 0x000f220000300800 */
[----:B------:R-:W0:Y:S01]  /*186d0*/  S2R R68, SR_TID.X ;  /* 0x0000000000447919 */ /* 0x000e220000002100 */
[----:B------:R-:W-:-:S02]  /*186e0*/  IADD3 R76, P2, PT, R4, R76, RZ ;  /* 0x0000004c044c7210 */ /* 0x000fc40007f5e0ff */
[----:B------:R-:W-:-:S03]  /*186f0*/  PRMT R74, RZ, 0x7610, R74 ;  /* 0x00007610ff4a7816 */ /* 0x000fc6000000004a */
[----:B------:R-:W-:Y:S04]  /*18700*/  STL [R1+0x230], R76 ;  /* 0x0002304c01007387 */ /* 0x000fe80000100800 */
[----:B------:R1:W4:Y:S02]  /*18710*/  @!P1 LDG.E.U8 R74, desc[UR18][R46.64] ;  /* 0x000000122e4a9981 */ /* 0x000324000c1e1100 */
[----:B-1----:R-:W-:Y:S01]  /*18720*/  @!P1 IMAD.MOV.U32 R46, RZ, RZ, R76 ;  /* 0x000000ffff2e9224 */ /* 0x002fe200078e004c */
[----:B0-----:R-:W-:-:S04]  /*18730*/  LOP3.LUT R68, R68, 0x7f, RZ, 0xc0, !PT ;  /* 0x0000007f44447812 */ /* 0x001fc800078ec0ff */
[----:B------:R-:W-:-:S05]  /*18740*/  LOP3.LUT R68, R68, 0x30, RZ, 0x3c, !PT ;  /* 0x0000003044447812 */ /* 0x000fca00078e3cff */
[----:B------:R-:W-:Y:S04]  /*18750*/  STS.U8 [R68+UR9+0x4180], R86 ;  /* 0x0041805644007988 */ /* 0x000fe80008000009 */
[----:B------:R0:W-:Y:S02]  /*18760*/  STS.U8 [R68+UR9+0x4580], R81 ;  /* 0x0045805144007988 */ /* 0x0001e40008000009 */
[----:B0-----:R-:W-:Y:S01]  /*18770*/  PRMT R81, RZ, 0x7610, R81 ;  /* 0x00007610ff517816 */ /* 0x001fe20000000051 */
[----:B---3--:R-:W-:Y:S01]  /*18780*/  IMAD.X R78, R88, 0x1, R78, P2 ;  /* 0x00000001584e7824 */ /* 0x008fe200010e064e */
[----:B--2---:R-:W-:-:S04]  /*18790*/  IADD3 R72, P2, PT, R4, R72, RZ ;  /* 0x0000004804487210 */ /* 0x004fc80007f5e0ff */
[----:B------:R0:W-:Y:S01]  /*187a0*/  STL [R1+0x22c], R78 ;  /* 0x00022c4e01007387 */ /* 0x0001e20000100800 */
[----:B------:R-:W-:-:S05]  /*187b0*/  @!P1 IMAD.MOV.U32 R47, RZ, RZ, R78 ;  /* 0x000000ffff2f9224 */ /* 0x000fca00078e004e */
[----:B------:R1:W2:Y:S04]  /*187c0*/  @!P1 LDG.E.U8 R81, desc[UR18][R46.64] ;  /* 0x000000122e519981 */ /* 0x0002a8000c1e1100 */
[----:B0-----:R-:W3:Y:S01]  /*187d0*/  LDL.LU R78, [R1+0x2ec] ;  /* 0x0002ec00014e7983 */ /* 0x001ee20000300800 */
[----:B----4-:R-:W-:-:S03]  /*187e0*/  IMAD.X R77, R88, 0x1, R77, P2 ;  /* 0x00000001584d7824 */ /* 0x010fc600010e064d */
[----:B------:R-:W4:Y:S01]  /*187f0*/  LDL.LU R76, [R1+0x2f0] ;  /* 0x0002f000014c7983 */ /* 0x000f220000300800 */
[----:B-1----:R-:W-:-:S03]  /*18800*/  @!P1 IMAD.MOV.U32 R46, RZ, RZ, R72 ;  /* 0x000000ffff2e9224 */ /* 0x002fc600078e0048 */
[----:B------:R0:W-:Y:S04]  /*18810*/  STL [R1+0x270], R72 ;  /* 0x0002704801007387 */ /* 0x0001e80000100800 */
[----:B------:R1:W-:Y:S01]  /*18820*/  STL [R1+0x26c], R77 ;  /* 0x00026c4d01007387 */ /* 0x0003e20000100800 */
[----:B------:R-:W-:-:S03]  /*18830*/  @!P1 IMAD.MOV.U32 R47, RZ, RZ, R77 ;  /* 0x000000ffff2f9224 */ /* 0x000fc600078e004d */
[----:B0-----:R-:W2:Y:S01]  /*18840*/  LDL.LU R72, [R1+0x330] ;  /* 0x0003300001487983 */ /* 0x001ea20000300800 */
[----:B------:R-:W-:-:S05]  /*18850*/  IADD3 R0, P2, PT, R4, R0, RZ ;  /* 0x0000000004007210 */ /* 0x000fca0007f5e0ff */
[----:B------:R-:W-:Y:S01]  /*18860*/  IMAD.X R71, R88, 0x1, R71, P2 ;  /* 0x0000000158477824 */ /* 0x000fe200010e0647 */
[----:B------:R-:W-:Y:S04]  /*18870*/  STL [R1+0x2b0], R0 ;  /* 0x0002b00001007387 */ /* 0x000fe80000100800 */
[----:B------:R-:W-:Y:S04]  /*18880*/  STL [R1+0x2ac], R71 ;  /* 0x0002ac4701007387 */ /* 0x000fe80000100800 */
[----:B-1----:R-:W2:Y:S04]  /*18890*/  LDL.LU R77, [R1+0x32c] ;  /* 0x00032c00014d7983 */ /* 0x002ea80000300800 */
[----:B------:R0:W-:Y:S04]  /*188a0*/  STS.U8 [R68+UR9+0x4980], R83 ;  /* 0x0049805344007988 */ /* 0x0001e80008000009 */
[----:B------:R1:W-:Y:S01]  /*188b0*/  STS.U8 [R68+UR9+0x4d80], R85 ;  /* 0x004d805544007988 */ /* 0x0003e20008000009 */
[----:B0-----:R-:W-:-:S02]  /*188c0*/  PRMT R83, RZ, 0x7610, R83 ;  /* 0x00007610ff537816 */ /* 0x001fc40000000053 */
[----:B-1----:R-:W-:-:S04]  /*188d0*/  PRMT R85, RZ, 0x7610, R85 ;  /* 0x00007610ff557816 */ /* 0x002fc80000000055 */
[----:B------:R0:W2:Y:S04]  /*188e0*/  @!P1 LDG.E.U8 R83, desc[UR18][R46.64] ;  /* 0x000000122e539981 */ /* 0x0000a8000c1e1100 */
[----:B------:R1:W-:Y:S01]  /*188f0*/  STS.U8 [R68+UR9+0x5180], R87 ;  /* 0x0051805744007988 */ /* 0x0003e20008000009 */
[----:B0-----:R-:W-:Y:S02]  /*18900*/  @!P1 IMAD.MOV.U32 R47, RZ, RZ, R71 ;  /* 0x000000ffff2f9224 */ /* 0x001fe400078e0047 */
[----:B------:R-:W-:Y:S01]  /*18910*/  @!P1 IMAD.MOV.U32 R46, RZ, RZ, R0 ;  /* 0x000000ffff2e9224 */ /* 0x000fe200078e0000 */
[----:B------:R-:W2:Y:S04]  /*18920*/  LDL.LU R71, [R1+0x36c] ;  /* 0x00036c0001477983 */ /* 0x000ea80000300800 */
[----:B------:R-:W2:Y:S01]  /*18930*/  LDL.LU R0, [R1+0x370] ;  /* 0x0003700001007983 */ /* 0x000ea20000300800 */
[----:B-1----:R-:W-:-:S03]  /*18940*/  PRMT R87, RZ, 0x7610, R87 ;  /* 0x00007610ff577816 */ /* 0x002fc60000000057 */
[----:B------:R0:W2:Y:S01]  /*18950*/  @!P1 LDG.E.U8 R85, desc[UR18][R46.64] ;  /* 0x000000122e559981 */ /* 0x0000a2000c1e1100 */
[----:B------:R-:W-:Y:S01]  /*18960*/  IMAD.MOV.U32 R90, RZ, RZ, R84 ;  /* 0x000000ffff5a7224 */ /* 0x000fe200078e0054 */
[----:B----4-:R-:W-:-:S05]  /*18970*/  IADD3 R76, P2, PT, R4, R76, RZ ;  /* 0x0000004c044c7210 */ /* 0x010fca0007f5e0ff */
[----:B---3--:R-:W-:Y:S01]  /*18980*/  IMAD.X R78, R88, 0x1, R78, P2 ;  /* 0x00000001584e7824 */ /* 0x008fe200010e064e */
[----:B------:R1:W-:Y:S01]  /*18990*/  STL [R1+0x2f0], R76 ;  /* 0x0002f04c01007387 */ /* 0x0003e20000100800 */
[----:B0-----:R-:W-:Y:S02]  /*189a0*/  @!P1 IMAD.MOV.U32 R46, RZ, RZ, R76 ;  /* 0x000000ffff2e9224 */ /* 0x001fe400078e004c */
[----:B------:R-:W-:Y:S01]  /*189b0*/  @!P1 IMAD.MOV.U32 R47, RZ, RZ, R78 ;  /* 0x000000ffff2f9224 */ /* 0x000fe200078e004e */
[----:B--2---:R-:W-:Y:S01]  /*189c0*/  IADD3 R72, P2, PT, R4, R72, RZ ;  /* 0x0000004804487210 */ /* 0x004fe20007f5e0ff */
[----:B------:R-:W-:Y:S04]  /*189d0*/  STL [R1+0x2ec], R78 ;  /* 0x0002ec4e01007387 */ /* 0x000fe80000100800 */
[----:B-1----:R-:W2:Y:S04]  /*189e0*/  LDL.LU R76, [R1+0x3b0] ;  /* 0x0003b000014c7983 */ /* 0x002ea80000300800 */
[----:B------:R-:W3:Y:S04]  /*189f0*/  LDL.LU R84, [R1+0x70] ;  /* 0x0000700001547983 */ /* 0x000ee80000300800 */
[----:B------:R-:W4:Y:S04]  /*18a00*/  LDL.LU R86, [R1+0x50] ;  /* 0x0000500001567983 */ /* 0x000f280000300800 */
[----:B------:R0:W4:Y:S01]  /*18a10*/  @!P1 LDG.E.U8 R87, desc[UR18][R46.64] ;  /* 0x000000122e579981 */ /* 0x000122000c1e1100 */
[----:B------:R-:W-:-:S03]  /*18a20*/  IMAD.X R77, R88, 0x1, R77, P2 ;  /* 0x00000001584d7824 */ /* 0x000fc600010e064d */
[----:B------:R-:W-:Y:S04]  /*18a30*/  STL [R1+0x330], R72 ;  /* 0x0003304801007387 */ /* 0x000fe80000100800 */
[----:B------:R1:W-:Y:S01]  /*18a40*/  STL [R1+0x32c], R77 ;  /* 0x00032c4d01007387 */ /* 0x0003e20000100800 */
[----:B0-----:R-:W-:-:S03]  /*18a50*/  @!P1 IMAD.MOV.U32 R47, RZ, RZ, R77 ;  /* 0x000000ffff2f9224 */ /* 0x001fc600078e004d */
[----:B-1----:R-:W4:Y:S01]  /*18a60*/  LDL.LU R77, [R1+0x3ac] ;  /* 0x0003ac00014d7983 */ /* 0x002f220000300800 */
[----:B------:R-:W-:-:S03]  /*18a70*/  @!P1 IMAD.MOV.U32 R46, RZ, RZ, R72 ;  /* 0x000000ffff2e9224 */ /* 0x000fc600078e0048 */
[----:B------:R0:W-:Y:S04]  /*18a80*/  STS.U8 [R68+UR9+0x5580], R89 ;  /* 0x0055805944007988 */ /* 0x0001e80008000009 */
[----:B------:R1:W-:Y:S01]  /*18a90*/  STS.U8 [R68+UR9+0x5980], R91 ;  /* 0x0059805b44007988 */ /* 0x0003e20008000009 */
[----:B0-----:R-:W-:Y:S02]  /*18aa0*/  PRMT R89, RZ, 0x7610, R89 ;  /* 0x00007610ff597816 */ /* 0x001fe40000000059 */
[----:B------:R-:W-:-:S04]  /*18ab0*/  IADD3 R0, P2, PT, R4, R0, RZ ;  /* 0x0000000004007210 */ /* 0x000fc80007f5e0ff */
[----:B------:R0:W4:Y:S01]  /*18ac0*/  @!P1 LDG.E.U8 R89, desc[UR18][R46.64] ;  /* 0x000000122e599981 */ /* 0x000122000c1e1100 */
[----:B------:R-:W-:Y:S01]  /*18ad0*/  IMAD.X R71, R88, 0x1, R71, P2 ;  /* 0x0000000158477824 */ /* 0x000fe200010e0647 */
[----:B-1----:R-:W-:Y:S02]  /*18ae0*/  PRMT R91, RZ, 0x7610, R91 ;  /* 0x00007610ff5b7816 */ /* 0x002fe4000000005b */
[----:B------:R-:W-:Y:S04]  /*18af0*/  STL [R1+0x370], R0 ;  /* 0x0003700001007387 */ /* 0x000fe80000100800 */
[----:B------:R1:W-:Y:S01]  /*18b00*/  STL [R1+0x36c], R71 ;  /* 0x00036c4701007387 */ /* 0x0003e20000100800 */
[----:B0-----:R-:W-:Y:S02]  /*18b10*/  @!P1 IMAD.MOV.U32 R46, RZ, RZ, R0 ;  /* 0x000000ffff2e9224 */ /* 0x001fe400078e0000 */
[----:B------:R-:W-:Y:S01]  /*18b20*/  @!P1 IMAD.MOV.U32 R47, RZ, RZ, R71 ;  /* 0x000000ffff2f9224 */ /* 0x000fe200078e0047 */
[----:B------:R-:W4:Y:S04]  /*18b30*/  LDL.LU R72, [R1+0x6c8] ;  /* 0x0006c80001487983 */ /* 0x000f280000300800 */
[----:B------:R-:W4:Y:S04]  /*18b40*/  LDL.LU R79, [R1+0x6b4] ;  /* 0x0006b400014f7983 */ /* 0x000f280000300800 */
[----:B-1----:R-:W4:Y:S04]  /*18b50*/  LDL.LU R71, [R1+0x100] ;  /* 0x0001000001477983 */ /* 0x002f280000300800 */
[----:B------:R-:W4:Y:S04]  /*18b60*/  LDL.LU R0, [R1+0xe4] ;  /* 0x0000e40001007983 */ /* 0x000f280000300800 */
[----:B------:R0:W-:Y:S04]  /*18b70*/  STS.U8 [R68+UR9+0x5d80], R93 ;  /* 0x005d805d44007988 */ /* 0x0001e80008000009 */
[----:B------:R-:W4:Y:S04]  /*18b80*/  LDL.LU R78, [R1+0xc8] ;  /* 0x0000c800014e7983 */ /* 0x000f280000300800 */
[----:B------:R1:W4:Y:S01]  /*18b90*/  @!P1 LDG.E.U8 R91, desc[UR18][R46.64] ;  /* 0x000000122e5b9981 */ /* 0x000322000c1e1100 */
[----:B0-----:R-:W-:-:S03]  /*18ba0*/  PRMT R93, RZ, 0x7610, R93 ;  /* 0x00007610ff5d7816 */ /* 0x001fc6000000005d */
[----:B------:R-:W4:Y:S04]  /*18bb0*/  LDL.LU R92, [R1+0xac] ;  /* 0x0000ac00015c7983 */ /* 0x000f280000300800 */
[----:B------:R-:W-:Y:S01]  /*18bc0*/  STS.U8 [R68+UR9+0x6180], R90 ;  /* 0x0061805a44007988 */ /* 0x000fe20008000009 */
[----:B--2---:R-:W-:-:S05]  /*18bd0*/  IADD3 R76, P2, PT, R4, R76, RZ ;  /* 0x0000004c044c7210 */ /* 0x004fca0007f5e0ff */
[----:B-1----:R-:W-:Y:S01]  /*18be0*/  @!P1 IMAD.MOV.U32 R46, RZ, RZ, R76 ;  /* 0x000000ffff2e9224 */ /* 0x002fe200078e004c */
[----:B------:R0:W-:Y:S04]  /*18bf0*/  STL [R1+0x3b0], R76 ;  /* 0x0003b04c01007387 */ /* 0x0001e80000100800 */
[----:B---3--:R-:W-:Y:S01]  /*18c00*/  STS.U8 [R68+UR9+0x6580], R84 ;  /* 0x0065805444007988 */ /* 0x008fe20008000009 */
[----:B----4-:R-:W-:-:S04]  /*18c10*/  IMAD.X R77, R88, 0x1, R77, P2 ;  /* 0x00000001584d7824 */ /* 0x010fc800010e064d */
[----:B------:R-:W-:Y:S01]  /*18c20*/  @!P1 IMAD.MOV.U32 R47, RZ, RZ, R77 ;  /* 0x000000ffff2f9224 */ /* 0x000fe200078e004d */
[----:B------:R1:W-:Y:S04]  /*18c30*/  STL [R1+0x3ac], R77 ;  /* 0x0003ac4d01007387 */ /* 0x0003e80000100800 */
[----:B0-----:R-:W2:Y:S04]  /*18c40*/  LDL.LU R76, [R1+0x6c] ;  /* 0x00006c00014c7983 */ /* 0x001ea80000300800 */
[----:B------:R0:W3:Y:S04]  /*18c50*/  @!P1 LDG.E.U8 R93, desc[UR18][R46.64] ;  /* 0x000000122e5d9981 */ /* 0x0000e8000c1e1100 */
[----:B-1----:R-:W4:Y:S04]  /*18c60*/  LDL.LU R77, [R1+0x4c] ;  /* 0x00004c00014d7983 */ /* 0x002f280000300800 */
[----:B------:R-:W2:Y:S04]  /*18c70*/  LDL.LU R88, [R1+0x28] ;  /* 0x0000280001587983 */ /* 0x000ea80000300800 */
[----:B------:R-:W2:Y:S04]  /*18c80*/  LDL.LU R46, [R1+0x11c] ;  /* 0x00011c00012e7983 */ /* 0x000ea80000300800 */
[----:B------:R-:W2:Y:S04]  /*18c90*/  LDL.LU R47, [R1+0x8c] ;  /* 0x00008c00012f7983 */ /* 0x000ea80000300800 */
[----:B------:R-:W2:Y:S04]  /*18ca0*/  LDL.LU R90, [R1+0x4] ;  /* 0x00000400015a7983 */ /* 0x000ea80000300800 */
[----:B------:R-:W2:Y:S04]  /*18cb0*/  LDL.LU R84, [R1+0x84c] ;  /* 0x00084c0001547983 */ /* 0x000ea80000300800 */
[----:B------:R-:W-:Y:S04]  /*18cc0*/  STS.U8 [R68+UR9+0x6980], R86 ;  /* 0x0069805644007988 */ /* 0x000fe80008000009 */
[----:B--2---:R-:W-:Y:S04]  /*18cd0*/  STS.U8 [R68+UR9+0x6d80], R84 ;  /* 0x006d805444007988 */ /* 0x004fe80008000009 */
[----:B------:R-:W-:Y:S04]  /*18ce0*/  STS.U8 [R68+UR9+0x7180], R82 ;  /* 0x0071805244007988 */ /* 0x000fe80008000009 */
[----:B------:R-:W-:Y:S04]  /*18cf0*/  STS.U8 [R68+UR9+0x7580], R80 ;  /* 0x0075805044007988 */ /* 0x000fe80008000009 */
[----:B------:R1:W-:Y:S02]  /*18d00*/  STS.U8 [R68+UR9+0x7980], R75 ;  /* 0x0079804b44007988 */ /* 0x0003e40008000009 */
[----:B-1----:R-:W-:-:S02]  /*18d10*/  LOP3.LUT R75, R2, 0x30, RZ, 0x3c, !PT ;  /* 0x00000030024b7812 */ /* 0x002fc400078e3cff */
[----:B------:R-:W2:Y:S04]  /*18d20*/  LDL.LU R68, [R1+0x6c4] ;  /* 0x0006c40001447983 */ /* 0x000ea80000300800 */
[----:B------:R-:W2:Y:S04]  /*18d30*/  LDL.LU R86, [R1+0x6b0] ;  /* 0x0006b00001567983 */ /* 0x000ea80000300800 */
[----:B------:R-:W2:Y:S04]  /*18d40*/  LDL.LU R82, [R1+0x69c] ;  /* 0x00069c0001527983 */ /* 0x000ea80000300800 */
[----:B------:R-:W2:Y:S04]  /*18d50*/  LDL.LU R84, [R1+0x118] ;  /* 0x0001180001547983 */ /* 0x000ea80000300800 */
[----:B------:R1:W-:Y:S04]  /*18d60*/  STS.U8 [R75+UR9+0x7d80], R66 ;  /* 0x007d80424b007988 */ /* 0x0003e80008000009 */
[----:B-1----:R-:W2:Y:S01]  /*18d70*/  LDL.LU R66, [R1+0x6a0] ;  /* 0x0006a00001427983 */ /* 0x002ea20000300800 */
[----:B------:R-:W-:-:S05]  /*18d80*/  LOP3.LUT R80, R2, 0x40, RZ, 0x3c, !PT ;  /* 0x0000004002507812 */ /* 0x000fca00078e3cff */
[----:B------:R1:W-:Y:S04]  /*18d90*/  STS.U8 [R80+UR9+0x4200], R72 ;  /* 0x0042004850007988 */ /* 0x0003e80008000009 */
[----:B------:R0:W-:Y:S04]  /*18da0*/  STS.U8 [R80+UR9+0x4600], R79 ;  /* 0x0046004f50007988 */ /* 0x0001e80008000009 */
[----:B-1----:R-:W3:Y:S04]  /*18db0*/  LDL.LU R72, [R1+0x848] ;  /* 0x0008480001487983 */ /* 0x002ee80000300800 */
[----:B0-----:R-:W3:Y:S04]  /*18dc0*/  LDL.LU R79, [R1+0x844] ;  /* 0x00084400014f7983 */ /* 0x001ee80000300800 */
[----:B--2---:R-:W-:Y:S04]  /*18dd0*/  STS.U8 [R80+UR9+0x4a00], R66 ;  /* 0x004a004250007988 */ /* 0x004fe80008000009 */
[----:B------:R-:W-:Y:S04]  /*18de0*/  STS.U8 [R80+UR9+0x4e00], R46 ;  /* 0x004e002e50007988 */ /* 0x000fe80008000009 */
[----:B------:R0:W-:Y:S04]  /*18df0*/  STS.U8 [R80+UR9+0x5200], R71 ;  /* 0x0052004750007988 */ /* 0x0001e80008000009 */
[----:B------:R1:W-:Y:S04]  /*18e00*/  STS.U8 [R80+UR9+0x5600], R0 ;  /* 0x0056000050007988 */ /* 0x0003e80008000009 */
[----:B------:R2:W-:Y:S04]  /*18e10*/  STS.U8 [R80+UR9+0x5a00], R78 ;  /* 0x005a004e50007988 */ /* 0x0005e80008000009 */
[----:B0-----:R-:W3:Y:S04]  /*18e20*/  LDL.LU R71, [R1+0xfc] ;  /* 0x0000fc0001477983 */ /* 0x001ee80000300800 */
[----:B-1----:R-:W3:Y:S04]  /*18e30*/  LDL.LU R0, [R1+0xe0] ;  /* 0x0000e00001007983 */ /* 0x002ee80000300800 */
[----:B------:R0:W-:Y:S04]  /*18e40*/  STS.U8 [R80+UR9+0x5e00], R92 ;  /* 0x005e005c50007988 */ /* 0x0001e80008000009 */
[----:B--2---:R-:W2:Y:S04]  /*18e50*/  LDL.LU R78, [R1+0xc4] ;  /* 0x0000c400014e7983 */ /* 0x004ea80000300800 */
[----:B0-----:R-:W2:Y:S04]  /*18e60*/  LDL.LU R92, [R1+0xa8] ;  /* 0x0000a800015c7983 */ /* 0x001ea80000300800 */
[----:B------:R0:W-:Y:S04]  /*18e70*/  STS.U8 [R80+UR9+0x6200], R47 ;  /* 0x0062002f50007988 */ /* 0x0001e80008000009 */
[----:B------:R-:W-:Y:S04]  /*18e80*/  STS.U8 [R80+UR9+0x6600], R76 ;  /* 0x0066004c50007988 */ /* 0x000fe80008000009 */
[----:B----4-:R-:W-:Y:S04]  /*18e90*/  STS.U8 [R80+UR9+0x6a00], R77 ;  /* 0x006a004d50007988 */ /* 0x010fe80008000009 */
[----:B------:R-:W-:Y:S04]  /*18ea0*/  STS.U8 [R80+UR9+0x6e00], R88 ;  /* 0x006e005850007988 */ /* 0x000fe80008000009 */
[----:B------:R-:W-:Y:S04]  /*18eb0*/  STS.U8 [R80+UR9+0x7200], R90 ;  /* 0x0072005a50007988 */ /* 0x000fe80008000009 */
[----:B0-----:R-:W4:Y:S04]  /*18ec0*/  LDL.LU R47, [R1+0x20] ;  /* 0x00002000012f7983 */ /* 0x001f280000300800 */
[----:B---3--:R0:W-:Y:S04]  /*18ed0*/  STS.U8 [R80+UR9+0x7600], R79 ;  /* 0x0076004f50007988 */ /* 0x0081e80008000009 */
[----:B------:R1:W-:Y:S04]  /*18ee0*/  STS.U8 [R80+UR9+0x7a00], R72 ;  /* 0x007a004850007988 */ /* 0x0003e80008000009 */
[----:B------:R3:W-:Y:S04]  /*18ef0*/  STS.U8 [R80+UR9+0x7e00], R64 ;  /* 0x007e004050007988 */ /* 0x0007e80008000009 */
[----:B0-----:R-:W4:Y:S04]  /*18f00*/  LDL.LU R79, [R1+0x68] ;  /* 0x00006800014f7983 */ /* 0x001f280000300800 */
[----:B-1----:R-:W4:Y:S04]  /*18f10*/  LDL.LU R72, [R1+0x44] ;  /* 0x0000440001487983 */ /* 0x002f280000300800 */
[----:B---3--:R-:W3:Y:S01]  /*18f20*/  LDL.LU R64, [R1+0x84] ;  /* 0x0000840001407983 */ /* 0x008ee20000300800 */
[----:B------:R-:W-:-:S03]  /*18f30*/  LOP3.LUT R66, R2, 0x50, RZ, 0x3c, !PT ;  /* 0x0000005002427812 */ /* 0x000fc600078e3cff */
[----:B------:R-:W4:Y:S04]  /*18f40*/  LDL.LU R2, [R1+0x6c0] ;  /* 0x0006c00001027983 */ /* 0x000f280000300800 */
[----:B------:R-:W4:Y:S04]  /*18f50*/  LDL.LU R76, [R1+0x6ac] ;  /* 0x0006ac00014c7983 */ /* 0x000f280000300800 */
[----:B------:R-:W4:Y:S04]  /*18f60*/  LDL.LU R77, [R1+0x698] ;  /* 0x00069800014d7983 */ /* 0x000f280000300800 */
[----:B------:R-:W4:Y:S04]  /*18f70*/  LDL.LU R88, [R1+0x114] ;  /* 0x0001140001587983 */ /* 0x000f280000300800 */
[----:B------:R0:W-:Y:S04]  /*18f80*/  STS.U8 [R66+UR9+0x4280], R68 ;  /* 0x0042804442007988 */ /* 0x0001e80008000009 */
[----:B------:R-:W4:Y:S04]  /*18f90*/  LDL.LU R90, [R1+0xf8] ;  /* 0x0000f800015a7983 */ /* 0x000f280000300800 */
[----:B------:R1:W-:Y:S04]  /*18fa0*/  STS.U8 [R66+UR9+0x4680], R86 ;  /* 0x0046805642007988 */ /* 0x0003e80008000009 */
[----:B0-----:R-:W4:Y:S04]  /*18fb0*/  LDL.LU R68, [R1+0xdc] ;  /* 0x0000dc0001447983 */ /* 0x001f280000300800 */
[----:B------:R0:W-:Y:S04]  /*18fc0*/  STS.U8 [R66+UR9+0x4a80], R82 ;  /* 0x004a805242007988 */ /* 0x0001e80008000009 */
[----:B-1----:R-:W4:Y:S04]  /*18fd0*/  LDL.LU R86, [R1+0xc0] ;  /* 0x0000c00001567983 */ /* 0x002f280000300800 */
[----:B------:R1:W-:Y:S04]  /*18fe0*/  STS.U8 [R66+UR9+0x4e80], R84 ;  /* 0x004e805442007988 */ /* 0x0003e80008000009 */
[----:B0-----:R-:W4:Y:S04]  /*18ff0*/  LDL.LU R82, [R1+0xa4] ;  /* 0x0000a40001527983 */ /* 0x001f280000300800 */
[----:B-1----:R-:W4:Y:S04]  /*19000*/  LDL.LU R84, [R1+0x80] ;  /* 0x0000800001547983 */ /* 0x002f280000300800 */
[----:B------:R-:W4:Y:S04]  /*19010*/  LDL.LU R46, [R1+0x5c] ;  /* 0x00005c00012e7983 */ /* 0x000f280000300800 */
[----:B------:R0:W-:Y:S04]  /*19020*/  STS.U8 [R66+UR9+0x5280], R71 ;  /* 0x0052804742007988 */ /* 0x0001e80008000009 */
[----:B------:R1:W-:Y:S04]  /*19030*/  STS.U8 [R66+UR9+0x5680], R0 ;  /* 0x0056800042007988 */ /* 0x0003e80008000009 */
[----:B0-----:R-:W4:Y:S04]  /*19040*/  LDL.LU R71, [R1+0x840] ;  /* 0x0008400001477983 */ /* 0x001f280000300800 */
[----:B-1----:R0:W5:Y:S04]  /*19050*/  LDL.LU R0, [R1+0x83c] ;  /* 0x00083c0001007983 */ /* 0x0021680000300800 */
[----:B--2---:R1:W-:Y:S04]  /*19060*/  STS.U8 [R66+UR9+0x5a80], R78 ;  /* 0x005a804e42007988 */ /* 0x0043e80008000009 */
[----:B------:R2:W-:Y:S04]  /*19070*/  STS.U8 [R66+UR9+0x5e80], R92 ;  /* 0x005e805c42007988 */ /* 0x0005e80008000009 */
[----:B-1----:R-:W4:Y:S04]  /*19080*/  LDL.LU R78, [R1+0x838] ;  /* 0x00083800014e7983 */ /* 0x002f280000300800 */
[----:B--2---:R-:W2:Y:S04]  /*19090*/  LDL.LU R92, [R1+0x834] ;  /* 0x00083400015c7983 */ /* 0x004ea80000300800 */
[----:B---3--:R1:W-:Y:S04]  /*190a0*/  STS.U8 [R66+UR9+0x6280], R64 ;  /* 0x0062804042007988 */ /* 0x0083e80008000009 */
[----:B----4-:R3:W-:Y:S04]  /*190b0*/  STS.U8 [R66+UR9+0x6680], R79 ;  /* 0x0066804f42007988 */ /* 0x0107e80008000009 */
[----:B-1----:R-:W4:Y:S01]  /*190c0*/  LDL.LU R64, [R1+0xbc] ;  /* 0x0000bc0001407983 */ /* 0x002f220000300800 */
[----:B---3--:R-:W1:Y:S03]  /*190d0*/  S2R R79, SR_TID.X ;  /* 0x00000000004f7919 */ /* 0x008e660000002100 */
[----:B------:R3:W-:Y:S04]  /*190e0*/  STS.U8 [R66+UR9+0x6a80], R72 ;  /* 0x006a804842007988 */ /* 0x0007e80008000009 */
[----:B------:R0:W-:Y:S04]  /*190f0*/  STS.U8 [R66+UR9+0x6e80], R47 ;  /* 0x006e802f42007988 */ /* 0x0001e80008000009 */
[----:B---3--:R-:W3:Y:S01]  /*19100*/  LDL.LU R72, [R1+0x9c] ;  /* 0x00009c0001487983 */ /* 0x008ee20000300800 */
[----:B-1----:R-:W-:-:S04]  /*19110*/  LOP3.LUT R79, R79, 0x7f, RZ, 0xc0, !PT ;  /* 0x0000007f4f4f7812 */ /* 0x002fc800078ec0ff */
[C---:B0-----:R-:W-:Y:S01]  /*19120*/  LOP3.LUT R47, R79.reuse, 0x60, RZ, 0x3c, !PT ;  /* 0x000000604f2f7812 */ /* 0x041fe200078e3cff */
[----:B--2---:R0:W-:Y:S04]  /*19130*/  STS.U8 [R66+UR9+0x7280], R92 ;  /* 0x0072805c42007988 */ /* 0x0041e80008000009 */
[----:B------:R1:W-:Y:S04]  /*19140*/  STS.U8 [R66+UR9+0x7680], R78 ;  /* 0x0076804e42007988 */ /* 0x0003e80008000009 */
[----:B------:R2:W-:Y:S04]  /*19150*/  STS.U8 [R66+UR9+0x7a80], R71 ;  /* 0x007a804742007988 */ /* 0x0005e80008000009 */
[----:B0-----:R-:W3:Y:S04]  /*19160*/  LDL.LU R92, [R1+0xd8] ;  /* 0x0000d800015c7983 */ /* 0x001ee80000300800 */
[----:B-1----:R-:W3:Y:S04]  /*19170*/  LDL.LU R78, [R1+0xf4] ;  /* 0x0000f400014e7983 */ /* 0x002ee80000300800 */
[----:B--2---:R-:W2:Y:S04]  /*19180*/  LDL.LU R71, [R1+0x110] ;  /* 0x0001100001477983 */ /* 0x004ea80000300800 */
[----:B------:R0:W-:Y:S04]  /*19190*/  STS.U8 [R66+UR9+0x7e80], R63 ;  /* 0x007e803f42007988 */ /* 0x0001e80008000009 */
[----:B------:R1:W-:Y:S04]  /*191a0*/  STS.U8 [R47+UR9+0x4300], R2 ;  /* 0x004300022f007988 */ /* 0x0003e80008000009 */
[----:B------:R4:W-:Y:S04]  /*191b0*/  STS.U8 [R47+UR9+0x4700], R76 ;  /* 0x0047004c2f007988 */ /* 0x0009e80008000009 */
[----:B0-----:R-:W2:Y:S04]  /*191c0*/  LDL.LU R63, [R1+0x694] ;  /* 0x00069400013f7983 */ /* 0x001ea80000300800 */
[----:B-1----:R0:W5:Y:S04]  /*191d0*/  LDL.LU R2, [R1+0x830] ;  /* 0x0008300001027983 */ /* 0x0021680000300800 */
[----:B----4-:R-:W4:Y:S04]  /*191e0*/  LDL.LU R76, [R1+0x82c] ;  /* 0x00082c00014c7983 */ /* 0x010f280000300800 */
[----:B------:R1:W-:Y:S04]  /*191f0*/  STS.U8 [R47+UR9+0x4b00], R77 ;  /* 0x004b004d2f007988 */ /* 0x0003e80008000009 */
[----:B------:R0:W-:Y:S04]  /*19200*/  STS.U8 [R47+UR9+0x4f00], R88 ;  /* 0x004f00582f007988 */ /* 0x0001e80008000009 */
[----:B------:R0:W-:Y:S04]  /*19210*/  STS.U8 [R47+UR9+0x5300], R90 ;  /* 0x0053005a2f007988 */ /* 0x0001e80008000009 */
[----:B-1----:R-:W2:Y:S04]  /*19220*/  LDL.LU R77, [R1+0x828] ;  /* 0x00082800014d7983 */ /* 0x002ea80000300800 */
[----:B0-----:R-:W2:Y:S04]  /*19230*/  LDL.LU R88, [R1+0x824] ;  /* 0x0008240001587983 */ /* 0x001ea80000300800 */
[----:B------:R-:W2:Y:S04]  /*19240*/  LDL.LU R90, [R1+0x820] ;  /* 0x00082000015a7983 */ /* 0x000ea80000300800 */
[----:B------:R0:W-:Y:S04]  /*19250*/  STS.U8 [R47+UR9+0x5700], R68 ;  /* 0x005700442f007988 */ /* 0x0001e80008000009 */
[----:B------:R1:W-:Y:S04]  /*19260*/  STS.U8 [R47+UR9+0x5b00], R86 ;  /* 0x005b00562f007988 */ /* 0x0003e80008000009 */
[----:B------:R1:W-:Y:S04]  /*19270*/  STS.U8 [R47+UR9+0x5f00], R82 ;  /* 0x005f00522f007988 */ /* 0x0003e80008000009 */
[----:B0-----:R-:W2:Y:S04]  /*19280*/  LDL.LU R68, [R1+0x81c] ;  /* 0x00081c0001447983 */ /* 0x001ea80000300800 */
[----:B-1----:R-:W2:Y:S04]  /*19290*/  LDL.LU R86, [R1+0x818] ;  /* 0x0008180001567983 */ /* 0x002ea80000300800 */
[----:B------:R-:W2:Y:S04]  /*192a0*/  LDL.LU R82, [R1+0x814] ;  /* 0x0008140001527983 */ /* 0x000ea80000300800 */
[----:B------:R0:W-:Y:S04]  /*192b0*/  STS.U8 [R47+UR9+0x6300], R84 ;  /* 0x006300542f007988 */ /* 0x0001e80008000009 */
[----:B0-----:R-:W2:Y:S04]  /*192c0*/  LDL.LU R84, [R1+0x810] ;  /* 0x0008100001547983 */ /* 0x001ea80000300800 */
[----:B------:R-:W-:Y:S04]  /*192d0*/  STS.U8 [R47+UR9+0x6700], R46 ;  /* 0x0067002e2f007988 */ /* 0x000fe80008000009 */
[----:B--2---:R0:W-:Y:S04]  /*192e0*/  STS.U8 [R47+UR9+0x6b00], R84 ;  /* 0x006b00542f007988 */ /* 0x0041e80008000009 */
[----:B------:R1:W-:Y:S04]  /*192f0*/  STS.U8 [R47+UR9+0x6f00], R86 ;  /* 0x006f00562f007988 */ /* 0x0003e80008000009 */
[----:B------:R2:W-:Y:S04]  /*19300*/  STS.U8 [R47+UR9+0x7300], R90 ;  /* 0x0073005a2f007988 */ /* 0x0005e80008000009 */
[----:B0-----:R-:W3:Y:S04]  /*19310*/  LDL.LU R84, [R1+0x80c] ;  /* 0x00080c0001547983 */ /* 0x001ee80000300800 */
[----:B-1----:R-:W3:Y:S04]  /*19320*/  LDL.LU R86, [R1+0x808] ;  /* 0x0008080001567983 */ /* 0x002ee80000300800 */
[----:B--2---:R-:W2:Y:S04]  /*19330*/  LDL.LU R90, [R1+0x6a4] ;  /* 0x0006a400015a7983 */ /* 0x004ea80000300800 */
[----:B------:R0:W-:Y:S04]  /*19340*/  STS.U8 [R47+UR9+0x7700], R77 ;  /* 0x0077004d2f007988 */ /* 0x0001e80008000009 */
[----:B0-----:R-:W2:Y:S01]  /*19350*/  LDL.LU R77, [R1+0x6bc] ;  /* 0x0006bc00014d7983 */ /* 0x001ea20000300800 */
[----:B------:R-:W-:-:S03]  /*19360*/  LOP3.LUT R46, R79, 0x70, RZ, 0x3c, !PT ;  /* 0x000000704f2e7812 */ /* 0x000fc600078e3cff */
[----:B------:R-:W-:Y:S04]  /*19370*/  STS.U8 [R47+UR9+0x7b00], R69 ;  /* 0x007b00452f007988 */ /* 0x000fe80008000009 */
[----:B------:R-:W-:Y:S04]  /*19380*/  STS.U8 [R47+UR9+0x7f00], R61 ;  /* 0x007f003d2f007988 */ /* 0x000fe80008000009 */
[----:B--2---:R-:W-:Y:S04]  /*19390*/  STS.U8 [R46+UR9+0x4380], R77 ;  /* 0x0043804d2e007988 */ /* 0x004fe80008000009 */
[----:B------:R-:W-:Y:S04]  /*193a0*/  STS.U8 [R46+UR9+0x4780], R90 ;  /* 0x0047805a2e007988 */ /* 0x000fe80008000009 */
[----:B------:R-:W-:Y:S04]  /*193b0*/  STS.U8 [R46+UR9+0x4b80], R63 ;  /* 0x004b803f2e007988 */ /* 0x000fe80008000009 */
[----:B------:R-:W-:Y:S04]  /*193c0*/  STS.U8 [R46+UR9+0x4f80], R71 ;  /* 0x004f80472e007988 */ /* 0x000fe80008000009 */
[----:B---3--:R-:W-:Y:S04]  /*193d0*/  STS.U8 [R46+UR9+0x5380], R78 ;  /* 0x0053804e2e007988 */ /* 0x008fe80008000009 */
[----:B------:R-:W-:Y:S04]  /*193e0*/  STS.U8 [R46+UR9+0x5780], R92 ;  /* 0x0057805c2e007988 */ /* 0x000fe80008000009 */
[----:B------:R-:W-:Y:S04]  /*193f0*/  STS.U8 [R46+UR9+0x5b80], R64 ;  /* 0x005b80402e007988 */ /* 0x000fe80008000009 */
[----:B------:R-:W-:Y:S04]  /*19400*/  STS.U8 [R46+UR9+0x5f80], R72 ;  /* 0x005f80482e007988 */ /* 0x000fe80008000009 */
[----:B------:R0:W-:Y:S04]  /*19410*/  STS.U8 [R46+UR9+0x6380], R86 ;  /* 0x006380562e007988 */ /* 0x0001e80008000009 */
[----:B------:R1:W-:Y:S04]  /*19420*/  STS.U8 [R46+UR9+0x6780], R84 ;  /* 0x006780542e007988 */ /* 0x0003e80008000009 */
[----:B------:R2:W-:Y:S04]  /*19430*/  STS.U8 [R46+UR9+0x6b80], R82 ;  /* 0x006b80522e007988 */ /* 0x0005e80008000009 */
[----:B0-----:R0:W5:Y:S04]  /*19440*/  LDL.LU R86, [R1+0x804] ;  /* 0x0008040001567983 */ /* 0x0011680000300800 */
[----:B-1----:R0:W5:Y:S04]  /*19450*/  LDL.LU R84, [R1+0x800] ;  /* 0x0008000001547983 */ /* 0x0021680000300800 */
[----:B--2---:R0:W5:Y:S04]  /*19460*/  LDL.LU R82, [R1+0x7fc] ;  /* 0x0007fc0001527983 */ /* 0x0041680000300800 */
[----:B------:R1:W-:Y:S04]  /*19470*/  STS.U8 [R46+UR9+0x6f80], R68 ;  /* 0x006f80442e007988 */ /* 0x0003e80008000009 */
[----:B-1----:R0:W5:Y:S04]  /*19480*/  LDL.LU R68, [R1+0x7f8] ;  /* 0x0007f80001447983 */ /* 0x0021680000300800 */
[----:B------:R-:W-:Y:S04]  /*19490*/  STS.U8 [R46+UR9+0x7380], R88 ;  /* 0x007380582e007988 */ /* 0x000fe80008000009 */
[----:B----4-:R-:W-:Y:S04]  /*194a0*/  STS.U8 [R46+UR9+0x7780], R76 ;  /* 0x0077804c2e007988 */ /* 0x010fe80008000009 */
[----:B------:R-:W-:Y:S04]  /*194b0*/  STS.U8 [R46+UR9+0x7b80], R67 ;  /* 0x007b80432e007988 */ /* 0x000fe80008000009 */
[----:B------:R-:W-:Y:S01]  /*194c0*/  STS.U8 [R46+UR9+0x7f80], R60 ;  /* 0x007f803c2e007988 */ /* 0x000fe20008000009 */
[----:B------:R-:W-:-:S03]  /*194d0*/  LOP3.LUT R72, R79, 0x10, RZ, 0x3c, !PT ;  /* 0x000000104f487812 */ /* 0x000fc600078e3cff */
        /* <DEDUP_REMOVED lines=8> */
[----:B------:R0:W-:Y:S04]  /*19560*/  STS.U8 [R72+UR9+0xa080], R14 ;  /* 0x00a0800e48007988 */ /* 0x0001e80008000009 */
[----:B------:R0:W-:Y:S01]  /*19570*/  STS.U8 [R72+UR9+0xa480], R15 ;  /* 0x00a4800f48007988 */ /* 0x0001e20008000009 */
[----:B-1----:R-:W-:-:S03]  /*19580*/  LOP3.LUT R79, R79, 0x20, RZ, 0x3c, !PT ;  /* 0x000000204f4f7812 */ /* 0x002fc600078e3cff */
[----:B------:R0:W-:Y:S04]  /*19590*/  STS.U8 [R72+UR9+0xa880], R16 ;  /* 0x00a8801048007988 */ /* 0x0001e80008000009 */
        /* <DEDUP_REMOVED lines=52> */
[----:B------:R0:W-:Y:S01]  /*198e0*/  STS.U8 [R46+UR9+0xbb80], R93 ;  /* 0x00bb805d2e007988 */ /* 0x0001e20008000009 */
[----:B------:R1:W-:Y:S06]  /*198f0*/  MEMBAR.ALL.CTA ;  /* 0x0000000000007992 */ /* 0x0003ec0000008000 */
[----:B-1----:R-:W1:Y:S01]  /*19900*/  FENCE.VIEW.ASYNC.S ;  /* 0x00000000000073c6 */ /* 0x002e620000000000 */
[----:B------:R-:W-:Y:S01]  /*19910*/  ULEA UR6, UR11, UR9, 0x3 ;  /* 0x000000090b067291 */ /* 0x000fe2000f8e18ff */
[----:B------:R-:W-:-:S03]  /*19920*/  UMOV UR4, UR5 ;  /* 0x0000000500047c82 */ /* 0x000fc60008000000 */
[----:B------:R-:W-:Y:S01]  /*19930*/  UIADD3 UR6, UPT, UPT, UR6, 0xc000, URZ ;  /* 0x0000c00006067890 */ /* 0x000fe2000fffe0ff */
[----:B-1----:R-:W-:Y:S06]  /*19940*/  BAR.SYNC.DEFER_BLOCKING 0x0 ;  /* 0x0000000000007b1d */ /* 0x002fec0000010000 */
[----:B0-----:R-:W-:Y:S05]  /*19950*/  @P0 BRA `(.L_x_9) ;  /* 0x0000000000480947 */ /* 0x001fea0003800000 */
[----:B------:R-:W-:Y:S01]  /*19960*/  UMOV UR13, 0x40004040 ;  /* 0x40004040000d7882 */ /* 0x000fe20000000000 */
[----:B------:R-:W-:Y:S01]  /*19970*/  UMOV UR15, 0x40004040 ;  /* 0x40004040000f7882 */ /* 0x000fe20000000000 */
[----:B------:R-:W-:Y:S01]  /*19980*/  UMOV UR16, 0x0 ;  /* 0x0000000000107882 */ /* 0x000fe20000000000 */
[----:B------:R-:W-:Y:S01]  /*19990*/  UMOV UR17, 0x8108010 ;  /* 0x0810801000117882 */ /* 0x000fe20000000000 */
[----:B------:R-:W-:Y:S01]  /*199a0*/  UMOV UR32, 0x0 ;  /* 0x0000000000207882 */ /* 0x000fe20000000000 */
[----:B------:R-:W-:Y:S01]  /*199b0*/  UMOV UR33, 0x8108010 ;  /* 0x0810801000217882 */ /* 0x000fe20000000000 */
[----:B------:R-:W-:Y:S01]  /*199c0*/  UMOV UR34, 0x0 ;  /* 0x0000000000227882 */ /* 0x000fe20000000000 */
[----:B------:R-:W-:Y:S01]  /*199d0*/  UMOV UR35, 0x8108010 ;  /* 0x0810801000237882 */ /* 0x000fe20000000000 */
[----:B------:R-:W-:Y:S01]  /*199e0*/  UMOV UR7, URZ ;  /* 0x000000ff00077c82 */ /* 0x000fe20008000000 */
[----:B------:R0:W-:Y:S01]  /*199f0*/  UTCQMMA gdesc[UR12], gdesc[UR14], tmem[UR8], tmem[UR16], idesc[UR17], UPT ;  /* 0x00ff100e0c0075ea */ /* 0x0001e2000b800308 */
        /* <DEDUP_REMOVED lines=8> */
.L_x_9:
[----:B------:R-:W2:Y:S04]  /*19a80*/  LDL R7, [R1+0x6f4] ;  /* 0x0006f40001077983 */ /* 0x000ea80000100800 */
[----:B------:R-:W2:Y:S01]  /*19a90*/  LDL.LU R6, [R1+0x6b8] ;  /* 0x0006b80001067983 */ /* 0x000ea20000300800 */
[----:B------:R-:W-:-:S04]  /*19aa0*/  UIADD3 UR11, UPT, UPT, UR11, 0x1, URZ ;  /* 0x000000010b0b7890 */ /* 0x000fc8000fffe0ff */
[----:B------:R-:W-:-:S04]  /*19ab0*/  UISETP.GT.AND UP1, UPT, UR11, 0x1, UPT ;  /* 0x000000010b00788c */ /* 0x000fc8000bf24270 */
[----:B0-----:R-:W-:Y:S02]  /*19ac0*/  USEL UR5, URZ, 0x1, !UP1 ;  /* 0x00000001ff057887 */ /* 0x001fe4000c800000 */
[----:B------:R-:W-:Y:S02]  /*19ad0*/  USEL UR11, UR11, URZ, !UP1 ;  /* 0x000000ff0b0b7287 */ /* 0x000fe4000c800000 */
[----:B------:R-:W-:Y:S01]  /*19ae0*/  ULOP3.LUT UR5, UR4, UR5, URZ, 0x3c, !UPT ;  /* 0x0000000504057292 */ /* 0x000fe2000f8e3cff */
[----:B--2---:R-:W-:Y:S02]  /*19af0*/  ISETP.NE.U32.AND P1, PT, R6, R7, PT ;  /* 0x000000070600720c */ /* 0x004fe40003f25070 */
[----:B------:R-:W2:Y:S01]  /*19b00*/  LDL.LU R7, [R1+0x6cc] ;  /* 0x0006cc0001077983 */ /* 0x000ea20000300800 */
[----:B------:R-:W-:-:S03]  /*19b10*/  IMAD.U32 R6, RZ, RZ, UR4 ;  /* 0x00000004ff067e24 */ /* 0x000fc6000f8e00ff */
[----:B--2---:R1:W-:Y:S07]  /*19b20*/  STL [R1+0x6b8], R7 ;  /* 0x0006b80701007387 */ /* 0x0043ee0000100800 */
[----:B------:R-:W-:Y:S05]  /*19b30*/  @P1 BRA `(.L_x_10) ;  /* 0xffffff5c00a81947 */ /* 0x000fea000383ffff */
.L_x_7:
[----:B-1----:R-:W1:Y:S01]  /*19b40*/  LDC R7, c[0x0][0x3a0] ;  /* 0x0000e800ff077b82 */ /* 0x002e620000000800 */
[----:B------:R-:W2:Y:S01]  /*19b50*/  LDCU UR7, c[0x0][0x3b8] ;  /* 0x00007700ff0777ac */ /* 0x000ea20008000800 */
[----:B------:R-:W3:Y:S01]  /*19b60*/  LDCU UR5, c[0x0][0x3b4] ;  /* 0x00007680ff0577ac */ /* 0x000ee20008000800 */
[----:B------:R-:W4:Y:S01]  /*19b70*/  LDCU.128 UR12, c[0x0][0x390] ;  /* 0x00007200ff0c77ac */ /* 0x000f220008000c00 */
[----:B--2--5:R-:W-:Y:S02]  /*19b80*/  IMAD R69, R68, UR7, RZ ;  /* 0x0000000744457c24 */ /* 0x024fe4000f8e02ff */
[----:B-1----:R-:W-:-:S05]  /*19b90*/  VIADD R7, R7, 0x7f ;  /* 0x0000007f07077836 */ /* 0x002fca0000000000 */
[----:B------:R-:W-:-:S13]  /*19ba0*/  ISETP.GE.AND P0, PT, R7, 0x80, PT ;  /* 0x000000800700780c */ /* 0x000fda0003f06270 */
[----:B---34-:R-:W-:Y:S05]  /*19bb0*/  @!P0 BRA `(.L_x_11) ;  /* 0x0000000000108947 */ /* 0x018fea0003800000 */
[----:B------:R-:W-:-:S06]  /*19bc0*/  USHF.L.U32 UR4, UR4, 0x1f, URZ ;  /* 0x0000001f04047899 */ /* 0x000fcc00080006ff */
[----:B------:R-:W-:-:S04]  /*19bd0*/  IMAD.U32 R0, RZ, RZ, UR4 ;  /* 0x00000004ff007e24 */ /* 0x000fc8000f8e00ff */
[----:B------:R-:W1:Y:S02]  /*19be0*/  SYNCS.PHASECHK.TRANS64.TRYWAIT P0, [UR6], R0 ;  /* 0x00000000ff0075a7 */ /* 0x000e640008001106 */
[----:B-1----:R-:W-:Y:S05]  /*19bf0*/  @!P0 BRA `(.L_x_12) ;  /* 0x00000020007c8947 */ /* 0x002fea0003800000 */
.L_x_11:
[----:B------:R-:W-:Y:S06]  /*19c00*/  BAR.SYNC.DEFER_BLOCKING 0x0 ;  /* 0x0000000000007b1d */ /* 0x000fec0000010000 */
[----:B------:R-:W2:Y:S04]  /*19c10*/  LDL.LU R2, [R1+0x6f8] ;  /* 0x0006f80001027983 */ /* 0x000ea80000300800 */
[----:B------:R-:W3:Y:S04]  /*19c20*/  LDL.LU R72, [R1+0x744] ;  /* 0x0007440001487983 */ /* 0x000ee80000300800 */
[----:B------:R-:W4:Y:S04]  /*19c30*/  LDL.LU R71, [R1+0x740] ;  /* 0x0007400001477983 */ /* 0x000f280000300800 */
[----:B------:R-:W5:Y:S01]  /*19c40*/  LDL.LU R70, [R1+0x748] ;  /* 0x0007480001467983 */ /* 0x000f620000300800 */
[----:B------:R-:W-:Y:S01]  /*19c50*/  VIADD R74, R69, UR7 ;  /* 0x00000007454a7c36 */ /* 0x000fe20008000000 */
[----:B------:R-:W1:Y:S02]  /*19c60*/  @!P3 SYNCS.CCTL.IV [UR9+0xc000] ;  /* 0x00c00000ff00b9b1 */ /* 0x000e640008000009 */
[----:B-1----:R-:W-:Y:S01]  /*19c70*/  BAR.SYNC.DEFER_BLOCKING 0x0 ;  /* 0x0000000000007b1d */ /* 0x002fe20000010000 */
[----:B0-----:R-:W-:-:S04]  /*19c80*/  VIADD R3, R74, UR7 ;  /* 0x000000074a037c36 */ /* 0x001fc80008000000 */
[----:B------:R-:W-:Y:S01]  /*19c90*/  VIADD R73, R3, UR7 ;  /* 0x0000000703497c36 */ /* 0x000fe20008000000 */
[----:B------:R-:W0:Y:S01]  /*19ca0*/  LDTM.x64 R4, tmem[UR10] ;  /* 0x0000000a000479ee */ /* 0x000e220008340000 */
[----:B------:R-:W1:Y:S01]  /*19cb0*/  @!P3 SYNCS.CCTL.IV [UR9+0xc008] ;  /* 0x00c00800ff00b9b1 */ /* 0x000e620008000009 */
[----:B------:R-:W-:Y:S01]  /*19cc0*/  NOP ;  /* 0x0000000000007918 */ /* 0x000fe20000000000 */
[----:B0-----:R0:W-:Y:S04]  /*19cd0*/  STL [R1+0x7fc], R66 ;  /* 0x0007fc4201007387 */ /* 0x0011e80000100800 */
[----:B------:R1:W-:Y:S04]  /*19ce0*/  STL [R1+0x7f8], R67 ;  /* 0x0007f84301007387 */ /* 0x0003e80000100800 */
[----:B0-----:R-:W5:Y:S04]  /*19cf0*/  LDL.LU R66, [R1+0x74c] ;  /* 0x00074c0001427983 */ /* 0x001f680000300800 */
[----:B-1----:R-:W5:Y:S04]  /*19d00*/  LDL.LU R67, [R1+0x754] ;  /* 0x0007540001437983 */ /* 0x002f680000300800 */
[----:B------:R-:W5:Y:S01]  /*19d10*/  LDL.LU R91, [R1+0x750] ;  /* 0x00075000015b7983 */ /* 0x000f620000300800 */
[----:B------:R-:W-:-:S04]  /*19d20*/  F2FP.SATFINITE.E4M3.F32.PACK_AB_MERGE_C R92, R5, R4, RZ ;  /* 0x00000004055c723e */ /* 0x000fc800048070ff */
[----:B------:R-:W-:-:S04]  /*19d30*/  PRMT R93, R92, 0x9910, RZ ;  /* 0x000099105c5d7816 */ /* 0x000fc800000000ff */
[----:B------:R-:W-:Y:S02]  /*19d40*/  SHF.R.S32.HI R93, RZ, 0x8, R93 ;  /* 0x00000008ff5d7819 */ /* 0x000fe4000001145d */
[C---:B--2---:R-:W-:Y:S01]  /*19d50*/  ISETP.GE.AND P0, PT, R2.reuse, UR14, PT ;  /* 0x0000000e02007c0c */ /* 0x044fe2000bf06270 */
[----:B------:R-:W-:-:S03]  /*19d60*/  IMAD R2, R2, UR5, RZ ;  /* 0x0000000502027c24 */ /* 0x000fc6000f8e02ff */
[----:B---3--:R-:W-:Y:S02]  /*19d70*/  ISETP.LT.AND P1, PT, R72, UR15, !P0 ;  /* 0x0000000f48007c0c */ /* 0x008fe4000c721270 */
[----:B------:R-:W-:Y:S02]  /*19d80*/  IADD3 R0, P4, PT, R2, UR12, RZ ;  /* 0x0000000c02007c10 */ /* 0x000fe4000ff9e0ff */
[----:B----4-:R-:W-:Y:S01]  /*19d90*/  ISETP.LT.AND P2, PT, R71, UR15, !P0 ;  /* 0x0000000f47007c0c */ /* 0x010fe2000c741270 */
[----:B------:R-:W-:Y:S01]  /*19da0*/  VIADD R71, R73, UR7 ;  /* 0x0000000749477c36 */ /* 0x000fe20008000000 */
[----:B------:R-:W-:Y:S02]  /*19db0*/  ISETP.LT.AND P5, PT, R68, UR15, !P0 ;  /* 0x0000000f44007c0c */ /* 0x000fe4000c7a1270 */
[----:B------:R-:W-:Y:S01]  /*19dc0*/  LEA.HI.X.SX32 R2, R2, UR13, 0x1, P4 ;  /* 0x0000000d02027c11 */ /* 0x000fe2000a0f0eff */
[----:B------:R-:W-:Y:S01]  /*19dd0*/  VIADD R72, R71, UR7 ;  /* 0x0000000747487c36 */ /* 0x000fe20008000000 */
[----:B------:R-:W-:-:S02]  /*19de0*/  IADD3 R68, P3, PT, R69, R0, RZ ;  /* 0x0000000045447210 */ /* 0x000fc40007f7e0ff */
[----:B-----5:R-:W-:Y:S01]  /*19df0*/  ISETP.LT.AND P6, PT, R70, UR15, !P0 ;  /* 0x0000000f46007c0c */ /* 0x020fe2000c7c1270 */
[----:B------:R-:W-:Y:S01]  /*19e00*/  VIADD R70, R72, UR7 ;  /* 0x0000000748467c36 */ /* 0x000fe20008000000 */
[----:B------:R-:W-:Y:S02]  /*19e10*/  LEA.HI.X.SX32 R69, R69, R2, 0x1, P3 ;  /* 0x0000000245457211 */ /* 0x000fe400018f0eff */
[-C--:B------:R-:W-:Y:S02]  /*19e20*/  IADD3 R86, P4, PT, R74, R0.reuse, RZ ;  /* 0x000000004a567210 */ /* 0x080fe40007f9e0ff */
[C---:B------:R-:W-:Y:S01]  /*19e30*/  IADD3 R84, P3, PT, R3.reuse, R0, RZ ;  /* 0x0000000003547210 */ /* 0x040fe20007f7e0ff */
[----:B------:R-:W-:Y:S01]  /*19e40*/  VIADD R4, R70, UR7 ;  /* 0x0000000746047c36 */ /* 0x000fe20008000000 */
[-C--:B------:R-:W-:Y:S02]  /*19e50*/  LEA.HI.X.SX32 R87, R74, R2.reuse, 0x1, P4 ;  /* 0x000000024a577211 */ /* 0x080fe400020f0eff */
[----:B------:R-:W-:Y:S01]  /*19e60*/  LEA.HI.X.SX32 R85, R3, R2, 0x1, P3 ;  /* 0x0000000203557211 */ /* 0x000fe200018f0eff */
[----:B------:R-:W-:Y:S01]  /*19e70*/  VIADD R3, R4, UR7 ;  /* 0x0000000704037c36 */ /* 0x000fe20008000000 */
[----:B------:R-:W-:-:S02]  /*19e80*/  IADD3 R82, P4, PT, R73, R0, RZ ;  /* 0x0000000049527210 */ /* 0x000fc40007f9e0ff */
[----:B------:R-:W-:Y:S02]  /*19e90*/  IADD3 R80, P3, PT, R71, R0, RZ ;  /* 0x0000000047507210 */ /* 0x000fe40007f7e0ff */
[-C--:B------:R-:W-:Y:S02]  /*19ea0*/  LEA.HI.X.SX32 R83, R73, R2.reuse, 0x1, P4 ;  /* 0x0000000249537211 */ /* 0x080fe400020f0eff */
[----:B------:R-:W-:Y:S01]  /*19eb0*/  LEA.HI.X.SX32 R81, R71, R2, 0x1, P3 ;  /* 0x0000000247517211 */ /* 0x000fe200018f0eff */
[----:B------:R-:W-:Y:S01]  /*19ec0*/  VIADD R71, R3, UR7 ;  /* 0x0000000703477c36 */ /* 0x000fe20008000000 */
[-C--:B------:R-:W-:Y:S02]  /*19ed0*/  IADD3 R76, P4, PT, R72, R0.reuse, RZ ;  /* 0x00000000484c7210 */ /* 0x080fe40007f9e0ff */
[----:B------:R-:W-:Y:S01]  /*19ee0*/  IADD3 R78, P3, PT, R70, R0, RZ ;  /* 0x00000000464e7210 */ /* 0x000fe20007f7e0ff */
[----:B------:R-:W-:Y:S01]  /*19ef0*/  VIADD R5, R71, UR7 ;  /* 0x0000000747057c36 */ /* 0x000fe20008000000 */
[----:B------:R-:W-:-:S02]  /*19f00*/  LEA.HI.X.SX32 R77, R72, R2, 0x1, P4 ;  /* 0x00000002484d7211 */ /* 0x000fc400020f0eff */
[----:B------:R-:W-:Y:S02]  /*19f10*/  IADD3 R72, P4, PT, R4, R0, RZ ;  /* 0x0000000004487210 */ /* 0x000fe40007f9e0ff */
[----:B------:R-:W-:Y:S01]  /*19f20*/  LEA.HI.X.SX32 R79, R70, R2, 0x1, P3 ;  /* 0x00000002464f7211 */ /* 0x000fe200018f0eff */
[----:B------:R-:W-:Y:S01]  /*19f30*/  VIADD R89, R5, UR7 ;  /* 0x0000000705597c36 */ /* 0x000fe20008000000 */
[----:B------:R-:W-:Y:S02]  /*19f40*/  IADD3 R74, P3, PT, R3, R0, RZ ;  /* 0x00000000034a7210 */ /* 0x000fe40007f7e0ff */
[----:B------:R-:W-:Y:S02]  /*19f50*/  LEA.HI.X.SX32 R73, R4, R2, 0x1, P4 ;  /* 0x0000000204497211 */ /* 0x000fe400020f0eff */
[----:B------:R-:W-:Y:S02]  /*19f60*/  IADD3 R70, P4, PT, R71, R0, RZ ;  /* 0x0000000047467210 */ /* 0x000fe40007f9e0ff */
[----:B------:R-:W-:Y:S01]  /*19f70*/  LEA.HI.X.SX32 R75, R3, R2, 0x1, P3 ;  /* 0x00000002034b7211 */ /* 0x000fe200018f0eff */
[----:B------:R-:W-:Y:S01]  /*19f80*/  VIADD R3, R89, UR7 ;  /* 0x0000000759037c36 */ /* 0x000fe20008000000 */
[----:B------:R-:W-:-:S02]  /*19f90*/  IADD3 R4, P3, PT, R5, R0, RZ ;  /* 0x0000000005047210 */ /* 0x000fc40007f7e0ff */
[----:B------:R-:W-:Y:S02]  /*19fa0*/  LEA.HI.X.SX32 R71, R71, R2, 0x1, P4 ;  /* 0x0000000247477211 */ /* 0x000fe400020f0eff */
[----:B------:R-:W-:Y:S02]  /*19fb0*/  IADD3 R88, P4, PT, R89, R0, RZ ;  /* 0x0000000059587210 */ /* 0x000fe40007f9e0ff */
[----:B------:R-:W-:Y:S02]  /*19fc0*/  LEA.HI.X.SX32 R5, R5, R2, 0x1, P3 ;  /* 0x0000000205057211 */ /* 0x000fe400018f0eff */
[----:B------:R-:W-:Y:S02]  /*19fd0*/  IADD3 R90, P3, PT, R3, R0, RZ ;  /* 0x00000000035a7210 */ /* 0x000fe40007f7e0ff */
[----:B------:R-:W-:Y:S02]  /*19fe0*/  LEA.HI.X.SX32 R89, R89, R2, 0x1, P4 ;  /* 0x0000000259597211 */ /* 0x000fe400020f0eff */
[----:B------:R-:W-:-:S02]  /*19ff0*/  ISETP.LT.AND P4, PT, R91, UR15, !P0 ;  /* 0x0000000f5b007c0c */ /* 0x000fc4000c781270 */
[----:B------:R-:W-:Y:S01]  /*1a000*/  LEA.HI.X.SX32 R91, R3, R2, 0x1, P3 ;  /* 0x00000002035b7211 */ /* 0x000fe200018f0eff */
[----:B------:R0:W-:Y:S01]  /*1a010*/  @P5 STG.E.U8 desc[UR18][R68.64], R92 ;  /* 0x0000005c44005986 */ /* 0x0001e2000c101112 */
[----:B------:R-:W-:-:S03]  /*1a020*/  ISETP.LT.AND P3, PT, R66, UR15, !P0 ;  /* 0x0000000f42007c0c */ /* 0x000fc6000c761270 */
[----:B------:R-:W2:Y:S04]  /*1a030*/  LDL.LU R66, [R1+0x7fc] ;  /* 0x0007fc0001427983 */ /* 0x000ea80000300800 */
[----:B0-----:R-:W3:Y:S01]  /*1a040*/  LDL.LU R92, [R1+0x758] ;  /* 0x00075800015c7983 */ /* 0x001ee20000300800 */
[----:B------:R-:W-:-:S03]  /*1a050*/  ISETP.LT.AND P5, PT, R67, UR15, !P0 ;  /* 0x0000000f43007c0c */ /* 0x000fc6000c7a1270 */
[----:B------:R-:W4:Y:S04]  /*1a060*/  LDL.LU R69, [R1+0x75c] ;  /* 0x00075c0001457983 */ /* 0x000f280000300800 */
[----:B------:R-:W5:Y:S04]  /*1a070*/  LDL.LU R68, [R1+0x760] ;  /* 0x0007600001447983 */ /* 0x000f680000300800 */
[----:B------:R-:W2:Y:S04]  /*1a080*/  LDL.LU R67, [R1+0x7f8] ;  /* 0x0007f80001437983 */ /* 0x000ea80000300800 */
[----:B------:R0:W-:Y:S04]  /*1a090*/  @P1 STG.E.U8 desc[UR18][R86.64], R93 ;  /* 0x0000005d56001986 */ /* 0x0001e8000c101112 */
[----:B0-----:R-:W2:Y:S01]  /*1a0a0*/  LDL.LU R93, [R1+0x764] ;  /* 0x00076400015d7983 */ /* 0x001ea20000300800 */
[----:B------:R-:W-:-:S02]  /*1a0b0*/  F2FP.SATFINITE.E4M3.F32.PACK_AB_MERGE_C R6, R7, R6, RZ ;  /* 0x000000060706723e */ /* 0x000fc400048070ff */
[----:B------:R-:W-:Y:S02]  /*1a0c0*/  F2FP.SATFINITE.E4M3.F32.PACK_AB_MERGE_C R8, R9, R8, RZ ;  /* 0x000000080908723e */ /* 0x000fe400048070ff */
[----:B------:R-:W-:Y:S01]  /*1a0d0*/  PRMT R7, R6, 0x9910, RZ ;  /* 0x0000991006077816 */ /* 0x000fe200000000ff */
[----:B------:R0:W-:Y:S03]  /*1a0e0*/  @P2 STG.E.U8 desc[UR18][R84.64], R6 ;  /* 0x0000000654002986 */ /* 0x0001e6000c101112 */
[----:B------:R-:W-:Y:S02]  /*1a0f0*/  SHF.R.S32.HI R7, RZ, 0x8, R7 ;  /* 0x00000008ff077819 */ /* 0x000fe40000011407 */
[----:B------:R-:W-:Y:S02]  /*1a100*/  F2FP.SATFINITE.E4M3.F32.PACK_AB_MERGE_C R10, R11, R10, RZ ;  /* 0x0000000a0b0a723e */ /* 0x000fe400048070ff */
[----:B0-----:R-:W-:Y:S01]  /*1a110*/  PRMT R6, R8, 0x9910, RZ ;  /* 0x0000991008067816 */ /* 0x001fe200000000ff */
[----:B------:R0:W-:Y:S03]  /*1a120*/  @P6 STG.E.U8 desc[UR18][R82.64], R7 ;  /* 0x0000000752006986 */ /* 0x0001e6000c101112 */
[----:B------:R-:W-:Y:S01]  /*1a130*/  SHF.R.S32.HI R6, RZ, 0x8, R6 ;  /* 0x00000008ff067819 */ /* 0x000fe20000011406 */
[----:B------:R-:W-:Y:S01]  /*1a140*/  @P4 STG.E.U8 desc[UR18][R80.64], R8 ;  /* 0x0000000850004986 */ /* 0x000fe2000c101112 */
[----:B------:R-:W-:-:S03]  /*1a150*/  F2FP.SATFINITE.E4M3.F32.PACK_AB_MERGE_C R12, R13, R12, RZ ;  /* 0x0000000c0d0c723e */ /* 0x000fc600048070ff */
[----:B------:R1:W-:Y:S01]  /*1a160*/  @P3 STG.E.U8 desc[UR18][R76.64], R6 ;  /* 0x000000064c003986 */ /* 0x0003e2000c101112 */
[----:B0-----:R-:W-:-:S03]  /*1a170*/  PRMT R7, R10, 0x9910, RZ ;  /* 0x000099100a077816 */ /* 0x001fc600000000ff */
[----:B------:R0:W-:Y:S01]  /*1a180*/  @P5 STG.E.U8 desc[UR18][R78.64], R10 ;  /* 0x0000000a4e005986 */ /* 0x0001e2000c101112 */
[----:B------:R-:W-:Y:S02]  /*1a190*/  SHF.R.S32.HI R7, RZ, 0x8, R7 ;  /* 0x00000008ff077819 */ /* 0x000fe40000011407 */
[----:B-1----:R-:W-:Y:S02]  /*1a1a0*/  PRMT R6, R12, 0x9910, RZ ;  /* 0x000099100c067816 */ /* 0x002fe400000000ff */
[----:B------:R-:W-:Y:S02]  /*1a1b0*/  F2FP.SATFINITE.E4M3.F32.PACK_AB_MERGE_C R14, R15, R14, RZ ;  /* 0x0000000e0f0e723e */ /* 0x000fe400048070ff */
[----:B------:R-:W-:Y:S02]  /*1a1c0*/  SHF.R.S32.HI R6, RZ, 0x8, R6 ;  /* 0x00000008ff067819 */ /* 0x000fe40000011406 */
[----:B---3--:R-:W-:Y:S02]  /*1a1d0*/  ISETP.LT.AND P1, PT, R92, UR15, !P0 ;  /* 0x0000000f5c007c0c */ /* 0x008fe4000c721270 */
[----:B------:R-:W3:Y:S04]  /*1a1e0*/  LDL.LU R92, [R1+0x76c] ;  /* 0x00076c00015c7983 */ /* 0x000ee80000300800 */
[----:B------:R-:W3:Y:S04]  /*1a1f0*/  LDL.LU R87, [R1+0x77c] ;  /* 0x00077c0001577983 */ /* 0x000ee80000300800 */
[----:B------:R-:W3:Y:S04]  /*1a200*/  LDL.LU R86, [R1+0x778] ;  /* 0x0007780001567983 */ /* 0x000ee80000300800 */
[----:B------:R-:W3:Y:S01]  /*1a210*/  LDL.LU R84, [R1+0x774] ;  /* 0x0007740001547983 */ /* 0x000ee20000300800 */
[----:B----4-:R-:W-:-:S02]  /*1a220*/  ISETP.LT.AND P2, PT, R69, UR15, !P0 ;  /* 0x0000000f45007c0c */ /* 0x010fc4000c741270 */
[----:B-----5:R-:W-:Y:S01]  /*1a230*/  ISETP.LT.AND P6, PT, R68, UR15, !P0 ;  /* 0x0000000f44007c0c */ /* 0x020fe2000c7c1270 */
[----:B------:R-:W4:Y:S04]  /*1a240*/  LDL.LU R69, [R1+0x770] ;  /* 0x0007700001457983 */ /* 0x000f280000300800 */
[----:B------:R-:W5:Y:S04]  /*1a250*/  LDL.LU R68, [R1+0x768] ;  /* 0x0007680001447983 */ /* 0x000f680000300800 */
[----:B------:R-:W4:Y:S01]  /*1a260*/  LDL.LU R11, [R1+0x780] ;  /* 0x00078000010b7983 */ /* 0x000f220000300800 */
[----:B--2---:R-:W-:-:S03]  /*1a270*/  ISETP.LT.AND P4, PT, R93, UR15, !P0 ;  /* 0x0000000f5d007c0c */ /* 0x004fc6000c781270 */
[----:B0-----:R-:W2:Y:S04]  /*1a280*/  LDL.LU R10, [R1+0x790] ;  /* 0x00079000010a7983 */ /* 0x001ea80000300800 */
[----:B------:R-:W2:Y:S04]  /*1a290*/  LDL.LU R9, [R1+0x78c] ;  /* 0x00078c0001097983 */ /* 0x000ea80000300800 */
[----:B------:R0:W-:Y:S04]  /*1a2a0*/  @P1 STG.E.U8 desc[UR18][R72.64], R7 ;  /* 0x0000000748001986 */ /* 0x0001e8000c101112 */
[----:B------:R-:W-:Y:S04]  /*1a2b0*/  @P2 STG.E.U8 desc[UR18][R74.64], R12 ;  /* 0x0000000c4a002986 */ /* 0x000fe8000c101112 */
[----:B------:R-:W-:Y:S01]  /*1a2c0*/  @P6 STG.E.U8 desc[UR18][R70.64], R6 ;  /* 0x0000000646006986 */ /* 0x000fe2000c101112 */
[----:B0-----:R-:W-:-:S03]  /*1a2d0*/  PRMT R7, R14, 0x9910, RZ ;  /* 0x000099100e077816 */ /* 0x001fc600000000ff */
[----:B------:R0:W-:Y:S04]  /*1a2e0*/  @P4 STG.E.U8 desc[UR18][R4.64], R14 ;  /* 0x0000000e04004986 */ /* 0x0001e8000c101112 */
[----:B0-----:R-:W5:Y:S04]  /*1a2f0*/  LDL.LU R14, [R1+0x794] ;  /* 0x00079400010e7983 */ /* 0x001f680000300800 */
[----:B------:R-:W5:Y:S04]  /*1a300*/  LDL.LU R13, [R1+0x798] ;  /* 0x00079800010d7983 */ /* 0x000f680000300800 */
[----:B------:R-:W5:Y:S01]  /*1a310*/  LDL.LU R12, [R1+0x7a8] ;  /* 0x0007a800010c7983 */ /* 0x000f620000300800 */
[----:B------:R-:W-:Y:S01]  /*1a320*/  F2FP.SATFINITE.E4M3.F32.PACK_AB_MERGE_C R16, R17, R16, RZ ;  /* 0x000000101110723e */ /* 0x000fe200048070ff */
[----:B------:R-:W-:Y:S01]  /*1a330*/  VIADD R3, R3, UR7 ;  /* 0x0000000703037c36 */ /* 0x000fe20008000000 */
[----:B------:R-:W-:-:S02]  /*1a340*/  SHF.R.S32.HI R7, RZ, 0x8, R7 ;  /* 0x00000008ff077819 */ /* 0x000fc40000011407 */
[----:B------:R-:W-:Y:S01]  /*1a350*/  PRMT R4, R16, 0x9910, RZ ;  /* 0x0000991010047816 */ /* 0x000fe200000000ff */
[----:B------:R-:W-:-:S04]  /*1a360*/  VIADD R8, R3, UR7 ;  /* 0x0000000703087c36 */ /* 0x000fc80008000000 */
[----:B------:R-:W-:Y:S01]  /*1a370*/  IMAD.MOV.U32 R6, RZ, RZ, R4 ;  /* 0x000000ffff067224 */ /* 0x000fe200078e0004 */
[----:B------:R-:W-:Y:S02]  /*1a380*/  F2FP.SATFINITE.E4M3.F32.PACK_AB_MERGE_C R18, R19, R18, RZ ;  /* 0x000000121312723e */ /* 0x000fe400048070ff */
[----:B------:R-:W-:Y:S02]  /*1a390*/  F2FP.SATFINITE.E4M3.F32.PACK_AB_MERGE_C R20, R21, R20, RZ ;  /* 0x000000141514723e */ /* 0x000fe400048070ff */
[----:B---3--:R-:W-:Y:S02]  /*1a3a0*/  ISETP.LT.AND P3, PT, R92, UR15, !P0 ;  /* 0x0000000f5c007c0c */ /* 0x008fe4000c761270 */
[----:B------:R-:W-:Y:S02]  /*1a3b0*/  ISETP.LT.AND P5, PT, R87, UR15, !P0 ;  /* 0x0000000f57007c0c */ /* 0x000fe4000c7a1270 */
[----:B------:R-:W-:-:S09]  /*1a3c0*/  ISETP.LT.AND P1, PT, R86, UR15, !P0 ;  /* 0x0000000f56007c0c */ /* 0x000fd2000c721270 */
[----:B------:R0:W-:Y:S01]  /*1a3d0*/  @P3 STG.E.U8 desc[UR18][R88.64], R7 ;  /* 0x0000000758003986 */ /* 0x0001e2000c101112 */
[C---:B------:R-:W-:Y:S02]  /*1a3e0*/  IADD3 R4, P3, PT, R3.reuse, R0, RZ ;  /* 0x0000000003047210 */ /* 0x040fe40007f7e0ff */
[----:B------:R-:W-:Y:S02]  /*1a3f0*/  ISETP.LT.AND P2, PT, R84, UR15, !P0 ;  /* 0x0000000f54007c0c */ /* 0x000fe4000c741270 */
[----:B------:R-:W-:Y:S01]  /*1a400*/  LEA.HI.X.SX32 R5, R3, R2, 0x1, P3 ;  /* 0x0000000203057211 */ /* 0x000fe200018f0eff */
[----:B------:R-:W-:Y:S01]  /*1a410*/  @P5 STG.E.U8 desc[UR18][R90.64], R16 ;  /* 0x000000105a005986 */ /* 0x000fe2000c101112 */
[----:B------:R-:W-:Y:S02]  /*1a420*/  SHF.R.S32.HI R3, RZ, 0x8, R6 ;  /* 0x00000008ff037819 */ /* 0x000fe40000011406 */
[----:B------:R-:W-:-:S03]  /*1a430*/  IADD3 R6, P5, PT, R8, R0, RZ ;  /* 0x0000000008067210 */ /* 0x000fc60007fbe0ff */
[----:B------:R1:W-:Y:S01]  /*1a440*/  @P1 STG.E.U8 desc[UR18][R4.64], R3 ;  /* 0x0000000304001986 */ /* 0x0003e2000c101112 */
[C---:B0-----:R-:W-:Y:S01]  /*1a450*/  LEA.HI.X.SX32 R7, R8.reuse, R2, 0x1, P5 ;  /* 0x0000000208077211 */ /* 0x041fe200028f0eff */
[----:B------:R-:W-:-:S04]  /*1a460*/  VIADD R8, R8, UR7 ;  /* 0x0000000708087c36 */ /* 0x000fc80008000000 */
[----:B------:R0:W-:Y:S01]  /*1a470*/  @P2 STG.E.U8 desc[UR18][R6.64], R18 ;  /* 0x0000001206002986 */ /* 0x0001e2000c101112 */
[----:B--2---:R-:W-:Y:S02]  /*1a480*/  ISETP.LT.AND P5, PT, R9, UR15, !P0 ;  /* 0x0000000f09007c0c */ /* 0x004fe4000c7a1270 */
[----:B-1----:R-:W-:Y:S02]  /*1a490*/  PRMT R3, R18, 0x9910, RZ ;  /* 0x0000991012037816 */ /* 0x002fe400000000ff */
[----:B------:R-:W-:-:S03]  /*1a4a0*/  IADD3 R4, P2, PT, R8, R0, RZ ;  /* 0x0000000008047210 */ /* 0x000fc60007f5e0ff */
[----:B------:R-:W-:Y:S02]  /*1a4b0*/  IMAD.MOV.U32 R9, RZ, RZ, R3 ;  /* 0x000000ffff097224 */ /* 0x000fe400078e0003 */
[C---:B------:R-:W-:Y:S01]  /*1a4c0*/  VIADD R3, R8.reuse, UR7 ;  /* 0x0000000708037c36 */ /* 0x040fe20008000000 */
[----:B------:R-:W-:-:S04]  /*1a4d0*/  LEA.HI.X.SX32 R5, R8, R2, 0x1, P2 ;  /* 0x0000000208057211 */ /* 0x000fc800010f0eff */
[----:B0-----:R-:W-:Y:S02]  /*1a4e0*/  IADD3 R6, P2, PT, R3, R0, RZ ;  /* 0x0000000003067210 */ /* 0x001fe40007f5e0ff */
[----:B----4-:R-:W-:Y:S02]  /*1a4f0*/  ISETP.LT.AND P6, PT, R69, UR15, !P0 ;  /* 0x0000000f45007c0c */ /* 0x010fe4000c7c1270 */
[----:B------:R-:W-:Y:S02]  /*1a500*/  ISETP.LT.AND P3, PT, R11, UR15, !P0 ;  /* 0x0000000f0b007c0c */ /* 0x000fe4000c761270 */
[----:B------:R-:W-:Y:S01]  /*1a510*/  LEA.HI.X.SX32 R7, R3, R2, 0x1, P2 ;  /* 0x0000000203077211 */ /* 0x000fe200010f0eff */
[----:B------:R-:W2:Y:S01]  /*1a520*/  LDL.LU R11, [R1+0x7a4] ;  /* 0x0007a400010b7983 */ /* 0x000ea20000300800 */
[----:B-----5:R-:W-:-:S03]  /*1a530*/  ISETP.LT.AND P2, PT, R14, UR15, !P0 ;  /* 0x0000000f0e007c0c */ /* 0x020fc6000c741270 */
[----:B------:R-:W3:Y:S01]  /*1a540*/  LDL.LU R14, [R1+0x7ac] ;  /* 0x0007ac00010e7983 */ /* 0x000ee20000300800 */
[----:B------:R-:W-:Y:S01]  /*1a550*/  SHF.R.S32.HI R9, RZ, 0x8, R9 ;  /* 0x00000008ff097819 */ /* 0x000fe20000011409 */
[----:B------:R-:W-:Y:S01]  /*1a560*/  VIADD R8, R3, UR7 ;  /* 0x0000000703087c36 */ /* 0x000fe20008000000 */
[----:B------:R-:W-:Y:S01]  /*1a570*/  ISETP.LT.AND P4, PT, R68, UR15, !P0 ;  /* 0x0000000f44007c0c */ /* 0x000fe2000c781270 */
[----:B------:R-:W4:Y:S01]  /*1a580*/  LDL.LU R15, [R1+0x7b0] ;  /* 0x0007b000010f7983 */ /* 0x000f220000300800 */
[----:B------:R-:W-:Y:S02]  /*1a590*/  ISETP.LT.AND P1, PT, R10, UR15, !P0 ;  /* 0x0000000f0a007c0c */ /* 0x000fe4000c721270 */
[----:B------:R-:W-:Y:S01]  /*1a5a0*/  PRMT R10, R20, 0x9910, RZ ;  /* 0x00009910140a7816 */ /* 0x000fe200000000ff */
[----:B------:R0:W-:Y:S03]  /*1a5b0*/  @P6 STG.E.U8 desc[UR18][R4.64], R9 ;  /* 0x0000000904006986 */ /* 0x0001e6000c101112 */
[----:B------:R-:W-:-:S02]  /*1a5c0*/  SHF.R.S32.HI R10, RZ, 0x8, R10 ;  /* 0x00000008ff0a7819 */ /* 0x000fc4000001140a */
[----:B0-----:R-:W-:-:S04]  /*1a5d0*/  IADD3 R4, P6, PT, R8, R0, RZ ;  /* 0x0000000008047210 */ /* 0x001fc80007fde0ff */
[----:B------:R-:W-:Y:S01]  /*1a5e0*/  LEA.HI.X.SX32 R5, R8, R2, 0x1, P6 ;  /* 0x0000000208057211 */ /* 0x000fe200030f0eff */
[----:B------:R0:W-:Y:S04]  /*1a5f0*/  @P4 STG.E.U8 desc[UR18][R6.64], R20 ;  /* 0x0000001406004986 */ /* 0x0001e8000c101112 */
[----:B------:R1:W-:Y:S01]  /*1a600*/  @P3 STG.E.U8 desc[UR18][R4.64], R10 ;  /* 0x0000000a04003986 */ /* 0x0003e2000c101112 */
[----:B------:R-:W-:-:S03]  /*1a610*/  ISETP.LT.AND P3, PT, R12, UR15, !P0 ;  /* 0x0000000f0c007c0c */ /* 0x000fc6000c761270 */
[----:B------:R-:W5:Y:S01]  /*1a620*/  LDL.LU R12, [R1+0x7c0] ;  /* 0x0007c000010c7983 */ /* 0x000f620000300800 */
[----:B------:R-:W-:Y:S01]  /*1a630*/  VIADD R3, R8, UR7 ;  /* 0x0000000708037c36 */ /* 0x000fe20008000000 */
[----:B------:R-:W-:Y:S02]  /*1a640*/  F2FP.SATFINITE.E4M3.F32.PACK_AB_MERGE_C R22, R23, R22, RZ ;  /* 0x000000161716723e */ /* 0x000fe400048070ff */
[----:B------:R-:W4:Y:S02]  /*1a650*/  LDL.LU R8, [R1+0x7bc] ;  /* 0x0007bc0001087983 */ /* 0x000f240000300800 */
[----:B0-----:R-:W-:-:S04]  /*1a660*/  IADD3 R6, P6, PT, R3, R0, RZ ;  /* 0x0000000003067210 */ /* 0x001fc80007fde0ff */
[C---:B------:R-:W-:Y:S01]  /*1a670*/  LEA.HI.X.SX32 R7, R3.reuse, R2, 0x1, P6 ;  /* 0x0000000203077211 */ /* 0x040fe200030f0eff */
[----:B------:R-:W-:-:S04]  /*1a680*/  VIADD R3, R3, UR7 ;  /* 0x0000000703037c36 */ /* 0x000fc80008000000 */
[----:B------:R0:W-:Y:S01]  /*1a690*/  @P1 STG.E.U8 desc[UR18][R6.64], R22 ;  /* 0x0000001606001986 */ /* 0x0001e2000c101112 */
[C---:B-1----:R-:W-:Y:S01]  /*1a6a0*/  IADD3 R4, P1, PT, R3.reuse, R0, RZ ;  /* 0x0000000003047210 */ /* 0x042fe20007f3e0ff */
[----:B------:R-:W-:-:S03]  /*1a6b0*/  VIADD R9, R3, UR7 ;  /* 0x0000000703097c36 */ /* 0x000fc60008000000 */
[----:B------:R-:W-:Y:S02]  /*1a6c0*/  LEA.HI.X.SX32 R5, R3, R2, 0x1, P1 ;  /* 0x0000000203057211 */ /* 0x000fe400008f0eff */
[----:B0-----:R-:W-:-:S04]  /*1a6d0*/  IADD3 R6, P1, PT, R9, R0, RZ ;  /* 0x0000000009067210 */ /* 0x001fc80007f3e0ff */
[C---:B------:R-:W-:Y:S01]  /*1a6e0*/  LEA.HI.X.SX32 R7, R9.reuse, R2, 0x1, P1 ;  /* 0x0000000209077211 */ /* 0x040fe200008f0eff */
[----:B------:R-:W-:Y:S01]  /*1a6f0*/  VIADD R3, R9, UR7 ;  /* 0x0000000709037c36 */ /* 0x000fe20008000000 */
[----:B------:R-:W-:Y:S02]  /*1a700*/  ISETP.LT.AND P4, PT, R13, UR15, !P0 ;  /* 0x0000000f0d007c0c */ /* 0x000fe4000c781270 */
[----:B------:R-:W-:-:S04]  /*1a710*/  F2FP.SATFINITE.E4M3.F32.PACK_AB_MERGE_C R25, R25, R24, RZ ;  /* 0x000000181919723e */ /* 0x000fc800048070ff */
[----:B------:R-:W-:-:S04]  /*1a720*/  PRMT R13, R25, 0x9910, RZ ;  /* 0x00009910190d7816 */ /* 0x000fc800000000ff */
[----:B------:R-:W-:Y:S02]  /*1a730*/  SHF.R.S32.HI R13, RZ, 0x8, R13 ;  /* 0x00000008ff0d7819 */ /* 0x000fe4000001140d */
[----:B--2---:R-:W-:Y:S02]  /*1a740*/  ISETP.LT.AND P6, PT, R11, UR15, !P0 ;  /* 0x0000000f0b007c0c */ /* 0x004fe4000c7c1270 */
[----:B------:R-:W-:Y:S02]  /*1a750*/  PRMT R11, R22, 0x9910, RZ ;  /* 0x00009910160b7816 */ /* 0x000fe400000000ff */
[----:B---3--:R-:W-:Y:S02]  /*1a760*/  ISETP.LT.AND P1, PT, R14, UR15, !P0 ;  /* 0x0000000f0e007c0c */ /* 0x008fe4000c721270 */
[----:B------:R-:W2:Y:S04]  /*1a770*/  LDL.LU R14, [R1+0x7c4] ;  /* 0x0007c400010e7983 */ /* 0x000ea80000300800 */
[----:B------:R-:W3:Y:S01]  /*1a780*/  LDL.LU R10, [R1+0x7c8] ;  /* 0x0007c800010a7983 */ /* 0x000ee20000300800 */
[----:B------:R-:W-:-:S05]  /*1a790*/  SHF.R.S32.HI R11, RZ, 0x8, R11 ;  /* 0x00000008ff0b7819 */ /* 0x000fca000001140b */
[----:B------:R0:W-:Y:S04]  /*1a7a0*/  @P5 STG.E.U8 desc[UR18][R4.64], R11 ;  /* 0x0000000b04005986 */ /* 0x0001e8000c101112 */
[----:B------:R1:W-:Y:S01]  /*1a7b0*/  @P2 STG.E.U8 desc[UR18][R6.64], R25 ;  /* 0x0000001906002986 */ /* 0x0003e2000c101112 */
[----:B0-----:R-:W-:-:S04]  /*1a7c0*/  IADD3 R4, P5, PT, R3, R0, RZ ;  /* 0x0000000003047210 */ /* 0x001fc80007fbe0ff */
[----:B------:R-:W-:-:S05]  /*1a7d0*/  LEA.HI.X.SX32 R5, R3, R2, 0x1, P5 ;  /* 0x0000000203057211 */ /* 0x000fca00028f0eff */
[----:B------:R0:W-:Y:S01]  /*1a7e0*/  @P4 STG.E.U8 desc[UR18][R4.64], R13 ;  /* 0x0000000d04004986 */ /* 0x0001e2000c101112 */
[----:B-----5:R-:W-:-:S03]  /*1a7f0*/  ISETP.LT.AND P4, PT, R12, UR15, !P0 ;  /* 0x0000000f0c007c0c */ /* 0x020fc6000c781270 */
[----:B------:R-:W5:Y:S01]  /*1a800*/  LDL.LU R12, [R1+0x7d8] ;  /* 0x0007d800010c7983 */ /* 0x000f620000300800 */
[----:B------:R-:W-:Y:S01]  /*1a810*/  VIADD R9, R3, UR7 ;  /* 0x0000000703097c36 */ /* 0x000fe20008000000 */
[----:B------:R-:W-:-:S04]  /*1a820*/  F2FP.SATFINITE.E4M3.F32.PACK_AB_MERGE_C R27, R27, R26, RZ ;  /* 0x0000001a1b1b723e */ /* 0x000fc800048070ff */
[----:B-1----:R-:W-:-:S04]  /*1a830*/  IADD3 R6, P5, PT, R9, R0, RZ ;  /* 0x0000000009067210 */ /* 0x002fc80007fbe0ff */
[C---:B------:R-:W-:Y:S01]  /*1a840*/  LEA.HI.X.SX32 R7, R9.reuse, R2, 0x1, P5 ;  /* 0x0000000209077211 */ /* 0x040fe200028f0eff */
[----:B------:R-:W-:Y:S01]  /*1a850*/  VIADD R9, R9, UR7 ;  /* 0x0000000709097c36 */ /* 0x000fe20008000000 */
[----:B----4-:R-:W-:Y:S02]  /*1a860*/  ISETP.LT.AND P5, PT, R8, UR15, !P0 ;  /* 0x0000000f08007c0c */ /* 0x010fe4000c7a1270 */
[----:B------:R-:W4:Y:S01]  /*1a870*/  LDL.LU R8, [R1+0x7d4] ;  /* 0x0007d40001087983 */ /* 0x000f220000300800 */
[----:B------:R-:W-:-:S03]  /*1a880*/  VIADD R3, R9, UR7 ;  /* 0x0000000709037c36 */ /* 0x000fc60008000000 */
[----:B------:R1:W-:Y:S01]  /*1a890*/  @P3 STG.E.U8 desc[UR18][R6.64], R27 ;  /* 0x0000001b06003986 */ /* 0x0003e2000c101112 */
[----:B0-----:R-:W-:Y:S02]  /*1a8a0*/  IADD3 R4, P3, PT, R9, R0, RZ ;  /* 0x0000000009047210 */ /* 0x001fe40007f7e0ff */
[----:B------:R-:W-:Y:S02]  /*1a8b0*/  PRMT R11, R27, 0x9910, RZ ;  /* 0x000099101b0b7816 */ /* 0x000fe400000000ff */
[----:B------:R-:W-:Y:S02]  /*1a8c0*/  LEA.HI.X.SX32 R5, R9, R2, 0x1, P3 ;  /* 0x0000000209057211 */ /* 0x000fe400018f0eff */
[----:B------:R-:W-:Y:S02]  /*1a8d0*/  SHF.R.S32.HI R11, RZ, 0x8, R11 ;  /* 0x00000008ff0b7819 */ /* 0x000fe4000001140b */
[----:B-1----:R-:W-:Y:S02]  /*1a8e0*/  IADD3 R6, P3, PT, R3, R0, RZ ;  /* 0x0000000003067210 */ /* 0x002fe40007f7e0ff */
[----:B------:R-:W-:-:S02]  /*1a8f0*/  F2FP.SATFINITE.E4M3.F32.PACK_AB_MERGE_C R29, R29, R28, RZ ;  /* 0x0000001c1d1d723e */ /* 0x000fc400048070ff */
[C---:B------:R-:W-:Y:S01]  /*1a900*/  LEA.HI.X.SX32 R7, R3.reuse, R2, 0x1, P3 ;  /* 0x0000000203077211 */ /* 0x040fe200018f0eff */
[----:B------:R0:W-:Y:S04]  /*1a910*/  @P6 STG.E.U8 desc[UR18][R4.64], R11 ;  /* 0x0000000b04006986 */ /* 0x0001e8000c101112 */
[----:B------:R1:W-:Y:S01]  /*1a920*/  @P1 STG.E.U8 desc[UR18][R6.64], R29 ;  /* 0x0000001d06001986 */ /* 0x0003e2000c101112 */
[----:B------:R-:W-:Y:S01]  /*1a930*/  VIADD R9, R3, UR7 ;  /* 0x0000000703097c36 */ /* 0x000fe20008000000 */
[----:B------:R-:W-:Y:S02]  /*1a940*/  ISETP.LT.AND P2, PT, R15, UR15, !P0 ;  /* 0x0000000f0f007c0c */ /* 0x000fe4000c741270 */
[----:B------:R-:W-:Y:S02]  /*1a950*/  PRMT R13, R29, 0x9910, RZ ;  /* 0x000099101d0d7816 */ /* 0x000fe400000000ff */
[----:B0-----:R-:W-:-:S02]  /*1a960*/  IADD3 R4, P6, PT, R9, R0, RZ ;  /* 0x0000000009047210 */ /* 0x001fc40007fde0ff */
[----:B------:R-:W-:Y:S02]  /*1a970*/  SHF.R.S32.HI R13, RZ, 0x8, R13 ;  /* 0x00000008ff0d7819 */ /* 0x000fe4000001140d */
[----:B------:R-:W-:-:S05]  /*1a980*/  LEA.HI.X.SX32 R5, R9, R2, 0x1, P6 ;  /* 0x0000000209057211 */ /* 0x000fca00030f0eff */
[----:B------:R0:W-:Y:S01]  /*1a990*/  @P2 STG.E.U8 desc[UR18][R4.64], R13 ;  /* 0x0000000d04002986 */ /* 0x0001e2000c101112 */
[----:B--2---:R-:W-:-:S03]  /*1a9a0*/  ISETP.LT.AND P3, PT, R14, UR15, !P0 ;  /* 0x0000000f0e007c0c */ /* 0x004fc6000c761270 */
[----:B------:R-:W2:Y:S01]  /*1a9b0*/  LDL.LU R14, [R1+0x7dc] ;  /* 0x0007dc00010e7983 */ /* 0x000ea20000300800 */
[----:B---3--:R-:W-:-:S03]  /*1a9c0*/  ISETP.LT.AND P1, PT, R10, UR15, !P0 ;  /* 0x0000000f0a007c0c */ /* 0x008fc6000c721270 */
[----:B------:R-:W3:Y:S01]  /*1a9d0*/  LDL.LU R10, [R1+0x7e0] ;  /* 0x0007e000010a7983 */ /* 0x000ee20000300800 */
        /* <DEDUP_REMOVED lines=20> */
[----:B------:R-:W-:-:S03]  /*1ab20*/  VIADD R3, R9, UR7 ;  /* 0x0000000709037c36 */ /* 0x000fc60008000000 */
[----:B0-----:R-:W4:Y:S01]  /*1ab30*/  LDL.LU R11, [R1+0x7f4] ;  /* 0x0007f400010b7983 */ /* 0x001f220000300800 */
[----:B------:R-:W-:Y:S02]  /*1ab40*/  PRMT R13, R33, 0x9910, RZ ;  /* 0x00009910210d7816 */ /* 0x000fe400000000ff */
[C---:B------:R-:W-:Y:S02]  /*1ab50*/  IADD3 R4, P5, PT, R3.reuse, R0, RZ ;  /* 0x0000000003047210 */ /* 0x040fe40007fbe0ff */
[----:B------:R-:W-:Y:S02]  /*1ab60*/  SHF.R.S32.HI R13, RZ, 0x8, R13 ;  /* 0x00000008ff0d7819 */ /* 0x000fe4000001140d */
[----:B------:R-:W-:-:S05]  /*1ab70*/  LEA.HI.X.SX32 R5, R3, R2, 0x1, P5 ;  /* 0x0000000203057211 */ /* 0x000fca00028f0eff */
[----:B------:R0:W-:Y:S01]  /*1ab80*/  @P1 STG.E.U8 desc[UR18][R4.64], R13 ;  /* 0x0000000d04001986 */ /* 0x0001e2000c101112 */
[----:B---3--:R-:W-:-:S03]  /*1ab90*/  ISETP.LT.AND P3, PT, R10, UR15, !P0 ;  /* 0x0000000f0a007c0c */ /* 0x008fc6000c761270 */
[----:B------:R-:W3:Y:S04]  /*1aba0*/  LDL.LU R10, [R1+0x7e8] ;  /* 0x0007e800010a7983 */ /* 0x000ee80000300800 */
[----:B------:R-:W3:Y:S04]  /*1abb0*/  LDL.LU R16, [R1+0x7e4] ;  /* 0x0007e40001107983 */ /* 0x000ee80000300800 */
[----:B------:R-:W3:Y:S01]  /*1abc0*/  LDL.LU R17, [R1+0x7d0] ;  /* 0x0007d00001117983 */ /* 0x000ee20000300800 */
[----:B--2---:R-:W-:Y:S02]  /*1abd0*/  ISETP.LT.AND P4, PT, R14, UR15, !P0 ;  /* 0x0000000f0e007c0c */ /* 0x004fe4000c781270 */
[----:B-----5:R-:W-:-:S02]  /*1abe0*/  ISETP.LT.AND P1, PT, R12, UR15, !P0 ;  /* 0x0000000f0c007c0c */ /* 0x020fc4000c721270 */
[----:B------:R-:W2:Y:S04]  /*1abf0*/  LDL.LU R12, [R1+0x7cc] ;  /* 0x0007cc00010c7983 */ /* 0x000ea80000300800 */
[----:B------:R-:W5:Y:S01]  /*1ac00*/  LDL.LU R14, [R1+0x7b8] ;  /* 0x0007b800010e7983 */ /* 0x000f620000300800 */
[----:B------:R-:W-:Y:S01]  /*1ac10*/  VIADD R9, R3, UR7 ;  /* 0x0000000703097c36 */ /* 0x000fe20008000000 */
[----:B------:R-:W-:-:S04]  /*1ac20*/  F2FP.SATFINITE.E4M3.F32.PACK_AB_MERGE_C R35, R35, R34, RZ ;  /* 0x000000222323723e */ /* 0x000fc800048070ff */
[----:B-1----:R-:W-:-:S04]  /*1ac30*/  IADD3 R6, P5, PT, R9, R0, RZ ;  /* 0x0000000009067210 */ /* 0x002fc80007fbe0ff */
[C---:B------:R-:W-:Y:S01]  /*1ac40*/  LEA.HI.X.SX32 R7, R9.reuse, R2, 0x1, P5 ;  /* 0x0000000209077211 */ /* 0x040fe200028f0eff */
[----:B------:R-:W-:Y:S01]  /*1ac50*/  VIADD R9, R9, UR7 ;  /* 0x0000000709097c36 */ /* 0x000fe20008000000 */
[----:B----4-:R-:W-:-:S03]  /*1ac60*/  ISETP.LT.AND P5, PT, R8, UR15, !P0 ;  /* 0x0000000f08007c0c */ /* 0x010fc6000c7a1270 */
[----:B------:R1:W-:Y:S01]  /*1ac70*/  @P2 STG.E.U8 desc[UR18][R6.64], R35 ;  /* 0x0000002306002986 */ /* 0x0003e2000c101112 */
[C---:B0-----:R-:W-:Y:S01]  /*1ac80*/  IADD3 R4, P2, PT, R9.reuse, R0, RZ ;  /* 0x0000000009047210 */ /* 0x041fe20007f5e0ff */
[----:B------:R-:W-:Y:S01]  /*1ac90*/  VIADD R3, R9, UR7 ;  /* 0x0000000709037c36 */ /* 0x000fe20008000000 */
[----:B------:R-:W-:Y:S02]  /*1aca0*/  PRMT R8, R35, 0x9910, RZ ;  /* 0x0000991023087816 */ /* 0x000fe400000000ff */
[----:B------:R-:W-:Y:S01]  /*1acb0*/  LEA.HI.X.SX32 R5, R9, R2, 0x1, P2 ;  /* 0x0000000209057211 */ /* 0x000fe200010f0eff */
[C---:B------:R-:W-:Y:S01]  /*1acc0*/  VIADD R9, R3.reuse, UR7 ;  /* 0x0000000703097c36 */ /* 0x040fe20008000000 */
[----:B------:R-:W-:Y:S02]  /*1acd0*/  SHF.R.S32.HI R13, RZ, 0x8, R8 ;  /* 0x00000008ff0d7819 */ /* 0x000fe40000011408 */
[----:B-1----:R-:W-:-:S03]  /*1ace0*/  IADD3 R6, P2, PT, R3, R0, RZ ;  /* 0x0000000003067210 */ /* 0x002fc60007f5e0ff */
[----:B------:R-:W-:Y:S01]  /*1acf0*/  @P6 STG.E.U8 desc[UR18][R4.64], R13 ;  /* 0x0000000d04006986 */ /* 0x000fe2000c101112 */
[----:B------:R-:W-:Y:S02]  /*1ad00*/  F2FP.SATFINITE.E4M3.F32.PACK_AB_MERGE_C R37, R37, R36, RZ ;  /* 0x000000242525723e */ /* 0x000fe400048070ff */
[----:B------:R-:W-:Y:S01]  /*1ad10*/  LEA.HI.X.SX32 R7, R3, R2, 0x1, P2 ;  /* 0x0000000203077211 */ /* 0x000fe200010f0eff */
[C---:B------:R-:W-:Y:S01]  /*1ad20*/  VIADD R3, R9.reuse, UR7 ;  /* 0x0000000709037c36 */ /* 0x040fe20008000000 */
[----:B------:R-:W-:Y:S02]  /*1ad30*/  IADD3 R8, P6, PT, R9, R0, RZ ;  /* 0x0000000009087210 */ /* 0x000fe40007fde0ff */
[----:B------:R-:W-:Y:S01]  /*1ad40*/  PRMT R15, R37, 0x9910, RZ ;  /* 0x00009910250f7816 */ /* 0x000fe200000000ff */
[----:B------:R0:W-:Y:S01]  /*1ad50*/  @P4 STG.E.U8 desc[UR18][R6.64], R37 ;  /* 0x0000002506004986 */ /* 0x0001e2000c101112 */
[----:B------:R-:W-:Y:S02]  /*1ad60*/  LEA.HI.X.SX32 R9, R9, R2, 0x1, P6 ;  /* 0x0000000209097211 */ /* 0x000fe400030f0eff */
[----:B------:R-:W-:-:S02]  /*1ad70*/  SHF.R.S32.HI R15, RZ, 0x8, R15 ;  /* 0x00000008ff0f7819 */ /* 0x000fc4000001140f */
[----:B------:R-:W-:Y:S02]  /*1ad80*/  ISETP.LT.AND P2, PT, R11, UR15, !P0 ;  /* 0x0000000f0b007c0c */ /* 0x000fe4000c741270 */
[----:B------:R-:W-:Y:S01]  /*1ad90*/  F2FP.SATFINITE.E4M3.F32.PACK_AB_MERGE_C R39, R39, R38, RZ ;  /* 0x000000262727723e */ /* 0x000fe200048070ff */
[----:B------:R1:W-:Y:S03]  /*1ada0*/  @P3 STG.E.U8 desc[UR18][R8.64], R15 ;  /* 0x0000000f08003986 */ /* 0x0003e6000c101112 */
[----:B0-----:R-:W-:-:S04]  /*1adb0*/  PRMT R6, R39, 0x9910, RZ ;  /* 0x0000991027067816 */ /* 0x001fc800000000ff */
[----:B-1----:R-:W-:Y:S02]  /*1adc0*/  SHF.R.S32.HI R15, RZ, 0x8, R6 ;  /* 0x00000008ff0f7819 */ /* 0x002fe40000011406 */
[----:B------:R-:W-:Y:S02]  /*1add0*/  F2FP.SATFINITE.E4M3.F32.PACK_AB_MERGE_C R41, R41, R40, RZ ;  /* 0x000000282929723e */ /* 0x000fe400048070ff */
[----:B---3--:R-:W-:Y:S02]  /*1ade0*/  ISETP.LT.AND P4, PT, R10, UR15, !P0 ;  /* 0x0000000f0a007c0c */ /* 0x008fe4000c781270 */
[----:B------:R-:W-:-:S04]  /*1adf0*/  IADD3 R10, P6, PT, R3, R0, RZ ;  /* 0x00000000030a7210 */ /* 0x000fc80007fde0ff */
[C---:B------:R-:W-:Y:S01]  /*1ae00*/  LEA.HI.X.SX32 R11, R3.reuse, R2, 0x1, P6 ;  /* 0x00000002030b7211 */ /* 0x040fe200030f0eff */
[----:B------:R-:W-:-:S04]  /*1ae10*/  VIADD R3, R3, UR7 ;  /* 0x0000000703037c36 */ /* 0x000fc80008000000 */
[----:B------:R0:W-:Y:S01]  /*1ae20*/  @P1 STG.E.U8 desc[UR18][R10.64], R39 ;  /* 0x000000270a001986 */ /* 0x0001e2000c101112 */
[C---:B------:R-:W-:Y:S01]  /*1ae30*/  IADD3 R4, P1, PT, R3.reuse, R0, RZ ;  /* 0x0000000003047210 */ /* 0x040fe20007f3e0ff */
[----:B------:R-:W-:-:S03]  /*1ae40*/  VIADD R7, R3, UR7 ;  /* 0x0000000703077c36 */ /* 0x000fc60008000000 */
[----:B------:R-:W-:Y:S02]  /*1ae50*/  LEA.HI.X.SX32 R5, R3, R2, 0x1, P1 ;  /* 0x0000000203057211 */ /* 0x000fe400008f0eff */
[C---:B------:R-:W-:Y:S01]  /*1ae60*/  IADD3 R6, P1, PT, R7.reuse, R0, RZ ;  /* 0x0000000007067210 */ /* 0x040fe20007f3e0ff */
[C---:B------:R-:W-:Y:S01]  /*1ae70*/  VIADD R3, R7.reuse, UR7 ;  /* 0x0000000707037c36 */ /* 0x040fe20008000000 */
[----:B------:R-:W-:Y:S02]  /*1ae80*/  ISETP.LT.AND P3, PT, R16, UR15, !P0 ;  /* 0x0000000f10007c0c */ /* 0x000fe4000c761270 */
[----:B------:R-:W3:Y:S01]  /*1ae90*/  LDL.LU R16, [R1+0x7b4] ;  /* 0x0007b40001107983 */ /* 0x000ee20000300800 */
[----:B------:R-:W-:-:S03]  /*1aea0*/  LEA.HI.X.SX32 R7, R7, R2, 0x1, P1 ;  /* 0x0000000207077211 */ /* 0x000fc600008f0eff */
[----:B------:R-:W4:Y:S01]  /*1aeb0*/  LDL.LU R18, [R1+0x7a0] ;  /* 0x0007a00001127983 */ /* 0x000f220000300800 */
[----:B--2---:R-:W-:-:S03]  /*1aec0*/  ISETP.LT.AND P1, PT, R12, UR15, !P0 ;  /* 0x0000000f0c007c0c */ /* 0x004fc6000c721270 */
[----:B------:R-:W2:Y:S04]  /*1aed0*/  LDL.LU R12, [R1+0x79c] ;  /* 0x00079c00010c7983 */ /* 0x000ea80000300800 */
[----:B------:R-:W-:Y:S04]  /*1aee0*/  @P5 STG.E.U8 desc[UR18][R4.64], R15 ;  /* 0x0000000f04005986 */ /* 0x000fe8000c101112 */
[----:B------:R1:W-:Y:S01]  /*1aef0*/  @P2 STG.E.U8 desc[UR18][R6.64], R41 ;  /* 0x0000002906002986 */ /* 0x0003e2000c101112 */
[----:B-----5:R-:W-:-:S03]  /*1af00*/  ISETP.LT.AND P2, PT, R14, UR15, !P0 ;  /* 0x0000000f0e007c0c */ /* 0x020fc6000c741270 */
[----:B------:R-:W5:Y:S01]  /*1af10*/  LDL.LU R14, [R1+0x788] ;  /* 0x00078800010e7983 */ /* 0x000f620000300800 */
[C---:B------:R-:W-:Y:S01]  /*1af20*/  IADD3 R8, P5, PT, R3.reuse, R0, RZ ;  /* 0x0000000003087210 */ /* 0x040fe20007fbe0ff */
[----:B------:R-:W-:Y:S01]  /*1af30*/  VIADD R13, R3, UR7 ;  /* 0x00000007030d7c36 */ /* 0x000fe20008000000 */
[----:B------:R-:W-:Y:S02]  /*1af40*/  ISETP.LT.AND P6, PT, R17, UR15, !P0 ;  /* 0x0000000f11007c0c */ /* 0x000fe4000c7c1270 */
[----:B------:R-:W-:Y:S02]  /*1af50*/  PRMT R17, R41, 0x9910, RZ ;  /* 0x0000991029117816 */ /* 0x000fe400000000ff */
[----:B------:R-:W-:Y:S02]  /*1af60*/  LEA.HI.X.SX32 R9, R3, R2, 0x1, P5 ;  /* 0x0000000203097211 */ /* 0x000fe400028f0eff */
[----:B0-----:R-:W-:Y:S02]  /*1af70*/  IADD3 R10, P5, PT, R13, R0, RZ ;  /* 0x000000000d0a7210 */ /* 0x001fe40007fbe0ff */
[----:B------:R-:W-:-:S02]  /*1af80*/  SHF.R.S32.HI R17, RZ, 0x8, R17 ;  /* 0x00000008ff117819 */ /* 0x000fc40000011411 */
[----:B------:R-:W-:Y:S02]  /*1af90*/  F2FP.SATFINITE.E4M3.F32.PACK_AB_MERGE_C R43, R43, R42, RZ ;  /* 0x0000002a2b2b723e */ /* 0x000fe400048070ff */
[C---:B------:R-:W-:Y:S01]  /*1afa0*/  LEA.HI.X.SX32 R11, R13.reuse, R2, 0x1, P5 ;  /* 0x000000020d0b7211 */ /* 0x040fe200028f0eff */
[----:B------:R-:W-:Y:S01]  /*1afb0*/  VIADD R13, R13, UR7 ;  /* 0x000000070d0d7c36 */ /* 0x000fe20008000000 */
[----:B------:R0:W-:Y:S01]  /*1afc0*/  @P4 STG.E.U8 desc[UR18][R8.64], R17 ;  /* 0x0000001108004986 */ /* 0x0001e2000c101112 */
[----:B-1----:R-:W-:-:S03]  /*1afd0*/  PRMT R6, R43, 0x9910, RZ ;  /* 0x000099102b067816 */ /* 0x002fc600000000ff */
[----:B------:R1:W-:Y:S01]  /*1afe0*/  @P3 STG.E.U8 desc[UR18][R10.64], R43 ;  /* 0x0000002b0a003986 */ /* 0x0003e2000c101112 */
[C---:B------:R-:W-:Y:S01]  /*1aff0*/  IADD3 R4, P3, PT, R13.reuse, R0, RZ ;  /* 0x000000000d047210 */ /* 0x040fe20007f7e0ff */
[----:B------:R-:W-:-:S03]  /*1b000*/  VIADD R3, R13, UR7 ;  /* 0x000000070d037c36 */ /* 0x000fc60008000000 */
[----:B------:R-:W-:Y:S02]  /*1b010*/  LEA.HI.X.SX32 R5, R13, R2, 0x1, P3 ;  /* 0x000000020d057211 */ /* 0x000fe400018f0eff */
[----:B------:R-:W-:Y:S02]  /*1b020*/  SHF.R.S32.HI R13, RZ, 0x8, R6 ;  /* 0x00000008ff0d7819 */ /* 0x000fe40000011406 */
[----:B------:R-:W-:-:S04]  /*1b030*/  IADD3 R6, P3, PT, R3, R0, RZ ;  /* 0x0000000003067210 */ /* 0x000fc80007f7e0ff */
[----:B------:R-:W-:Y:S02]  /*1b040*/  LEA.HI.X.SX32 R7, R3, R2, 0x1, P3 ;  /* 0x0000000203077211 */ /* 0x000fe400018f0eff */
[----:B------:R-:W-:Y:S01]  /*1b050*/  F2FP.SATFINITE.E4M3.F32.PACK_AB_MERGE_C R45, R45, R44, RZ ;  /* 0x0000002c2d2d723e */ /* 0x000fe200048070ff */
[----:B------:R-:W-:Y:S04]  /*1b060*/  @P6 STG.E.U8 desc[UR18][R4.64], R13 ;  /* 0x0000000d04006986 */ /* 0x000fe8000c101112 */
[----:B------:R0:W-:Y:S01]  /*1b070*/  @P1 STG.E.U8 desc[UR18][R6.64], R45 ;  /* 0x0000002d06001986 */ /* 0x0001e2000c101112 */
[----:B---3--:R-:W-:-:S03]  /*1b080*/  ISETP.LT.AND P4, PT, R16, UR15, !P0 ;  /* 0x0000000f10007c0c */ /* 0x008fc6000c781270 */
[----:B------:R-:W3:Y:S04]  /*1b090*/  LDL.LU R16, [R1+0x784] ;  /* 0x0007840001107983 */ /* 0x000ee80000300800 */
[----:B0-----:R-:W3:Y:S01]  /*1b0a0*/  LDL.LU R17, [R1+0x73c] ;  /* 0x00073c0001117983 */ /* 0x001ee20000300800 */
[----:B--2---:R-:W-:-:S03]  /*1b0b0*/  ISETP.LT.AND P3, PT, R12, UR15, !P0 ;  /* 0x0000000f0c007c0c */ /* 0x004fc6000c761270 */
[----:B------:R-:W2:Y:S01]  /*1b0c0*/  LDL.LU R12, [R1+0x738] ;  /* 0x00073800010c7983 */ /* 0x000ea20000300800 */
[----:B-----5:R-:W-:-:S03]  /*1b0d0*/  ISETP.LT.AND P1, PT, R14, UR15, !P0 ;  /* 0x0000000f0e007c0c */ /* 0x020fc6000c721270 */
[----:B------:R-:W5:Y:S01]  /*1b0e0*/  LDL.LU R14, [R1+0x734] ;  /* 0x00073400010e7983 */ /* 0x000f620000300800 */
[----:B------:R-:W-:-:S04]  /*1b0f0*/  VIADD R9, R3, UR7 ;  /* 0x0000000703097c36 */ /* 0x000fc80008000000 */
[C---:B------:R-:W-:Y:S01]  /*1b100*/  VIADD R3, R9.reuse, UR7 ;  /* 0x0000000709037c36 */ /* 0x040fe20008000000 */
[----:B------:R-:W-:Y:S02]  /*1b110*/  IADD3 R8, P6, PT, R9, R0, RZ ;  /* 0x0000000009087210 */ /* 0x000fe40007fde0ff */
[----:B------:R-:W-:Y:S02]  /*1b120*/  PRMT R15, R45, 0x9910, RZ ;  /* 0x000099102d0f7816 */ /* 0x000fe400000000ff */
[----:B------:R-:W-:Y:S02]  /*1b130*/  LEA.HI.X.SX32 R9, R9, R2, 0x1, P6 ;  /* 0x0000000209097211 */ /* 0x000fe400030f0eff */
[----:B-1----:R-:W-:Y:S02]  /*1b140*/  IADD3 R10, P6, PT, R3, R0, RZ ;  /* 0x00000000030a7210 */ /* 0x002fe40007fde0ff */
[----:B------:R-:W-:Y:S02]  /*1b150*/  SHF.R.S32.HI R15, RZ, 0x8, R15 ;  /* 0x00000008ff0f7819 */ /* 0x000fe4000001140f */
[----:B------:R-:W-:-:S02]  /*1b160*/  F2FP.SATFINITE.E4M3.F32.PACK_AB_MERGE_C R47, R47, R46, RZ ;  /* 0x0000002e2f2f723e */ /* 0x000fc400048070ff */
[C---:B------:R-:W-:Y:S01]  /*1b170*/  LEA.HI.X.SX32 R11, R3.reuse, R2, 0x1, P6 ;  /* 0x00000002030b7211 */ /* 0x040fe200030f0eff */
[----:B------:R-:W-:Y:S01]  /*1b180*/  VIADD R3, R3, UR7 ;  /* 0x0000000703037c36 */ /* 0x000fe20008000000 */
[----:B------:R0:W-:Y:S01]  /*1b190*/  @P2 STG.E.U8 desc[UR18][R8.64], R15 ;  /* 0x0000000f08002986 */ /* 0x0001e2000c101112 */
[----:B------:R-:W-:Y:S02]  /*1b1a0*/  PRMT R6, R47, 0x9910, RZ ;  /* 0x000099102f067816 */ /* 0x000fe400000000ff */
[C---:B------:R-:W-:Y:S01]  /*1b1b0*/  VIADD R7, R3.reuse, UR7 ;  /* 0x0000000703077c36 */ /* 0x040fe20008000000 */
[----:B------:R1:W-:Y:S01]  /*1b1c0*/  @P4 STG.E.U8 desc[UR18][R10.64], R47 ;  /* 0x0000002f0a004986 */ /* 0x0003e2000c101112 */
[----:B------:R-:W-:-:S04]  /*1b1d0*/  IADD3 R4, P4, PT, R3, R0, RZ ;  /* 0x0000000003047210 */ /* 0x000fc80007f9e0ff */
[----:B------:R-:W-:Y:S02]  /*1b1e0*/  LEA.HI.X.SX32 R5, R3, R2, 0x1, P4 ;  /* 0x0000000203057211 */ /* 0x000fe400020f0eff */
[----:B0-----:R-:W-:Y:S02]  /*1b1f0*/  SHF.R.S32.HI R15, RZ, 0x8, R6 ;  /* 0x00000008ff0f7819 */ /* 0x001fe40000011406 */
[C---:B------:R-:W-:Y:S01]  /*1b200*/  IADD3 R6, P4, PT, R7.reuse, R0, RZ ;  /* 0x0000000007067210 */ /* 0x040fe20007f9e0ff */
[C---:B------:R-:W-:Y:S01]  /*1b210*/  VIADD R3, R7.reuse, UR7 ;  /* 0x0000000707037c36 */ /* 0x040fe20008000000 */
[----:B----4-:R-:W-:Y:S02]  /*1b220*/  ISETP.LT.AND P5, PT, R18, UR15, !P0 ;  /* 0x0000000f12007c0c */ /* 0x010fe4000c7a1270 */
[----:B------:R-:W4:Y:S01]  /*1b230*/  LDL.LU R18, [R1+0x730] ;  /* 0x0007300001127983 */ /* 0x000f220000300800 */
[----:B------:R-:W-:Y:S02]  /*1b240*/  LEA.HI.X.SX32 R7, R7, R2, 0x1, P4 ;  /* 0x0000000207077211 */ /* 0x000fe400020f0eff */
[----:B------:R-:W-:-:S08]  /*1b250*/  F2FP.SATFINITE.E4M3.F32.PACK_AB_MERGE_C R49, R49, R48, RZ ;  /* 0x000000303131723e */ /* 0x000fd000048070ff */
[----:B------:R-:W-:Y:S04]  /*1b260*/  @P5 STG.E.U8 desc[UR18][R4.64], R15 ;  /* 0x0000000f04005986 */ /* 0x000fe8000c101112 */
[----:B------:R0:W-:Y:S01]  /*1b270*/  @P3 STG.E.U8 desc[UR18][R6.64], R49 ;  /* 0x0000003106003986 */ /* 0x0001e2000c101112 */
[----:B---3--:R-:W-:-:S03]  /*1b280*/  ISETP.LT.AND P2, PT, R16, UR15, !P0 ;  /* 0x0000000f10007c0c */ /* 0x008fc6000c741270 */
[----:B------:R-:W3:Y:S01]  /*1b290*/  LDL.LU R16, [R1+0x72c] ;  /* 0x00072c0001107983 */ /* 0x000ee20000300800 */
[----:B--2---:R-:W-:-:S03]  /*1b2a0*/  ISETP.LT.AND P4, PT, R12, UR15, !P0 ;  /* 0x0000000f0c007c0c */ /* 0x004fc6000c781270 */
[----:B------:R-:W2:Y:S01]  /*1b2b0*/  LDL.LU R12, [R1+0x728] ;  /* 0x00072800010c7983 */ /* 0x000ea20000300800 */
[----:B-----5:R-:W-:-:S03]  /*1b2c0*/  ISETP.LT.AND P3, PT, R14, UR15, !P0 ;  /* 0x0000000f0e007c0c */ /* 0x020fc6000c761270 */
[----:B------:R-:W5:Y:S01]  /*1b2d0*/  LDL.LU R14, [R1+0x724] ;  /* 0x00072400010e7983 */ /* 0x000f620000300800 */
[C---:B------:R-:W-:Y:S01]  /*1b2e0*/  IADD3 R8, P5, PT, R3.reuse, R0, RZ ;  /* 0x0000000003087210 */ /* 0x040fe20007fbe0ff */
[----:B------:R-:W-:Y:S01]  /*1b2f0*/  VIADD R13, R3, UR7 ;  /* 0x00000007030d7c36 */ /* 0x000fe20008000000 */
[----:B------:R-:W-:Y:S01]  /*1b300*/  ISETP.LT.AND P6, PT, R17, UR15, !P0 ;  /* 0x0000000f11007c0c */ /* 0x000fe2000c7c1270 */
[----:B------:R-:W5:Y:S01]  /*1b310*/  LDL.LU R19, [R1+0x720] ;  /* 0x0007200001137983 */ /* 0x000f620000300800 */
[----:B------:R-:W-:Y:S02]  /*1b320*/  PRMT R17, R49, 0x9910, RZ ;  /* 0x0000991031117816 */ /* 0x000fe400000000ff */
[----:B------:R-:W-:Y:S02]  /*1b330*/  LEA.HI.X.SX32 R9, R3, R2, 0x1, P5 ;  /* 0x0000000203097211 */ /* 0x000fe400028f0eff */
[----:B-1----:R-:W-:Y:S02]  /*1b340*/  IADD3 R10, P5, PT, R13, R0, RZ ;  /* 0x000000000d0a7210 */ /* 0x002fe40007fbe0ff */
[----:B------:R-:W-:-:S02]  /*1b350*/  SHF.R.S32.HI R17, RZ, 0x8, R17 ;  /* 0x00000008ff117819 */ /* 0x000fc40000011411 */
[----:B------:R-:W-:Y:S02]  /*1b360*/  F2FP.SATFINITE.E4M3.F32.PACK_AB_MERGE_C R51, R51, R50, RZ ;  /* 0x000000323333723e */ /* 0x000fe400048070ff */
[C---:B------:R-:W-:Y:S01]  /*1b370*/  LEA.HI.X.SX32 R11, R13.reuse, R2, 0x1, P5 ;  /* 0x000000020d0b7211 */ /* 0x040fe200028f0eff */
[----:B------:R-:W-:Y:S01]  /*1b380*/  VIADD R13, R13, UR7 ;  /* 0x000000070d0d7c36 */ /* 0x000fe20008000000 */
[----:B------:R1:W-:Y:S01]  /*1b390*/  @P1 STG.E.U8 desc[UR18][R8.64], R17 ;  /* 0x0000001108001986 */ /* 0x0003e2000c101112 */
[----:B0-----:R-:W-:-:S03]  /*1b3a0*/  PRMT R6, R51, 0x9910, RZ ;  /* 0x0000991033067816 */ /* 0x001fc600000000ff */
[----:B------:R0:W-:Y:S01]  /*1b3b0*/  @P2 STG.E.U8 desc[UR18][R10.64], R51 ;  /* 0x000000330a002986 */ /* 0x0001e2000c101112 */
[C---:B------:R-:W-:Y:S01]  /*1b3c0*/  IADD3 R4, P2, PT, R13.reuse, R0, RZ ;  /* 0x000000000d047210 */ /* 0x040fe20007f5e0ff */
[----:B------:R-:W-:-:S03]  /*1b3d0*/  VIADD R3, R13, UR7 ;  /* 0x000000070d037c36 */ /* 0x000fc60008000000 */
[----:B------:R-:W-:Y:S02]  /*1b3e0*/  LEA.HI.X.SX32 R5, R13, R2, 0x1, P2 ;  /* 0x000000020d057211 */ /* 0x000fe400010f0eff */
[----:B------:R-:W-:Y:S01]  /*1b3f0*/  SHF.R.S32.HI R13, RZ, 0x8, R6 ;  /* 0x00000008ff0d7819 */ /* 0x000fe20000011406 */
[----:B-1----:R-:W5:Y:S01]  /*1b400*/  LDL.LU R17, [R1+0x71c] ;  /* 0x00071c0001117983 */ /* 0x002f620000300800 */
[----:B------:R-:W-:-:S04]  /*1b410*/  IADD3 R6, P2, PT, R3, R0, RZ ;  /* 0x0000000003067210 */ /* 0x000fc80007f5e0ff */
[----:B------:R-:W-:Y:S02]  /*1b420*/  LEA.HI.X.SX32 R7, R3, R2, 0x1, P2 ;  /* 0x0000000203077211 */ /* 0x000fe400010f0eff */
[----:B------:R-:W-:Y:S02]  /*1b430*/  F2FP.SATFINITE.E4M3.F32.PACK_AB_MERGE_C R53, R53, R52, RZ ;  /* 0x000000343535723e */ /* 0x000fe400048070ff */
[----:B----4-:R-:W-:Y:S01]  /*1b440*/  ISETP.LT.AND P1, PT, R18, UR15, !P0 ;  /* 0x0000000f12007c0c */ /* 0x010fe2000c721270 */
[----:B------:R-:W-:Y:S04]  /*1b450*/  @P6 STG.E.U8 desc[UR18][R4.64], R13 ;  /* 0x0000000d04006986 */ /* 0x000fe8000c101112 */
[----:B------:R1:W-:Y:S01]  /*1b460*/  @P4 STG.E.U8 desc[UR18][R6.64], R53 ;  /* 0x0000003506004986 */ /* 0x0003e2000c101112 */
[----:B---3--:R-:W-:-:S02]  /*1b470*/  ISETP.LT.AND P5, PT, R16, UR15, !P0 ;  /* 0x0000000f10007c0c */ /* 0x008fc4000c7a1270 */
[----:B--2---:R-:W-:Y:S02]  /*1b480*/  ISETP.LT.AND P2, PT, R12, UR15, !P0 ;  /* 0x0000000f0c007c0c */ /* 0x004fe4000c741270 */
[----:B------:R-:W2:Y:S04]  /*1b490*/  LDL.LU R12, [R1+0x718] ;  /* 0x00071800010c7983 */ /* 0x000ea80000300800 */
[----:B------:R-:W3:Y:S04]  /*1b4a0*/  LDL.LU R18, [R1+0x714] ;  /* 0x0007140001127983 */ /* 0x000ee80000300800 */
[----:B------:R-:W4:Y:S01]  /*1b4b0*/  LDL.LU R16, [R1+0x710] ;  /* 0x0007100001107983 */ /* 0x000f220000300800 */
[----:B-----5:R-:W-:-:S03]  /*1b4c0*/  ISETP.LT.AND P4, PT, R14, UR15, !P0 ;  /* 0x0000000f0e007c0c */ /* 0x020fc6000c781270 */
[----:B------:R-:W5:Y:S01]  /*1b4d0*/  LDL.LU R14, [R1+0x70c] ;  /* 0x00070c00010e7983 */ /* 0x000f620000300800 */
[----:B------:R-:W-:-:S04]  /*1b4e0*/  VIADD R9, R3, UR7 ;  /* 0x0000000703097c36 */ /* 0x000fc80008000000 */
[C---:B------:R-:W-:Y:S01]  /*1b4f0*/  VIADD R3, R9.reuse, UR7 ;  /* 0x0000000709037c36 */ /* 0x040fe20008000000 */
[----:B------:R-:W-:Y:S02]  /*1b500*/  IADD3 R8, P6, PT, R9, R0, RZ ;  /* 0x0000000009087210 */ /* 0x000fe40007fde0ff */
[----:B------:R-:W-:Y:S02]  /*1b510*/  PRMT R15, R53, 0x9910, RZ ;  /* 0x00009910350f7816 */ /* 0x000fe400000000ff */
[----:B------:R-:W-:Y:S02]  /*1b520*/  LEA.HI.X.SX32 R9, R9, R2, 0x1, P6 ;  /* 0x0000000209097211 */ /* 0x000fe400030f0eff */
[----:B0-----:R-:W-:Y:S02]  /*1b530*/  IADD3 R10, P6, PT, R3, R0, RZ ;  /* 0x00000000030a7210 */ /* 0x001fe40007fde0ff */
[----:B------:R-:W-:Y:S02]  /*1b540*/  SHF.R.S32.HI R15, RZ, 0x8, R15 ;  /* 0x00000008ff0f7819 */ /* 0x000fe4000001140f */
[----:B------:R-:W-:-:S02]  /*1b550*/  F2FP.SATFINITE.E4M3.F32.PACK_AB_MERGE_C R55, R55, R54, RZ ;  /* 0x000000363737723e */ /* 0x000fc400048070ff */
[C---:B------:R-:W-:Y:S01]  /*1b560*/  LEA.HI.X.SX32 R11, R3.reuse, R2, 0x1, P6 ;  /* 0x00000002030b7211 */ /* 0x040fe200030f0eff */
[----:B------:R-:W-:Y:S01]  /*1b570*/  VIADD R3, R3, UR7 ;  /* 0x0000000703037c36 */ /* 0x000fe20008000000 */
[----:B------:R0:W-:Y:S01]  /*1b580*/  @P3 STG.E.U8 desc[UR18][R8.64], R15 ;  /* 0x0000000f08003986 */ /* 0x0001e2000c101112 */
[----:B-1----:R-:W-:Y:S02]  /*1b590*/  PRMT R6, R55, 0x9910, RZ ;  /* 0x0000991037067816 */ /* 0x002fe400000000ff */
[C---:B------:R-:W-:Y:S01]  /*1b5a0*/  VIADD R7, R3.reuse, UR7 ;  /* 0x0000000703077c36 */ /* 0x040fe20008000000 */
[----:B------:R1:W-:Y:S01]  /*1b5b0*/  @P1 STG.E.U8 desc[UR18][R10.64], R55 ;  /* 0x000000370a001986 */ /* 0x0003e2000c101112 */
[----:B------:R-:W-:-:S04]  /*1b5c0*/  IADD3 R4, P1, PT, R3, R0, RZ ;  /* 0x0000000003047210 */ /* 0x000fc80007f3e0ff */
[----:B------:R-:W-:Y:S01]  /*1b5d0*/  LEA.HI.X.SX32 R5, R3, R2, 0x1, P1 ;  /* 0x0000000203057211 */ /* 0x000fe200008f0eff */
[C---:B------:R-:W-:Y:S01]  /*1b5e0*/  VIADD R3, R7.reuse, UR7 ;  /* 0x0000000707037c36 */ /* 0x040fe20008000000 */
[----:B0-----:R-:W-:Y:S02]  /*1b5f0*/  SHF.R.S32.HI R15, RZ, 0x8, R6 ;  /* 0x00000008ff0f7819 */ /* 0x001fe40000011406 */
[----:B------:R-:W-:Y:S01]  /*1b600*/  IADD3 R6, P1, PT, R7, R0, RZ ;  /* 0x0000000007067210 */ /* 0x000fe20007f3e0ff */
[----:B------:R-:W-:Y:S01]  /*1b610*/  VIADD R13, R3, UR7 ;  /* 0x00000007030d7c36 */ /* 0x000fe20008000000 */
[----:B------:R-:W-:Y:S01]  /*1b620*/  F2FP.SATFINITE.E4M3.F32.PACK_AB_MERGE_C R57, R57, R56, RZ ;  /* 0x000000383939723e */ /* 0x000fe200048070ff */
[----:B------:R0:W-:Y:S01]  /*1b630*/  @P5 STG.E.U8 desc[UR18][R4.64], R15 ;  /* 0x0000000f04005986 */ /* 0x0001e2000c101112 */
[----:B------:R-:W-:Y:S02]  /*1b640*/  LEA.HI.X.SX32 R7, R7, R2, 0x1, P1 ;  /* 0x0000000207077211 */ /* 0x000fe400008f0eff */
[----:B------:R-:W-:-:S02]  /*1b650*/  IADD3 R8, P5, PT, R3, R0, RZ ;  /* 0x0000000003087210 */ /* 0x000fc40007fbe0ff */
[----:B------:R-:W-:Y:S02]  /*1b660*/  ISETP.LT.AND P6, PT, R17, UR15, !P0 ;  /* 0x0000000f11007c0c */ /* 0x000fe4000c7c1270 */
[----:B------:R-:W-:Y:S02]  /*1b670*/  PRMT R17, R57, 0x9910, RZ ;  /* 0x0000991039117816 */ /* 0x000fe400000000ff */
[----:B------:R-:W-:Y:S02]  /*1b680*/  LEA.HI.X.SX32 R9, R3, R2, 0x1, P5 ;  /* 0x0000000203097211 */ /* 0x000fe400028f0eff */
[C---:B-1----:R-:W-:Y:S01]  /*1b690*/  IADD3 R10, P5, PT, R13.reuse, R0, RZ ;  /* 0x000000000d0a7210 */ /* 0x042fe20007fbe0ff */
[----:B------:R-:W-:Y:S01]  /*1b6a0*/  @P2 STG.E.U8 desc[UR18][R6.64], R57 ;  /* 0x0000003906002986 */ /* 0x000fe2000c101112 */
[----:B------:R-:W-:Y:S02]  /*1b6b0*/  SHF.R.S32.HI R17, RZ, 0x8, R17 ;  /* 0x00000008ff117819 */ /* 0x000fe40000011411 */
[----:B------:R-:W-:-:S03]  /*1b6c0*/  LEA.HI.X.SX32 R11, R13, R2, 0x1, P5 ;  /* 0x000000020d0b7211 */ /* 0x000fc600028f0eff */
[----:B------:R1:W-:Y:S01]  /*1b6d0*/  @P4 STG.E.U8 desc[UR18][R8.64], R17 ;  /* 0x0000001108004986 */ /* 0x0003e2000c101112 */
[----:B--2---:R-:W-:-:S03]  /*1b6e0*/  ISETP.LT.AND P1, PT, R12, UR15, !P0 ;  /* 0x0000000f0c007c0c */ /* 0x004fc6000c721270 */
[----:B------:R-:W2:Y:S01]  /*1b6f0*/  LDL.LU R12, [R1+0x708] ;  /* 0x00070800010c7983 */ /* 0x000ea20000300800 */
[----:B---3--:R-:W-:-:S03]  /*1b700*/  ISETP.LT.AND P2, PT, R18, UR15, !P0 ;  /* 0x0000000f12007c0c */ /* 0x008fc6000c741270 */
[----:B------:R-:W3:Y:S01]  /*1b710*/  LDL.LU R18, [R1+0x700] ;  /* 0x0007000001127983 */ /* 0x000ee20000300800 */
[----:B----4-:R-:W-:-:S03]  /*1b720*/  ISETP.LT.AND P5, PT, R16, UR15, !P0 ;  /* 0x0000000f10007c0c */ /* 0x010fc6000c7a1270 */
[----:B------:R-:W4:Y:S01]  /*1b730*/  LDL.LU R16, [R1+0x6fc] ;  /* 0x0006fc0001107983 */ /* 0x000f220000300800 */
[----:B-----5:R-:W-:-:S03]  /*1b740*/  ISETP.LT.AND P4, PT, R14, UR15, !P0 ;  /* 0x0000000f0e007c0c */ /* 0x020fc6000c781270 */
[----:B------:R-:W5:Y:S01]  /*1b750*/  LDL.LU R14, [R1+0x704] ;  /* 0x00070400010e7983 */ /* 0x000f620000300800 */
[----:B------:R-:W-:Y:S01]  /*1b760*/  ISETP.LT.AND P3, PT, R19, UR15, !P0 ;  /* 0x0000000f13007c0c */ /* 0x000fe2000c761270 */
[----:B------:R-:W-:Y:S01]  /*1b770*/  VIADD R13, R13, UR7 ;  /* 0x000000070d0d7c36 */ /* 0x000fe20008000000 */
[----:B------:R-:W-:-:S03]  /*1b780*/  F2FP.SATFINITE.E4M3.F32.PACK_AB_MERGE_C R59, R59, R58, RZ ;  /* 0x0000003a3b3b723e */ /* 0x000fc600048070ff */
[----:B------:R-:W-:Y:S01]  /*1b790*/  VIADD R3, R13, UR7 ;  /* 0x000000070d037c36 */ /* 0x000fe20008000000 */
[----:B0-----:R-:W-:-:S07]  /*1b7a0*/  PRMT R15, R59, 0x9910, RZ ;  /* 0x000099103b0f7816 */ /* 0x001fce00000000ff */
[----:B------:R0:W-:Y:S01]  /*1b7b0*/  @P3 STG.E.U8 desc[UR18][R10.64], R59 ;  /* 0x0000003b0a003986 */ /* 0x0001e2000c101112 */
[----:B------:R-:W-:Y:S01]  /*1b7c0*/  IADD3 R4, P3, PT, R13, R0, RZ ;  /* 0x000000000d047210 */ /* 0x000fe20007f7e0ff */
[----:B-1----:R-:W-:-:S03]  /*1b7d0*/  VIADD R9, R3, UR7 ;  /* 0x0000000703097c36 */ /* 0x002fc60008000000 */
[----:B------:R-:W-:Y:S02]  /*1b7e0*/  LEA.HI.X.SX32 R5, R13, R2, 0x1, P3 ;  /* 0x000000020d057211 */ /* 0x000fe400018f0eff */
[C---:B------:R-:W-:Y:S02]  /*1b7f0*/  IADD3 R6, P3, PT, R3.reuse, R0, RZ ;  /* 0x0000000003067210 */ /* 0x040fe40007f7e0ff */
[----:B------:R-:W-:Y:S02]  /*1b800*/  SHF.R.S32.HI R15, RZ, 0x8, R15 ;  /* 0x00000008ff0f7819 */ /* 0x000fe4000001140f */
[----:B------:R-:W-:Y:S01]  /*1b810*/  LEA.HI.X.SX32 R7, R3, R2, 0x1, P3 ;  /* 0x0000000203077211 */ /* 0x000fe200018f0eff */
[----:B------:R-:W-:Y:S01]  /*1b820*/  VIADD R3, R9, UR7 ;  /* 0x0000000709037c36 */ /* 0x000fe20008000000 */
[----:B------:R-:W-:Y:S01]  /*1b830*/  F2FP.SATFINITE.E4M3.F32.PACK_AB_MERGE_C R61, R61, R60, RZ ;  /* 0x0000003c3d3d723e */ /* 0x000fe200048070ff */
[----:B------:R1:W-:Y:S02]  /*1b840*/  @P6 STG.E.U8 desc[UR18][R4.64], R15 ;  /* 0x0000000f04006986 */ /* 0x0003e4000c101112 */
[----:B------:R-:W-:-:S02]  /*1b850*/  VIADD R13, R3, UR7 ;  /* 0x00000007030d7c36 */ /* 0x000fc40008000000 */
[----:B------:R-:W-:Y:S01]  /*1b860*/  @P1 STG.E.U8 desc[UR18][R6.64], R61 ;  /* 0x0000003d06001986 */ /* 0x000fe2000c101112 */
[-C--:B0-----:R-:W-:Y:S02]  /*1b870*/  IADD3 R10, P1, PT, R3, R0.reuse, RZ ;  /* 0x00000000030a7210 */ /* 0x081fe40007f3e0ff */
[----:B------:R-:W-:Y:S02]  /*1b880*/  IADD3 R8, P6, PT, R9, R0, RZ ;  /* 0x0000000009087210 */ /* 0x000fe40007fde0ff */
[-C--:B------:R-:W-:Y:S01]  /*1b890*/  LEA.HI.X.SX32 R11, R3, R2.reuse, 0x1, P1 ;  /* 0x00000002030b7211 */ /* 0x080fe200008f0eff */
[----:B-1----:R-:W-:Y:S01]  /*1b8a0*/  VIADD R15, R13, UR7 ;  /* 0x000000070d0f7c36 */ /* 0x002fe20008000000 */
[----:B------:R-:W-:Y:S02]  /*1b8b0*/  LEA.HI.X.SX32 R9, R9, R2, 0x1, P6 ;  /* 0x0000000209097211 */ /* 0x000fe400030f0eff */
[----:B------:R-:W-:Y:S01]  /*1b8c0*/  IADD3 R4, P1, PT, R13, R0, RZ ;  /* 0x000000000d047210 */ /* 0x000fe20007f3e0ff */
[----:B------:R-:W-:Y:S01]  /*1b8d0*/  VIADD R3, R15, UR7 ;  /* 0x000000070f037c36 */ /* 0x000fe20008000000 */
[----:B------:R-:W-:-:S02]  /*1b8e0*/  PRMT R17, R61, 0x9910, RZ ;  /* 0x000099103d117816 */ /* 0x000fc400000000ff */
[----:B------:R-:W-:Y:S02]  /*1b8f0*/  LEA.HI.X.SX32 R5, R13, R2, 0x1, P1 ;  /* 0x000000020d057211 */ /* 0x000fe400008f0eff */
[----:B------:R-:W-:Y:S02]  /*1b900*/  SHF.R.S32.HI R17, RZ, 0x8, R17 ;  /* 0x00000008ff117819 */ /* 0x000fe40000011411 */
[----:B------:R-:W-:-:S03]  /*1b910*/  F2FP.SATFINITE.E4M3.F32.PACK_AB_MERGE_C R63, R63, R62, RZ ;  /* 0x0000003e3f3f723e */ /* 0x000fc600048070ff */
[----:B------:R0:W-:Y:S01]  /*1b920*/  @P2 STG.E.U8 desc[UR18][R8.64], R17 ;  /* 0x0000001108002986 */ /* 0x0001e2000c101112 */
[----:B------:R-:W-:Y:S02]  /*1b930*/  F2FP.SATFINITE.E4M3.F32.PACK_AB_MERGE_C R65, R65, R64, RZ ;  /* 0x000000404141723e */ /* 0x000fe400048070ff */
[----:B------:R-:W-:-:S04]  /*1b940*/  F2FP.SATFINITE.E4M3.F32.PACK_AB_MERGE_C R67, R67, R66, RZ ;  /* 0x000000424343723e */ /* 0x000fc800048070ff */
[----:B------:R-:W-:Y:S02]  /*1b950*/  PRMT R19, R67, 0x9910, RZ ;  /* 0x0000991043137816 */ /* 0x000fe400000000ff */
[----:B0-----:R-:W-:Y:S01]  /*1b960*/  PRMT R17, R65, 0x9910, RZ ;  /* 0x0000991041117816 */ /* 0x001fe200000000ff */
[----:B------:R0:W-:Y:S01]  /*1b970*/  @P5 STG.E.U8 desc[UR18][R10.64], R63 ;  /* 0x0000003f0a005986 */ /* 0x0001e2000c101112 */
[----:B------:R-:W-:Y:S02]  /*1b980*/  SHF.R.S32.HI R19, RZ, 0x8, R19 ;  /* 0x00000008ff137819 */ /* 0x000fe40000011413 */
[----:B------:R-:W-:Y:S02]  /*1b990*/  SHF.R.S32.HI R17, RZ, 0x8, R17 ;  /* 0x00000008ff117819 */ /* 0x000fe40000011411 */
[----:B--2---:R-:W-:Y:S02]  /*1b9a0*/  ISETP.LT.AND P3, PT, R12, UR15, !P0 ;  /* 0x0000000f0c007c0c */ /* 0x004fe4000c761270 */
[----:B------:R-:W-:-:S04]  /*1b9b0*/  IADD3 R12, P6, PT, R15, R0, RZ ;  /* 0x000000000f0c7210 */ /* 0x000fc80007fde0ff */
[----:B------:R-:W-:Y:S01]  /*1b9c0*/  LEA.HI.X.SX32 R13, R15, R2, 0x1, P6 ;  /* 0x000000020f0d7211 */ /* 0x000fe200030f0eff */
[C---:B------:R-:W-:Y:S01]  /*1b9d0*/  VIADD R15, R3.reuse, UR7 ;  /* 0x00000007030f7c36 */ /* 0x040fe20008000000 */
[C---:B------:R-:W-:Y:S02]  /*1b9e0*/  IADD3 R6, P6, PT, R3.reuse, R0, RZ ;  /* 0x0000000003067210 */ /* 0x040fe40007fde0ff */
[----:B----4-:R-:W-:Y:S02]  /*1b9f0*/  ISETP.LT.AND P1, PT, R16, UR15, !P0 ;  /* 0x0000000f10007c0c */ /* 0x010fe4000c721270 */
[----:B------:R-:W-:Y:S01]  /*1ba00*/  LEA.HI.X.SX32 R7, R3, R2, 0x1, P6 ;  /* 0x0000000203077211 */ /* 0x000fe200030f0eff */
[C---:B------:R-:W-:Y:S01]  /*1ba10*/  VIADD R3, R15.reuse, UR7 ;  /* 0x000000070f037c36 */ /* 0x040fe20008000000 */
[----:B------:R-:W-:Y:S02]  /*1ba20*/  IADD3 R8, P6, PT, R15, R0, RZ ;  /* 0x000000000f087210 */ /* 0x000fe40007fde0ff */
[----:B------:R-:W-:-:S02]  /*1ba30*/  PRMT R16, R63, 0x9910, RZ ;  /* 0x000099103f107816 */ /* 0x000fc400000000ff */
[----:B---3--:R-:W-:Y:S02]  /*1ba40*/  ISETP.LT.AND P2, PT, R18, UR15, !P0 ;  /* 0x0000000f12007c0c */ /* 0x008fe4000c741270 */
[----:B-----5:R-:W-:Y:S02]  /*1ba50*/  ISETP.LT.AND P0, PT, R14, UR15, !P0 ;  /* 0x0000000f0e007c0c */ /* 0x020fe4000c701270 */
[----:B------:R-:W-:Y:S02]  /*1ba60*/  LEA.HI.X.SX32 R9, R15, R2, 0x1, P6 ;  /* 0x000000020f097211 */ /* 0x000fe400030f0eff */
[----:B------:R-:W-:Y:S01]  /*1ba70*/  IADD3 R14, P6, PT, R3, R0, RZ ;  /* 0x00000000030e7210 */ /* 0x000fe20007fde0ff */
[----:B------:R-:W-:-:S03]  /*1ba80*/  IMAD.MOV.U32 R0, RZ, RZ, R16 ;  /* 0x000000ffff007224 */ /* 0x000fc600078e0010 */
[----:B------:R-:W-:Y:S02]  /*1ba90*/  LEA.HI.X.SX32 R15, R3, R2, 0x1, P6 ;  /* 0x00000002030f7211 */ /* 0x000fe400030f0eff */
[----:B------:R-:W-:-:S05]  /*1baa0*/  SHF.R.S32.HI R3, RZ, 0x8, R0 ;  /* 0x00000008ff037819 */ /* 0x000fca0000011400 */
[----:B------:R0:W-:Y:S04]  /*1bab0*/  @P4 STG.E.U8 desc[UR18][R4.64], R3 ;  /* 0x0000000304004986 */ /* 0x0001e8000c101112 */
[----:B------:R0:W-:Y:S04]  /*1bac0*/  @P3 STG.E.U8 desc[UR18][R12.64], R65 ;  /* 0x000000410c003986 */ /* 0x0001e8000c101112 */
[----:B------:R0:W-:Y:S04]  /*1bad0*/  @P2 STG.E.U8 desc[UR18][R6.64], R17 ;  /* 0x0000001106002986 */ /* 0x0001e8000c101112 */
[----:B------:R0:W-:Y:S04]  /*1bae0*/  @P1 STG.E.U8 desc[UR18][R8.64], R67 ;  /* 0x0000004308001986 */ /* 0x0001e8000c101112 */
[----:B------:R0:W-:Y:S01]  /*1baf0*/  @P0 STG.E.U8 desc[UR18][R14.64], R19 ;  /* 0x000000130e000986 */ /* 0x0001e2000c101112 */
[----:B------:R-:W-:Y:S06]  /*1bb00*/  BAR.SYNC.DEFER_BLOCKING 0x0 ;  /* 0x0000000000007b1d */ /* 0x000fec0000010000 */
[----:B------:R-:W-:Y:S05]  /*1bb10*/  BRA.U UP0, `(.L_x_13) ;  /* 0x0000000100a07547 */ /* 0x000fea000b800000 */
[----:B------:R-:W1:Y:S01]  /*1bb20*/  S2UR UR5, SR_CgaCtaId ;  /* 0x00000000000579c3 */ /* 0x000e620000008800 */
[----:B------:R-:W-:Y:S01]  /*1bb30*/  NOP ;  /* 0x0000000000007918 */ /* 0x000fe20000000000 */
[----:B------:R-:W-:Y:S01]  /*1bb40*/  UMOV UR4, 0x50 ;  /* 0x0000005000047882 */ /* 0x000fe20000000000 */
[----:B------:R-:W-:Y:S02]  /*1bb50*/  IMAD.U32 R0, RZ, RZ, UR8 ;  /* 0x00000008ff007e24 */ /* 0x000fe4000f8e00ff */
[----:B0-----:R-:W-:Y:S02]  /*1bb60*/  IMAD.MOV.U32 R3, RZ, RZ, 0x3 ;  /* 0x00000003ff037424 */ /* 0x001fe400078e00ff */
[----:B------:R-:W-:Y:S01]  /*1bb70*/  IMAD.MOV.U32 R7, RZ, RZ, 0x1 ;  /* 0x00000001ff077424 */ /* 0x000fe200078e00ff */
[----:B------:R-:W-:-:S04]  /*1bb80*/  LOP3.LUT R0, R0, 0xffff, RZ, 0xc0, !PT ;  /* 0x0000ffff00007812 */ /* 0x000fc800078ec0ff */
[----:B------:R-:W-:-:S05]  /*1bb90*/  SHF.R.U32.HI R0, RZ, 0x5, R0 ;  /* 0x00000005ff007819 */ /* 0x000fca0000011600 */
[----:B------:R-:W-:Y:S01]  /*1bba0*/  VIADD R2, R0, 0x10 ;  /* 0x0000001000027836 */ /* 0x000fe20000000000 */
[----:B------:R-:W-:Y:S01]  /*1bbb0*/  SHF.L.U32 R0, R3, R0, RZ ;  /* 0x0000000003007219 */ /* 0x000fe200000006ff */
[----:B-1----:R-:W-:-:S03]  /*1bbc0*/  ULEA UR6, UR5, UR4, 0x18 ;  /* 0x0000000405067291 */ /* 0x002fc6000f8ec0ff */
[----:B------:R-:W-:-:S04]  /*1bbd0*/  SHF.L.U32 R3, R7, R2, RZ ;  /* 0x0000000207037219 */ /* 0x000fc800000006ff */
[----:B------:R-:W-:Y:S02]  /*1bbe0*/  LOP3.LUT R0, R3, R0, RZ, 0xfc, !PT ;  /* 0x0000000003007212 */ /* 0x000fe400078efcff */
[----:B------:R-:W0:Y:S02]  /*1bbf0*/  LDS R5, [UR6] ;  /* 0x00000006ff057984 */ /* 0x000e240008000800 */
[C---:B------:R-:W-:Y:S02]  /*1bc00*/  LOP3.LUT R2, R0.reuse, 0xffff, RZ, 0xc0, !PT ;  /* 0x0000ffff00027812 */ /* 0x040fe400078ec0ff */
[----:B0-----:R-:W-:-:S04]  /*1bc10*/  LOP3.LUT R3, R0, 0xffff, R5, 0x80, !PT ;  /* 0x0000ffff00037812 */ /* 0x001fc800078e8005 */
[----:B------:R-:W-:-:S13]  /*1bc20*/  ISETP.NE.AND P0, PT, R3, R2, PT ;  /* 0x000000020300720c */ /* 0x000fda0003f05270 */
[----:B------:R-:W-:Y:S05]  /*1bc30*/  @P0 BRA `(.L_x_14) ;  /* 0x0000000000500947 */ /* 0x000fea0003800000 */
[----:B------:R-:W-:Y:S02]  /*1bc40*/  SHF.R.U32.HI R5, RZ, 0x10, R5 ;  /* 0x00000010ff057819 */ /* 0x000fe40000011605 */
[----:B------:R-:W-:-:S04]  /*1bc50*/  SHF.R.U32.HI R2, RZ, 0x10, R0 ;  /* 0x00000010ff027819 */ /* 0x000fc80000011600 */
[----:B------:R-:W-:-:S04]  /*1bc60*/  LOP3.LUT R5, R5, R2, RZ, 0xc0, !PT ;  /* 0x0000000205057212 */ /* 0x000fc800078ec0ff */
[----:B------:R-:W-:-:S13]  /*1bc70*/  ISETP.NE.AND P0, PT, R5, R2, PT ;  /* 0x000000020500720c */ /* 0x000fda0003f05270 */
[----:B------:R-:W-:Y:S05]  /*1bc80*/  @P0 BRA `(.L_x_15) ;  /* 0x0000000000300947 */ /* 0x000fea0003800000 */
[----:B------:R-:W-:Y:S01]  /*1bc90*/  R2UR UR4, R0 ;  /* 0x00000000000472ca */ /* 0x000fe200000e0000 */
[----:B------:R-:W-:Y:S01]  /*1bca0*/  VOTEU.ANY UR5, UPT, PT ;  /* 0x0000000000057886 */ /* 0x000fe200038e0100 */
[----:B------:R-:W0:Y:S01]  /*1bcb0*/  S2R R0, SR_LANEID ;  /* 0x0000000000007919 */ /* 0x000e220000000000 */
[----:B------:R-:W-:-:S10]  /*1bcc0*/  UFLO.U32 UR5, UR5 ;  /* 0x00000005000572bd */ /* 0x000fd400080e0000 */
[----:B------:R-:W-:-:S06]  /*1bcd0*/  ULOP3.LUT UR4, URZ, UR4, URZ, 0x33, !UPT ;  /* 0x00000004ff047292 */ /* 0x000fcc000f8e33ff */
[----:B------:R-:W-:-:S04]  /*1bce0*/  IMAD.U32 R2, RZ, RZ, UR4 ;  /* 0x00000004ff027e24 */ /* 0x000fc8000f8e00ff */
[----:B------:R-:W1:Y:S02]  /*1bcf0*/  REDUX UR7, R2 ;  /* 0x00000000020773c4 */ /* 0x000e640000000000 */
[----:B------:R2:W-:Y:S01]  /*1bd00*/  UTCATOMSWS.AND URZ, UR4 ;  /* 0x0000000400ff79e3 */ /* 0x0005e20008000000 */
[----:B0-----:R-:W-:Y:S01]  /*1bd10*/  ISETP.EQ.U32.AND P0, PT, R0, UR5, PT ;  /* 0x0000000500007c0c */ /* 0x001fe2000bf02070 */
[----:B-1----:R-:W-:-:S12]  /*1bd20*/  IMAD.U32 R0, RZ, RZ, UR7 ;  /* 0x00000007ff007e24 */ /* 0x002fd8000f8e00ff */
[----:B------:R2:W-:Y:S01]  /*1bd30*/  @P0 ATOMS.AND RZ, [UR6], R0 ;  /* 0x00000000ffff098c */ /* 0x0005e2000a800006 */
[----:B------:R-:W-:Y:S05]  /*1bd40*/  BRA `(.L_x_13) ;  /* 0x0000000000147947 */ /* 0x000fea0003800000 */
.L_x_15:
[----:B------:R-:W-:-:S07]  /*1bd50*/  MOV R2, 0x1bd70 ;  /* 0x0001bd7000027802 */ /* 0x000fce0000000f00 */
[----:B------:R-:W-:Y:S05]  /*1bd60*/  CALL.REL.NOINC `($__internal_0_$__cuda_sm10x_tcgen05_guardrail_trap_col_being_dealloced_not_returned_by_alloc) ;  /* 0x00000000002c7944 */ /* 0x000fea0003c00000 */
[----:B------:R-:W-:Y:S05]  /*1bd70*/  BRA `(.L_x_13) ;  /* 0x0000000000087947 */ /* 0x000fea0003800000 */
.L_x_14:
[----:B------:R-:W-:-:S07]  /*1bd80*/  MOV R2, 0x1bda0 ;  /* 0x0001bda000027802 */ /* 0x000fce0000000f00 */
[----:B------:R-:W-:Y:S05]  /*1bd90*/  CALL.REL.NOINC `($__internal_2_$__cuda_sm10x_tcgen05_guardrail_trap_unallocated_columns_being_dealloced) ;  /* 0x0000000000387944 */ /* 0x000fea0003c00000 */
.L_x_13:
[----:B------:R-:W-:Y:S01]  /*1bda0*/  NOP ;  /* 0x0000000000007918 */ /* 0x000fe20000000000 */
[----:B--2---:R-:W-:Y:S05]  /*1bdb0*/  EXIT ;  /* 0x000000000000794d */ /* 0x004fea0003800000 */
.L_x_8:
[----:B------:R-:W0:Y:S02]  /*1bdc0*/  SYNCS.PHASECHK.TRANS64.TRYWAIT P6, [UR6], R6 ;  /* 0x00000006ff0075a7 */ /* 0x000e2400080c1106 */
[----:B0-----:R-:W-:Y:S05]  /*1bdd0*/  @!P6 BRA `(.L_x_8) ;  /* 0xfffffffc00f8e947 */ /* 0x001fea000383ffff */
[----:B------:R-:W-:Y:S05]  /*1bde0*/  BRA `(.L_x_16) ;  /* 0xffffff3c00347947 */ /* 0x000fea000383ffff */
.L_x_12:
[----:B------:R-:W1:Y:S02]  /*1bdf0*/  SYNCS.PHASECHK.TRANS64.TRYWAIT P0, [UR6], R0 ;  /* 0x00000000ff0075a7 */ /* 0x000e640008001106 */
[----:B-1----:R-:W-:Y:S05]  /*1be00*/  @!P0 BRA `(.L_x_12) ;  /* 0xfffffffc00f88947 */ /* 0x002fea000383ffff */
[----:B------:R-:W-:Y:S05]  /*1be10*/  BRA `(.L_x_11) ;  /* 0xffffffdc00787947 */ /* 0x000fea000383ffff */
        .weak           $__internal_0_$__cuda_sm10x_tcgen05_guardrail_trap_col_being_dealloced_not_returned_by_alloc
        .type           $__internal_0_$__cuda_sm10x_tcgen05_guardrail_trap_col_being_dealloced_not_returned_by_alloc,@function
        .size           $__internal_0_$__cuda_sm10x_tcgen05_guardrail_trap_col_being_dealloced_not_returned_by_alloc,($__internal_1_$__cuda_sm10x_tcgen05_guardrail_trap_phase_invalid_during_alloc - $__internal_0_$__cuda_sm10x_tcgen05_guardrail_trap_col_being_dealloced_not_returned_by_alloc)
$__internal_0_$__cuda_sm10x_tcgen05_guardrail_trap_col_being_dealloced_not_returned_by_alloc:
[----:B------:R-:W-:Y:S05]  /*1be20*/  BPT.TRAP 0x1 ;  /* 0x000000040000795c */ /* 0x000fea0000300000 */
[----:B------:R-:W-:-:S04]  /*1be30*/  IMAD.MOV.U32 R3, RZ, RZ, 0x0 ;  /* 0x00000000ff037424 */ /* 0x000fc800078e00ff */
[----:B------:R-:W-:Y:S05]  /*1be40*/  RET.REL.NODEC R2 `(matmul_kernel) ;  /* 0xfffffe40026c7950 */ /* 0x000fea0003c3ffff */
        .weak           $__internal_1_$__cuda_sm10x_tcgen05_guardrail_trap_phase_invalid_during_alloc
        .type           $__internal_1_$__cuda_sm10x_tcgen05_guardrail_trap_phase_invalid_during_alloc,@function
        .size           $__internal_1_$__cuda_sm10x_tcgen05_guardrail_trap_phase_invalid_during_alloc,($__internal_2_$__cuda_sm10x_tcgen05_guardrail_trap_unallocated_columns_being_dealloced - $__internal_1_$__cuda_sm10x_tcgen05_guardrail_trap_phase_invalid_during_alloc)
$__internal_1_$__cuda_sm10x_tcgen05_guardrail_trap_phase_invalid_during_alloc:
[----:B------:R-:W-:Y:S05]  /*1be50*/  BPT.TRAP 0x1 ;  /* 0x000000040000795c */ /* 0x000fea0000300000 */
[----:B------:R-:W-:-:S04]  /*1be60*/  IMAD.MOV.U32 R3, RZ, RZ, 0x0 ;  /* 0x00000000ff037424 */ /* 0x000fc800078e00ff */
[----:B------:R-:W-:Y:S05]  /*1be70*/  RET.REL.NODEC R2 `(matmul_kernel) ;  /* 0xfffffe4002607950 */ /* 0x000fea0003c3ffff */
        .weak           $__internal_2_$__cuda_sm10x_tcgen05_guardrail_trap_unallocated_columns_being_dealloced
        .type           $__internal_2_$__cuda_sm10x_tcgen05_guardrail_trap_unallocated_columns_being_dealloced,@function
        .size           $__internal_2_$__cuda_sm10x_tcgen05_guardrail_trap_unallocated_columns_being_dealloced,(.L_x_20 - $__internal_2_$__cuda_sm10x_tcgen05_guardrail_trap_unallocated_columns_being_dealloced)
$__internal_2_$__cuda_sm10x_tcgen05_guardrail_trap_unallocated_columns_being_dealloced:
[----:B------:R-:W-:Y:S05]  /*1be80*/  BPT.TRAP 0x1 ;  /* 0x000000040000795c */ /* 0x000fea0000300000 */
[----:B------:R-:W-:-:S04]  /*1be90*/  IMAD.MOV.U32 R3, RZ, RZ, 0x0 ;  /* 0x00000000ff037424 */ /* 0x000fc800078e00ff */
[----:B------:R-:W-:Y:S05]  /*1bea0*/  RET.REL.NODEC R2 `(matmul_kernel) ;  /* 0xfffffe4002547950 */ /* 0x000fea0003c3ffff */
.L_x_17:
[----:B------:R-:W-:-:S00]  /*1beb0*/  BRA `(.L_x_17) ;  /* 0xfffffffc00fc7947 */ /* 0x000fc0000383ffff */
[----:B------:R-:W-:-:S00]  /*1bec0*/  NOP ;  /* 0x0000000000007918 */ /* 0x000fc00000000000 */
        /* <DEDUP_REMOVED lines=11> */
.L_x_20:


//--------------------- .nv.shared.matmul_kernel  --------------------------
	.section	.nv.shared.matmul_kernel,"aw",@nobits
	.sectionflags	@""
	.align	16
	.zero		1024


//--------------------- .nv.shared.reserved.0     --------------------------
	.section	.nv.shared.reserved.0,"aw",@nobits
	.align	8
	.weak		__nv_reservedSMEM_offset_0_alias
	.size		__nv_reservedSMEM_offset_0_alias, 0, 64
	.other		__nv_reservedSMEM_offset_0_alias,@"STO_CUDA_RESERVED_SHARED STV_DEFAULT"
__nv_reservedSMEM_offset_0_alias:
	.zero		0
.nv.shared.reserved.0:
	.zero		64
	.weak		__nv_reservedSMEM_allocation_phase
	.type		__nv_reservedSMEM_allocation_phase,@object
	.size		__nv_reservedSMEM_allocation_phase,(.L_0 - __nv_reservedSMEM_allocation_phase)
__nv_reservedSMEM_allocation_phase:
	.zero		1
.L_0:
	.zero		7
	.weak		__nv_reservedSMEM_devtool_atexit_pc
	.type		__nv_reservedSMEM_devtool_atexit_pc,@object
	.size		__nv_reservedSMEM_devtool_atexit_pc,(__nv_reservedSMEM_allocation_mask - __nv_reservedSMEM_devtool_atexit_pc)
__nv_reservedSMEM_devtool_atexit_pc:
	.zero		8
	.weak		__nv_reservedSMEM_allocation_mask
	.type		__nv_reservedSMEM_allocation_mask,@object
	.size		__nv_reservedSMEM_allocation_mask,(.L_2 - __nv_reservedSMEM_allocation_mask)
__nv_reservedSMEM_allocation_mask:
	.zero		4
.L_2:


//--------------------- .nv.constant0.matmul_kernel --------------------------
	.section	.nv.constant0.matmul_kernel,"a",@progbits
	.sectionflags	@""
	.align	4
.nv.constant0.matmul_kernel:
	.zero		976


//--------------------- SYMBOLS --------------------------

	.type		.nv.reservedSmem.offset0,@object
	.size		.nv.reservedSmem.offset0,0x4
	.type		.nv.reservedSmem.cap,@object
	.size		.nv.reservedSmem.cap,0x4
